//
// Generated by NVIDIA NVVM Compiler
//
// Compiler Build ID: CL-36424714
// Cuda compilation tools, release 13.0, V13.0.88
// Based on NVVM 20.0.0
//

.version 9.0
.target sm_100
.address_size 64

	// .globl	_Z20lux_unfold_nd_kernelIfLi1EEvPT_PKS0_PK10ConvParamsIXT0_EE
.const .align 4 .b8 WINOGRAD_G[96] = {0, 0, 128, 63, 0, 0, 0, 0, 0, 0, 0, 0, 57, 142, 99, 190, 57, 142, 99, 190, 57, 142, 99, 190, 57, 142, 99, 190, 57, 142, 99, 62, 57, 142, 99, 190, 97, 11, 54, 60, 97, 11, 182, 60, 97, 11, 54, 61, 97, 11, 54, 60, 97, 11, 182, 188, 97, 11, 54, 61, 97, 11, 54, 63, 97, 11, 182, 62, 97, 11, 54, 62, 97, 11, 54, 63, 97, 11, 182, 190, 97, 11, 54, 62, 0, 0, 0, 0, 0, 0, 0, 0, 0, 0, 128, 63};
.const .align 4 .b8 WINOGRAD_BT[256] = {0, 0, 128, 63, 0, 0, 0, 0, 0, 0, 168, 192, 0, 0, 0, 0, 0, 0, 168, 64, 0, 0, 0, 0, 0, 0, 128, 191, 0, 0, 0, 0, 0, 0, 0, 0, 0, 0, 128, 63, 0, 0, 128, 63, 0, 0, 136, 192, 0, 0, 136, 192, 0, 0, 128, 63, 0, 0, 128, 63, 0, 0, 0, 0, 0, 0, 0, 0, 0, 0, 128, 191, 0, 0, 128, 63, 0, 0, 136, 64, 0, 0, 136, 192, 0, 0, 128, 191, 0, 0, 128, 63, 0, 0, 0, 0, 0, 0, 0, 0, 0, 0, 0, 63, 0, 0, 128, 62, 0, 0, 32, 192, 0, 0, 160, 191, 0, 0, 0, 64, 0, 0, 128, 63, 0, 0, 0, 0, 0, 0, 0, 0, 0, 0, 0, 191, 0, 0, 128, 62, 0, 0, 32, 64, 0, 0, 160, 191, 0, 0, 0, 192, 0, 0, 128, 63, 0, 0, 0, 0, 0, 0, 0, 0, 0, 0, 0, 64, 0, 0, 128, 64, 0, 0, 32, 192, 0, 0, 160, 192, 0, 0, 0, 63, 0, 0, 128, 63, 0, 0, 0, 0, 0, 0, 0, 0, 0, 0, 0, 192, 0, 0, 128, 64, 0, 0, 32, 64, 0, 0, 160, 192, 0, 0, 0, 191, 0, 0, 128, 63, 0, 0, 0, 0, 0, 0, 0, 0, 0, 0, 128, 191, 0, 0, 0, 0, 0, 0, 168, 64, 0, 0, 0, 0, 0, 0, 168, 192, 0, 0, 0, 0, 0, 0, 128, 63};
.const .align 4 .b8 WINOGRAD_AT[192] = {0, 0, 128, 63, 0, 0, 128, 63, 0, 0, 128, 63, 0, 0, 128, 63, 0, 0, 128, 63, 0, 0, 128, 63, 0, 0, 128, 63, 0, 0, 0, 0, 0, 0, 0, 0, 0, 0, 128, 63, 0, 0, 128, 191, 0, 0, 0, 64, 0, 0, 0, 192, 0, 0, 0, 63, 0, 0, 0, 191, 0, 0, 0, 0, 0, 0, 0, 0, 0, 0, 128, 63, 0, 0, 128, 63, 0, 0, 128, 64, 0, 0, 128, 64, 0, 0, 128, 62, 0, 0, 128, 62, 0, 0, 0, 0, 0, 0, 0, 0, 0, 0, 128, 63, 0, 0, 128, 191, 0, 0, 0, 65, 0, 0, 0, 193, 0, 0, 0, 62, 0, 0, 0, 190, 0, 0, 0, 0, 0, 0, 0, 0, 0, 0, 128, 63, 0, 0, 128, 63, 0, 0, 128, 65, 0, 0, 128, 65, 0, 0, 128, 61, 0, 0, 128, 61, 0, 0, 0, 0, 0, 0, 0, 0, 0, 0, 128, 63, 0, 0, 128, 191, 0, 0, 0, 66, 0, 0, 0, 194, 0, 0, 0, 61, 0, 0, 0, 189, 0, 0, 128, 63};
// _ZZ27lux_depthwise_conv2d_kernelIfLi4ELi8ELi8EEvPT_PKS0_S3_PK10ConvParamsILi2EEiiiibE3ins has been demoted
// _ZZ36lux_winograd_weight_transform_kernelIfLi32EEvPT_PKS0_iiE2ws has been demoted
// _ZZ35lux_winograd_input_transform_kernelIfLi32EEvPT_PKS0_PK10ConvParamsILi2EEiiE2ds has been demoted
// _ZZ36lux_winograd_output_transform_kernelIfLi32EEvPT_PKS0_PK10ConvParamsILi2EEiiE2ms has been demoted

.visible .entry _Z20lux_unfold_nd_kernelIfLi1EEvPT_PKS0_PK10ConvParamsIXT0_EE(
	.param .u64 .ptr .align 1 _Z20lux_unfold_nd_kernelIfLi1EEvPT_PKS0_PK10ConvParamsIXT0_EE_param_0,
	.param .u64 .ptr .align 1 _Z20lux_unfold_nd_kernelIfLi1EEvPT_PKS0_PK10ConvParamsIXT0_EE_param_1,
	.param .u64 .ptr .align 1 _Z20lux_unfold_nd_kernelIfLi1EEvPT_PKS0_PK10ConvParamsIXT0_EE_param_2
)
{
	.reg .pred 	%p<13>;
	.reg .b16 	%rs<3>;
	.reg .b32 	%r<43>;
	.reg .b32 	%f<2>;
	.reg .b64 	%rd<23>;

	ld.param.u64 	%rd3, [_Z20lux_unfold_nd_kernelIfLi1EEvPT_PKS0_PK10ConvParamsIXT0_EE_param_0];
	ld.param.u64 	%rd4, [_Z20lux_unfold_nd_kernelIfLi1EEvPT_PKS0_PK10ConvParamsIXT0_EE_param_1];
	ld.param.u64 	%rd5, [_Z20lux_unfold_nd_kernelIfLi1EEvPT_PKS0_PK10ConvParamsIXT0_EE_param_2];
	cvta.to.global.u64 	%rd1, %rd5;
	ld.global.nc.u32 	%r1, [%rd1+4];
	mov.u32 	%r7, %ctaid.x;
	mov.u32 	%r8, %ntid.x;
	mov.u32 	%r9, %tid.x;
	mad.lo.s32 	%r2, %r7, %r8, %r9;
	setp.ge.u32 	%p3, %r2, %r1;
	@%p3 bra 	$L__BB0_6;
	ld.global.nc.u32 	%r10, [%rd1+20];
	mov.u32 	%r11, %tid.z;
	mov.u32 	%r12, %ntid.z;
	mov.u32 	%r13, %ctaid.z;
	mad.lo.s32 	%r14, %r13, %r12, %r11;
	mov.u32 	%r15, %tid.y;
	mov.u32 	%r16, %ntid.y;
	mov.u32 	%r17, %ctaid.y;
	mad.lo.s32 	%r18, %r17, %r16, %r15;
	ld.global.nc.u32 	%r19, [%rd1+16];
	cvta.to.global.u64 	%rd6, %rd3;
	mul.lo.s32 	%r20, %r10, %r1;
	mul.lo.s32 	%r21, %r20, %r14;
	mad.lo.s32 	%r22, %r1, %r18, %r21;
	mul.wide.u32 	%rd7, %r22, 4;
	add.s64 	%rd2, %rd6, %rd7;
	div.u32 	%r3, %r14, %r19;
	mul.lo.s32 	%r23, %r3, %r19;
	sub.s32 	%r24, %r14, %r23;
	ld.global.nc.u32 	%r25, [%rd1];
	setp.ge.s32 	%p5, %r3, %r25;
	rem.s32 	%r26, %r24, %r19;
	rem.s32 	%r27, %r18, %r10;
	ld.global.nc.u8 	%rs1, [%rd1+112];
	cvt.u16.u8 	%rs2, %rs1;
	setp.eq.s16 	%p6, %rs2, 0;
	not.b32 	%r28, %r27;
	add.s32 	%r29, %r10, %r28;
	selp.b32 	%r30, %r27, %r29, %p6;
	ld.global.nc.v2.u32 	{%r31, %r32}, [%rd1+24];
	mul.lo.s32 	%r33, %r31, %r26;
	sub.s32 	%r34, %r33, %r32;
	ld.global.nc.v2.u32 	{%r35, %r4}, [%rd1+32];
	mad.lo.s32 	%r36, %r35, %r30, %r34;
	ld.global.nc.u32 	%r37, [%rd1+12];
	add.s32 	%r38, %r37, -1;
	mul.lo.s32 	%r39, %r38, %r4;
	setp.lt.s32 	%p7, %r36, 0;
	or.pred  	%p8, %p5, %p7;
	setp.gt.s32 	%p9, %r36, %r39;
	mov.pred 	%p12, 0;
	or.pred  	%p10, %p8, %p9;
	@%p10 bra 	$L__BB0_3;
	rem.s32 	%r41, %r36, %r4;
	setp.eq.s32 	%p12, %r41, 0;
$L__BB0_3:
	div.s32 	%r6, %r36, %r4;
	not.pred 	%p11, %p12;
	@%p11 bra 	$L__BB0_5;
	cvt.u64.u32 	%rd10, %r3;
	ld.global.nc.u64 	%rd11, [%rd1+40];
	mul.lo.s64 	%rd12, %rd11, %rd10;
	cvt.s64.s32 	%rd13, %r6;
	ld.global.nc.u64 	%rd14, [%rd1+48];
	mad.lo.s64 	%rd15, %rd14, %rd13, %rd12;
	cvt.u64.u32 	%rd16, %r2;
	add.s64 	%rd17, %rd15, %rd16;
	cvta.to.global.u64 	%rd18, %rd4;
	shl.b64 	%rd19, %rd17, 2;
	add.s64 	%rd20, %rd18, %rd19;
	ld.global.nc.f32 	%f1, [%rd20];
	mul.wide.u32 	%rd21, %r2, 4;
	add.s64 	%rd22, %rd2, %rd21;
	st.global.f32 	[%rd22], %f1;
	bra.uni 	$L__BB0_6;
$L__BB0_5:
	mul.wide.u32 	%rd8, %r2, 4;
	add.s64 	%rd9, %rd2, %rd8;
	mov.b32 	%r42, 0;
	st.global.u32 	[%rd9], %r42;
$L__BB0_6:
	ret;

}
	// .globl	_Z20lux_unfold_nd_kernelIfLi2EEvPT_PKS0_PK10ConvParamsIXT0_EE
.visible .entry _Z20lux_unfold_nd_kernelIfLi2EEvPT_PKS0_PK10ConvParamsIXT0_EE(
	.param .u64 .ptr .align 1 _Z20lux_unfold_nd_kernelIfLi2EEvPT_PKS0_PK10ConvParamsIXT0_EE_param_0,
	.param .u64 .ptr .align 1 _Z20lux_unfold_nd_kernelIfLi2EEvPT_PKS0_PK10ConvParamsIXT0_EE_param_1,
	.param .u64 .ptr .align 1 _Z20lux_unfold_nd_kernelIfLi2EEvPT_PKS0_PK10ConvParamsIXT0_EE_param_2
)
{
	.reg .pred 	%p<42>;
	.reg .b16 	%rs<3>;
	.reg .b32 	%r<104>;
	.reg .b32 	%f<2>;
	.reg .b64 	%rd<26>;

	ld.param.u64 	%rd3, [_Z20lux_unfold_nd_kernelIfLi2EEvPT_PKS0_PK10ConvParamsIXT0_EE_param_0];
	ld.param.u64 	%rd4, [_Z20lux_unfold_nd_kernelIfLi2EEvPT_PKS0_PK10ConvParamsIXT0_EE_param_1];
	ld.param.u64 	%rd5, [_Z20lux_unfold_nd_kernelIfLi2EEvPT_PKS0_PK10ConvParamsIXT0_EE_param_2];
	cvta.to.global.u64 	%rd1, %rd5;
	ld.global.nc.u32 	%r1, [%rd1+4];
	ld.global.nc.u32 	%r2, [%rd1+28];
	ld.global.nc.u32 	%r3, [%rd1+32];
	ld.global.nc.u32 	%r4, [%rd1+20];
	ld.global.nc.u32 	%r5, [%rd1+24];
	mov.u32 	%r25, %ctaid.y;
	mov.u32 	%r26, %ntid.y;
	mov.u32 	%r27, %tid.y;
	mad.lo.s32 	%r6, %r25, %r26, %r27;
	mov.u32 	%r28, %ctaid.x;
	mov.u32 	%r29, %ntid.x;
	mov.u32 	%r30, %tid.x;
	mad.lo.s32 	%r7, %r28, %r29, %r30;
	setp.ge.u32 	%p10, %r7, %r1;
	@%p10 bra 	$L__BB1_15;
	mul.lo.s32 	%r31, %r5, %r4;
	mov.u32 	%r32, %tid.z;
	mov.u32 	%r33, %ntid.z;
	mov.u32 	%r34, %ctaid.z;
	mad.lo.s32 	%r35, %r34, %r33, %r32;
	cvta.to.global.u64 	%rd6, %rd3;
	mul.lo.s32 	%r36, %r2, %r1;
	mul.lo.s32 	%r37, %r3, %r36;
	mul.lo.s32 	%r38, %r37, %r35;
	mad.lo.s32 	%r39, %r1, %r6, %r38;
	mul.wide.u32 	%rd7, %r39, 4;
	add.s64 	%rd2, %rd6, %rd7;
	div.u32 	%r8, %r35, %r31;
	mul.lo.s32 	%r40, %r8, %r31;
	sub.s32 	%r9, %r35, %r40;
	ld.global.nc.u32 	%r10, [%rd1];
	ld.global.nc.u8 	%rs1, [%rd1+168];
	cvt.u16.u8 	%rs2, %rs1;
	setp.ne.s16 	%p11, %rs2, 0;
	@%p11 bra 	$L__BB1_7;
	setp.ge.s32 	%p25, %r8, %r10;
	rem.s32 	%r73, %r9, %r5;
	rem.s32 	%r74, %r6, %r3;
	ld.global.nc.u32 	%r75, [%rd1+40];
	mul.lo.s32 	%r76, %r75, %r73;
	ld.global.nc.u32 	%r77, [%rd1+48];
	sub.s32 	%r78, %r76, %r77;
	ld.global.nc.u32 	%r79, [%rd1+56];
	mad.lo.s32 	%r80, %r79, %r74, %r78;
	ld.global.nc.u32 	%r12, [%rd1+64];
	ld.global.nc.u32 	%r81, [%rd1+16];
	add.s32 	%r82, %r81, -1;
	mul.lo.s32 	%r83, %r82, %r12;
	setp.lt.s32 	%p26, %r80, 0;
	or.pred  	%p27, %p25, %p26;
	setp.gt.s32 	%p28, %r80, %r83;
	mov.pred 	%p37, 0;
	or.pred  	%p29, %p27, %p28;
	@%p29 bra 	$L__BB1_4;
	rem.s32 	%r85, %r80, %r12;
	setp.eq.s32 	%p37, %r85, 0;
$L__BB1_4:
	div.s32 	%r102, %r80, %r12;
	div.s32 	%r86, %r9, %r5;
	div.s32 	%r87, %r6, %r3;
	rem.s32 	%r88, %r86, %r4;
	rem.s32 	%r89, %r87, %r2;
	ld.global.nc.u32 	%r90, [%rd1+36];
	mul.lo.s32 	%r91, %r90, %r88;
	ld.global.nc.u32 	%r92, [%rd1+44];
	sub.s32 	%r93, %r91, %r92;
	ld.global.nc.u32 	%r94, [%rd1+52];
	mad.lo.s32 	%r95, %r94, %r89, %r93;
	ld.global.nc.u32 	%r15, [%rd1+60];
	ld.global.nc.u32 	%r96, [%rd1+12];
	add.s32 	%r97, %r96, -1;
	mul.lo.s32 	%r98, %r97, %r15;
	setp.lt.s32 	%p31, %r95, 0;
	not.pred 	%p32, %p37;
	or.pred  	%p33, %p32, %p31;
	setp.gt.s32 	%p34, %r95, %r98;
	mov.pred 	%p41, 0;
	or.pred  	%p35, %p33, %p34;
	@%p35 bra 	$L__BB1_6;
	rem.s32 	%r100, %r95, %r15;
	setp.eq.s32 	%p41, %r100, 0;
$L__BB1_6:
	div.s32 	%r103, %r95, %r15;
	bra.uni 	$L__BB1_12;
$L__BB1_7:
	setp.ge.s32 	%p13, %r8, %r10;
	rem.s32 	%r41, %r9, %r5;
	rem.s32 	%r42, %r6, %r3;
	not.b32 	%r43, %r42;
	add.s32 	%r44, %r3, %r43;
	ld.global.nc.u32 	%r45, [%rd1+40];
	mul.lo.s32 	%r46, %r45, %r41;
	ld.global.nc.u32 	%r47, [%rd1+48];
	sub.s32 	%r48, %r46, %r47;
	ld.global.nc.u32 	%r49, [%rd1+56];
	mad.lo.s32 	%r50, %r49, %r44, %r48;
	ld.global.nc.u32 	%r18, [%rd1+64];
	ld.global.nc.u32 	%r51, [%rd1+16];
	add.s32 	%r52, %r51, -1;
	mul.lo.s32 	%r53, %r52, %r18;
	setp.lt.s32 	%p14, %r50, 0;
	or.pred  	%p15, %p13, %p14;
	setp.gt.s32 	%p16, %r50, %r53;
	mov.pred 	%p39, 0;
	or.pred  	%p17, %p15, %p16;
	@%p17 bra 	$L__BB1_9;
	rem.s32 	%r55, %r50, %r18;
	setp.eq.s32 	%p39, %r55, 0;
$L__BB1_9:
	div.s32 	%r102, %r50, %r18;
	div.s32 	%r56, %r9, %r5;
	div.s32 	%r57, %r6, %r3;
	rem.s32 	%r58, %r56, %r4;
	rem.s32 	%r59, %r57, %r2;
	not.b32 	%r60, %r59;
	add.s32 	%r61, %r2, %r60;
	ld.global.nc.u32 	%r62, [%rd1+36];
	mul.lo.s32 	%r63, %r62, %r58;
	ld.global.nc.u32 	%r64, [%rd1+44];
	sub.s32 	%r65, %r63, %r64;
	ld.global.nc.u32 	%r66, [%rd1+52];
	mad.lo.s32 	%r67, %r66, %r61, %r65;
	ld.global.nc.u32 	%r21, [%rd1+60];
	ld.global.nc.u32 	%r68, [%rd1+12];
	add.s32 	%r69, %r68, -1;
	mul.lo.s32 	%r70, %r69, %r21;
	setp.lt.s32 	%p19, %r67, 0;
	not.pred 	%p20, %p39;
	or.pred  	%p21, %p20, %p19;
	setp.gt.s32 	%p22, %r67, %r70;
	mov.pred 	%p41, 0;
	or.pred  	%p23, %p21, %p22;
	@%p23 bra 	$L__BB1_11;
	rem.s32 	%r72, %r67, %r21;
	setp.eq.s32 	%p41, %r72, 0;
$L__BB1_11:
	div.s32 	%r103, %r67, %r21;
$L__BB1_12:
	not.pred 	%p36, %p41;
	@%p36 bra 	$L__BB1_14;
	cvt.u64.u32 	%rd10, %r8;
	ld.global.nc.u64 	%rd11, [%rd1+72];
	mul.lo.s64 	%rd12, %rd11, %rd10;
	cvt.s64.s32 	%rd13, %r103;
	ld.global.nc.u64 	%rd14, [%rd1+80];
	mad.lo.s64 	%rd15, %rd14, %rd13, %rd12;
	cvt.s64.s32 	%rd16, %r102;
	ld.global.nc.u64 	%rd17, [%rd1+88];
	mad.lo.s64 	%rd18, %rd17, %rd16, %rd15;
	cvt.u64.u32 	%rd19, %r7;
	add.s64 	%rd20, %rd18, %rd19;
	cvta.to.global.u64 	%rd21, %rd4;
	shl.b64 	%rd22, %rd20, 2;
	add.s64 	%rd23, %rd21, %rd22;
	ld.global.nc.f32 	%f1, [%rd23];
	mul.wide.u32 	%rd24, %r7, 4;
	add.s64 	%rd25, %rd2, %rd24;
	st.global.f32 	[%rd25], %f1;
	bra.uni 	$L__BB1_15;
$L__BB1_14:
	mul.wide.u32 	%rd8, %r7, 4;
	add.s64 	%rd9, %rd2, %rd8;
	mov.b32 	%r101, 0;
	st.global.u32 	[%rd9], %r101;
$L__BB1_15:
	ret;

}
	// .globl	_Z27lux_depthwise_conv1d_kernelIfEvPT_PKS0_S3_PKliii
.visible .entry _Z27lux_depthwise_conv1d_kernelIfEvPT_PKS0_S3_PKliii(
	.param .u64 .ptr .align 1 _Z27lux_depthwise_conv1d_kernelIfEvPT_PKS0_S3_PKliii_param_0,
	.param .u64 .ptr .align 1 _Z27lux_depthwise_conv1d_kernelIfEvPT_PKS0_S3_PKliii_param_1,
	.param .u64 .ptr .align 1 _Z27lux_depthwise_conv1d_kernelIfEvPT_PKS0_S3_PKliii_param_2,
	.param .u64 .ptr .align 1 _Z27lux_depthwise_conv1d_kernelIfEvPT_PKS0_S3_PKliii_param_3,
	.param .u32 _Z27lux_depthwise_conv1d_kernelIfEvPT_PKS0_S3_PKliii_param_4,
	.param .u32 _Z27lux_depthwise_conv1d_kernelIfEvPT_PKS0_S3_PKliii_param_5,
	.param .u32 _Z27lux_depthwise_conv1d_kernelIfEvPT_PKS0_S3_PKliii_param_6
)
{
	.reg .pred 	%p<13>;
	.reg .b32 	%r<39>;
	.reg .b32 	%f<112>;
	.reg .b64 	%rd<91>;

	ld.param.u64 	%rd28, [_Z27lux_depthwise_conv1d_kernelIfEvPT_PKS0_S3_PKliii_param_0];
	ld.param.u64 	%rd29, [_Z27lux_depthwise_conv1d_kernelIfEvPT_PKS0_S3_PKliii_param_1];
	ld.param.u64 	%rd31, [_Z27lux_depthwise_conv1d_kernelIfEvPT_PKS0_S3_PKliii_param_2];
	ld.param.u64 	%rd30, [_Z27lux_depthwise_conv1d_kernelIfEvPT_PKS0_S3_PKliii_param_3];
	ld.param.u32 	%r18, [_Z27lux_depthwise_conv1d_kernelIfEvPT_PKS0_S3_PKliii_param_4];
	ld.param.u32 	%r21, [_Z27lux_depthwise_conv1d_kernelIfEvPT_PKS0_S3_PKliii_param_5];
	ld.param.u32 	%r20, [_Z27lux_depthwise_conv1d_kernelIfEvPT_PKS0_S3_PKliii_param_6];
	cvta.to.global.u64 	%rd1, %rd31;
	mov.u32 	%r22, %ctaid.y;
	mov.u32 	%r23, %ntid.y;
	mov.u32 	%r24, %tid.y;
	mad.lo.s32 	%r25, %r22, %r23, %r24;
	mov.u32 	%r26, %ctaid.x;
	mov.u32 	%r27, %ntid.x;
	mov.u32 	%r28, %tid.x;
	mad.lo.s32 	%r2, %r26, %r27, %r28;
	setp.ge.u32 	%p1, %r2, %r20;
	setp.ge.u32 	%p2, %r25, %r21;
	or.pred  	%p3, %p1, %p2;
	@%p3 bra 	$L__BB2_15;
	cvta.to.global.u64 	%rd32, %rd30;
	cvta.to.global.u64 	%rd33, %rd28;
	cvta.to.global.u64 	%rd2, %rd29;
	mov.u32 	%r29, %ctaid.z;
	mad.lo.s32 	%r30, %r21, %r29, %r25;
	mad.lo.s32 	%r31, %r30, %r20, %r2;
	mul.wide.u32 	%rd34, %r31, 4;
	add.s64 	%rd3, %rd33, %rd34;
	cvt.u64.u32 	%rd35, %r29;
	ld.global.nc.u64 	%rd36, [%rd32];
	mul.lo.s64 	%rd37, %rd36, %rd35;
	cvt.u64.u32 	%rd38, %r25;
	ld.global.nc.u64 	%rd4, [%rd32+8];
	mad.lo.s64 	%rd39, %rd4, %rd38, %rd37;
	cvt.u64.u32 	%rd40, %r2;
	ld.global.nc.u64 	%rd41, [%rd32+16];
	mad.lo.s64 	%rd5, %rd41, %rd40, %rd39;
	shl.b64 	%rd42, %rd5, 2;
	add.s64 	%rd87, %rd2, %rd42;
	mul.lo.s32 	%r32, %r18, %r2;
	cvt.u64.u32 	%rd7, %r32;
	setp.lt.s32 	%p4, %r18, 1;
	mov.f32 	%f111, 0f00000000;
	@%p4 bra 	$L__BB2_14;
	and.b32  	%r3, %r18, 15;
	setp.lt.u32 	%p5, %r18, 16;
	mov.f32 	%f111, 0f00000000;
	mov.b32 	%r36, 0;
	@%p5 bra 	$L__BB2_5;
	and.b32  	%r36, %r18, 2147483632;
	add.s64 	%rd85, %rd2, %rd42;
	shl.b64 	%rd9, %rd4, 6;
	neg.s32 	%r34, %r36;
	shl.b64 	%rd44, %rd7, 2;
	add.s64 	%rd45, %rd44, %rd1;
	add.s64 	%rd84, %rd45, 32;
	shl.b64 	%rd11, %rd4, 2;
	mov.f32 	%f111, 0f00000000;
$L__BB2_4:
	.pragma "nounroll";
	ld.global.nc.f32 	%f18, [%rd85];
	ld.global.nc.f32 	%f19, [%rd84+-32];
	fma.rn.f32 	%f20, %f18, %f19, %f111;
	add.s64 	%rd46, %rd85, %rd11;
	ld.global.nc.f32 	%f21, [%rd46];
	ld.global.nc.f32 	%f22, [%rd84+-28];
	fma.rn.f32 	%f23, %f21, %f22, %f20;
	add.s64 	%rd47, %rd46, %rd11;
	ld.global.nc.f32 	%f24, [%rd47];
	ld.global.nc.f32 	%f25, [%rd84+-24];
	fma.rn.f32 	%f26, %f24, %f25, %f23;
	add.s64 	%rd48, %rd47, %rd11;
	ld.global.nc.f32 	%f27, [%rd48];
	ld.global.nc.f32 	%f28, [%rd84+-20];
	fma.rn.f32 	%f29, %f27, %f28, %f26;
	add.s64 	%rd49, %rd48, %rd11;
	ld.global.nc.f32 	%f30, [%rd49];
	ld.global.nc.f32 	%f31, [%rd84+-16];
	fma.rn.f32 	%f32, %f30, %f31, %f29;
	add.s64 	%rd50, %rd49, %rd11;
	ld.global.nc.f32 	%f33, [%rd50];
	ld.global.nc.f32 	%f34, [%rd84+-12];
	fma.rn.f32 	%f35, %f33, %f34, %f32;
	add.s64 	%rd51, %rd50, %rd11;
	ld.global.nc.f32 	%f36, [%rd51];
	ld.global.nc.f32 	%f37, [%rd84+-8];
	fma.rn.f32 	%f38, %f36, %f37, %f35;
	add.s64 	%rd52, %rd51, %rd11;
	ld.global.nc.f32 	%f39, [%rd52];
	ld.global.nc.f32 	%f40, [%rd84+-4];
	fma.rn.f32 	%f41, %f39, %f40, %f38;
	add.s64 	%rd53, %rd52, %rd11;
	ld.global.nc.f32 	%f42, [%rd53];
	ld.global.nc.f32 	%f43, [%rd84];
	fma.rn.f32 	%f44, %f42, %f43, %f41;
	add.s64 	%rd54, %rd53, %rd11;
	ld.global.nc.f32 	%f45, [%rd54];
	ld.global.nc.f32 	%f46, [%rd84+4];
	fma.rn.f32 	%f47, %f45, %f46, %f44;
	add.s64 	%rd55, %rd54, %rd11;
	ld.global.nc.f32 	%f48, [%rd55];
	ld.global.nc.f32 	%f49, [%rd84+8];
	fma.rn.f32 	%f50, %f48, %f49, %f47;
	add.s64 	%rd56, %rd55, %rd11;
	ld.global.nc.f32 	%f51, [%rd56];
	ld.global.nc.f32 	%f52, [%rd84+12];
	fma.rn.f32 	%f53, %f51, %f52, %f50;
	add.s64 	%rd57, %rd56, %rd11;
	ld.global.nc.f32 	%f54, [%rd57];
	ld.global.nc.f32 	%f55, [%rd84+16];
	fma.rn.f32 	%f56, %f54, %f55, %f53;
	add.s64 	%rd58, %rd57, %rd11;
	ld.global.nc.f32 	%f57, [%rd58];
	ld.global.nc.f32 	%f58, [%rd84+20];
	fma.rn.f32 	%f59, %f57, %f58, %f56;
	add.s64 	%rd59, %rd58, %rd11;
	ld.global.nc.f32 	%f60, [%rd59];
	ld.global.nc.f32 	%f61, [%rd84+24];
	fma.rn.f32 	%f62, %f60, %f61, %f59;
	add.s64 	%rd60, %rd59, %rd11;
	ld.global.nc.f32 	%f63, [%rd60];
	ld.global.nc.f32 	%f64, [%rd84+28];
	fma.rn.f32 	%f111, %f63, %f64, %f62;
	add.s64 	%rd87, %rd85, %rd9;
	add.s32 	%r34, %r34, 16;
	add.s64 	%rd84, %rd84, 64;
	setp.ne.s32 	%p6, %r34, 0;
	add.s64 	%rd85, %rd60, %rd11;
	@%p6 bra 	$L__BB2_4;
$L__BB2_5:
	setp.eq.s32 	%p7, %r3, 0;
	@%p7 bra 	$L__BB2_14;
	and.b32  	%r9, %r18, 7;
	setp.lt.u32 	%p8, %r3, 8;
	@%p8 bra 	$L__BB2_8;
	ld.global.nc.f32 	%f66, [%rd87];
	cvt.u64.u32 	%rd61, %r36;
	add.s64 	%rd62, %rd61, %rd7;
	shl.b64 	%rd63, %rd62, 2;
	add.s64 	%rd64, %rd1, %rd63;
	ld.global.nc.f32 	%f67, [%rd64];
	fma.rn.f32 	%f68, %f66, %f67, %f111;
	shl.b64 	%rd65, %rd4, 2;
	add.s64 	%rd66, %rd87, %rd65;
	ld.global.nc.f32 	%f69, [%rd66];
	ld.global.nc.f32 	%f70, [%rd64+4];
	fma.rn.f32 	%f71, %f69, %f70, %f68;
	add.s64 	%rd67, %rd66, %rd65;
	ld.global.nc.f32 	%f72, [%rd67];
	ld.global.nc.f32 	%f73, [%rd64+8];
	fma.rn.f32 	%f74, %f72, %f73, %f71;
	add.s64 	%rd68, %rd67, %rd65;
	ld.global.nc.f32 	%f75, [%rd68];
	ld.global.nc.f32 	%f76, [%rd64+12];
	fma.rn.f32 	%f77, %f75, %f76, %f74;
	add.s64 	%rd69, %rd68, %rd65;
	ld.global.nc.f32 	%f78, [%rd69];
	ld.global.nc.f32 	%f79, [%rd64+16];
	fma.rn.f32 	%f80, %f78, %f79, %f77;
	add.s64 	%rd70, %rd69, %rd65;
	ld.global.nc.f32 	%f81, [%rd70];
	ld.global.nc.f32 	%f82, [%rd64+20];
	fma.rn.f32 	%f83, %f81, %f82, %f80;
	add.s64 	%rd71, %rd70, %rd65;
	ld.global.nc.f32 	%f84, [%rd71];
	ld.global.nc.f32 	%f85, [%rd64+24];
	fma.rn.f32 	%f86, %f84, %f85, %f83;
	add.s64 	%rd72, %rd71, %rd65;
	ld.global.nc.f32 	%f87, [%rd72];
	ld.global.nc.f32 	%f88, [%rd64+28];
	fma.rn.f32 	%f111, %f87, %f88, %f86;
	add.s64 	%rd87, %rd72, %rd65;
	add.s32 	%r36, %r36, 8;
$L__BB2_8:
	setp.eq.s32 	%p9, %r9, 0;
	@%p9 bra 	$L__BB2_14;
	and.b32  	%r12, %r18, 3;
	setp.lt.u32 	%p10, %r9, 4;
	@%p10 bra 	$L__BB2_11;
	ld.global.nc.f32 	%f90, [%rd87];
	cvt.u64.u32 	%rd73, %r36;
	add.s64 	%rd74, %rd73, %rd7;
	shl.b64 	%rd75, %rd74, 2;
	add.s64 	%rd76, %rd1, %rd75;
	ld.global.nc.f32 	%f91, [%rd76];
	fma.rn.f32 	%f92, %f90, %f91, %f111;
	shl.b64 	%rd77, %rd4, 2;
	add.s64 	%rd78, %rd87, %rd77;
	ld.global.nc.f32 	%f93, [%rd78];
	ld.global.nc.f32 	%f94, [%rd76+4];
	fma.rn.f32 	%f95, %f93, %f94, %f92;
	add.s64 	%rd79, %rd78, %rd77;
	ld.global.nc.f32 	%f96, [%rd79];
	ld.global.nc.f32 	%f97, [%rd76+8];
	fma.rn.f32 	%f98, %f96, %f97, %f95;
	add.s64 	%rd80, %rd79, %rd77;
	ld.global.nc.f32 	%f99, [%rd80];
	ld.global.nc.f32 	%f100, [%rd76+12];
	fma.rn.f32 	%f111, %f99, %f100, %f98;
	add.s64 	%rd87, %rd80, %rd77;
	add.s32 	%r36, %r36, 4;
$L__BB2_11:
	setp.eq.s32 	%p11, %r12, 0;
	@%p11 bra 	$L__BB2_14;
	shl.b64 	%rd22, %rd4, 2;
	cvt.u64.u32 	%rd81, %r36;
	add.s64 	%rd82, %rd81, %rd7;
	shl.b64 	%rd83, %rd82, 2;
	add.s64 	%rd89, %rd1, %rd83;
	neg.s32 	%r38, %r12;
$L__BB2_13:
	.pragma "nounroll";
	ld.global.nc.f32 	%f101, [%rd87];
	ld.global.nc.f32 	%f102, [%rd89];
	fma.rn.f32 	%f111, %f101, %f102, %f111;
	add.s64 	%rd87, %rd87, %rd22;
	add.s64 	%rd89, %rd89, 4;
	add.s32 	%r38, %r38, 1;
	setp.ne.s32 	%p12, %r38, 0;
	@%p12 bra 	$L__BB2_13;
$L__BB2_14:
	st.global.f32 	[%rd3], %f111;
$L__BB2_15:
	ret;

}
	// .globl	_Z27lux_depthwise_conv2d_kernelIfLi4ELi8ELi8EEvPT_PKS0_S3_PK10ConvParamsILi2EEiiiib
.visible .entry _Z27lux_depthwise_conv2d_kernelIfLi4ELi8ELi8EEvPT_PKS0_S3_PK10ConvParamsILi2EEiiiib(
	.param .u64 .ptr .align 1 _Z27lux_depthwise_conv2d_kernelIfLi4ELi8ELi8EEvPT_PKS0_S3_PK10ConvParamsILi2EEiiiib_param_0,
	.param .u64 .ptr .align 1 _Z27lux_depthwise_conv2d_kernelIfLi4ELi8ELi8EEvPT_PKS0_S3_PK10ConvParamsILi2EEiiiib_param_1,
	.param .u64 .ptr .align 1 _Z27lux_depthwise_conv2d_kernelIfLi4ELi8ELi8EEvPT_PKS0_S3_PK10ConvParamsILi2EEiiiib_param_2,
	.param .u64 .ptr .align 1 _Z27lux_depthwise_conv2d_kernelIfLi4ELi8ELi8EEvPT_PKS0_S3_PK10ConvParamsILi2EEiiiib_param_3,
	.param .u32 _Z27lux_depthwise_conv2d_kernelIfLi4ELi8ELi8EEvPT_PKS0_S3_PK10ConvParamsILi2EEiiiib_param_4,
	.param .u32 _Z27lux_depthwise_conv2d_kernelIfLi4ELi8ELi8EEvPT_PKS0_S3_PK10ConvParamsILi2EEiiiib_param_5,
	.param .u32 _Z27lux_depthwise_conv2d_kernelIfLi4ELi8ELi8EEvPT_PKS0_S3_PK10ConvParamsILi2EEiiiib_param_6,
	.param .u32 _Z27lux_depthwise_conv2d_kernelIfLi4ELi8ELi8EEvPT_PKS0_S3_PK10ConvParamsILi2EEiiiib_param_7,
	.param .u8 _Z27lux_depthwise_conv2d_kernelIfLi4ELi8ELi8EEvPT_PKS0_S3_PK10ConvParamsILi2EEiiiib_param_8
)
{
	.reg .pred 	%p<63>;
	.reg .b16 	%rs<2>;
	.reg .b32 	%r<241>;
	.reg .b32 	%f<143>;
	.reg .b64 	%rd<149>;
	// demoted variable
	.shared .align 4 .b8 _ZZ27lux_depthwise_conv2d_kernelIfLi4ELi8ELi8EEvPT_PKS0_S3_PK10ConvParamsILi2EEiiiibE3ins[9856];
	ld.param.u64 	%rd12, [_Z27lux_depthwise_conv2d_kernelIfLi4ELi8ELi8EEvPT_PKS0_S3_PK10ConvParamsILi2EEiiiib_param_1];
	ld.param.u64 	%rd13, [_Z27lux_depthwise_conv2d_kernelIfLi4ELi8ELi8EEvPT_PKS0_S3_PK10ConvParamsILi2EEiiiib_param_2];
	ld.param.u64 	%rd14, [_Z27lux_depthwise_conv2d_kernelIfLi4ELi8ELi8EEvPT_PKS0_S3_PK10ConvParamsILi2EEiiiib_param_3];
	ld.param.u32 	%r77, [_Z27lux_depthwise_conv2d_kernelIfLi4ELi8ELi8EEvPT_PKS0_S3_PK10ConvParamsILi2EEiiiib_param_4];
	ld.param.u32 	%r78, [_Z27lux_depthwise_conv2d_kernelIfLi4ELi8ELi8EEvPT_PKS0_S3_PK10ConvParamsILi2EEiiiib_param_5];
	ld.param.u32 	%r79, [_Z27lux_depthwise_conv2d_kernelIfLi4ELi8ELi8EEvPT_PKS0_S3_PK10ConvParamsILi2EEiiiib_param_6];
	ld.param.u32 	%r80, [_Z27lux_depthwise_conv2d_kernelIfLi4ELi8ELi8EEvPT_PKS0_S3_PK10ConvParamsILi2EEiiiib_param_7];
	ld.param.s8 	%rs1, [_Z27lux_depthwise_conv2d_kernelIfLi4ELi8ELi8EEvPT_PKS0_S3_PK10ConvParamsILi2EEiiiib_param_8];
	cvta.to.global.u64 	%rd1, %rd12;
	cvta.to.global.u64 	%rd2, %rd13;
	cvta.to.global.u64 	%rd3, %rd14;
	ld.global.u32 	%r81, [%rd3+20];
	shr.s32 	%r82, %r81, 31;
	shr.u32 	%r83, %r82, 30;
	add.s32 	%r84, %r81, %r83;
	shr.s32 	%r85, %r84, 2;
	mov.u32 	%r86, %ctaid.z;
	div.u32 	%r1, %r86, %r85;
	mul.lo.s32 	%r87, %r1, %r85;
	sub.s32 	%r88, %r86, %r87;
	shl.b32 	%r2, %r88, 2;
	mov.u32 	%r3, %tid.z;
	add.s32 	%r4, %r2, %r3;
	mov.u32 	%r89, %ctaid.y;
	shl.b32 	%r5, %r89, 3;
	mov.u32 	%r6, %tid.y;
	add.s32 	%r7, %r5, %r6;
	mov.u32 	%r90, %ctaid.x;
	shl.b32 	%r8, %r90, 3;
	mov.u32 	%r9, %tid.x;
	add.s32 	%r10, %r8, %r9;
	ld.global.u32 	%r91, [%rd3+4];
	setp.ge.s32 	%p7, %r10, %r91;
	@%p7 bra 	$L__BB3_58;
	mul.lo.s32 	%r92, %r2, %r79;
	ld.global.u32 	%r93, [%rd3+44];
	sub.s32 	%r11, %r92, %r93;
	mul.lo.s32 	%r94, %r80, %r5;
	ld.global.u32 	%r95, [%rd3+48];
	sub.s32 	%r12, %r94, %r95;
	shl.b32 	%r13, %r3, 6;
	shl.b32 	%r14, %r6, 3;
	add.s32 	%r96, %r14, %r9;
	add.s32 	%r228, %r96, %r13;
	shl.b32 	%r97, %r79, 2;
	add.s32 	%r98, %r77, %r97;
	add.s32 	%r99, %r98, -1;
	shl.b32 	%r100, %r80, 3;
	add.s32 	%r101, %r78, %r100;
	add.s32 	%r16, %r101, -1;
	mul.lo.s32 	%r17, %r16, %r99;
	setp.ge.s32 	%p8, %r228, %r17;
	@%p8 bra 	$L__BB3_26;
	cvt.u64.u32 	%rd4, %r1;
	cvt.s64.s32 	%rd15, %r8;
	cvt.u64.u32 	%rd16, %r9;
	add.s64 	%rd5, %rd15, %rd16;
	add.s32 	%r18, %r228, 256;
	max.u32 	%r102, %r17, %r18;
	not.b32 	%r103, %r9;
	add.s32 	%r104, %r102, %r103;
	add.s32 	%r105, %r14, %r13;
	sub.s32 	%r19, %r104, %r105;
	and.b32  	%r106, %r19, 256;
	setp.ne.s32 	%p9, %r106, 0;
	@%p9 bra 	$L__BB3_10;
	div.s32 	%r20, %r228, %r16;
	mul.lo.s32 	%r107, %r20, %r16;
	sub.s32 	%r21, %r228, %r107;
	add.s32 	%r22, %r20, %r11;
	setp.lt.s32 	%p11, %r22, 0;
	mov.pred 	%p60, 0;
	@%p11 bra 	$L__BB3_5;
	ld.global.u32 	%r108, [%rd3+12];
	setp.lt.s32 	%p60, %r22, %r108;
$L__BB3_5:
	add.s32 	%r109, %r21, %r12;
	setp.lt.s32 	%p12, %r109, 0;
	not.pred 	%p13, %p60;
	or.pred  	%p14, %p13, %p12;
	@%p14 bra 	$L__BB3_7;
	setp.lt.u32 	%p15, %r9, 8;
	ld.global.u32 	%r111, [%rd3+16];
	setp.lt.s32 	%p16, %r109, %r111;
	and.pred  	%p17, %p16, %p15;
	@%p17 bra 	$L__BB3_9;
$L__BB3_7:
	setp.gt.u32 	%p18, %r9, 7;
	mov.u32 	%r228, %r18;
	@%p18 bra 	$L__BB3_10;
	mov.u32 	%r113, _ZZ27lux_depthwise_conv2d_kernelIfLi4ELi8ELi8EEvPT_PKS0_S3_PK10ConvParamsILi2EEiiiibE3ins;
	mad.lo.s32 	%r114, %r20, 704, %r113;
	shl.b32 	%r115, %r21, 5;
	add.s32 	%r116, %r114, %r115;
	shl.b32 	%r117, %r9, 2;
	add.s32 	%r118, %r116, %r117;
	mov.b32 	%r119, 0;
	st.shared.u32 	[%r118], %r119;
	mov.u32 	%r228, %r18;
	bra.uni 	$L__BB3_10;
$L__BB3_9:
	ld.global.u64 	%rd17, [%rd3+72];
	cvt.s64.s32 	%rd18, %r22;
	ld.global.u64 	%rd19, [%rd3+80];
	add.s32 	%r120, %r21, %r12;
	cvt.u64.u32 	%rd20, %r120;
	ld.global.u64 	%rd21, [%rd3+88];
	mad.lo.s64 	%rd22, %rd17, %rd4, %rd5;
	mad.lo.s64 	%rd23, %rd19, %rd18, %rd22;
	mad.lo.s64 	%rd24, %rd21, %rd20, %rd23;
	shl.b64 	%rd25, %rd24, 2;
	add.s64 	%rd26, %rd1, %rd25;
	ld.global.nc.f32 	%f28, [%rd26];
	mov.u32 	%r121, _ZZ27lux_depthwise_conv2d_kernelIfLi4ELi8ELi8EEvPT_PKS0_S3_PK10ConvParamsILi2EEiiiibE3ins;
	mad.lo.s32 	%r122, %r20, 704, %r121;
	shl.b32 	%r123, %r21, 5;
	add.s32 	%r124, %r122, %r123;
	shl.b32 	%r125, %r9, 2;
	add.s32 	%r126, %r124, %r125;
	st.shared.f32 	[%r126], %f28;
	mov.u32 	%r228, %r18;
$L__BB3_10:
	setp.lt.u32 	%p19, %r19, 256;
	@%p19 bra 	$L__BB3_26;
$L__BB3_11:
	div.s32 	%r25, %r228, %r16;
	mul.lo.s32 	%r127, %r25, %r16;
	sub.s32 	%r26, %r228, %r127;
	add.s32 	%r27, %r25, %r11;
	add.s32 	%r28, %r26, %r12;
	setp.lt.s32 	%p21, %r27, 0;
	mov.pred 	%p61, 0;
	@%p21 bra 	$L__BB3_13;
	ld.global.u32 	%r128, [%rd3+12];
	setp.lt.s32 	%p61, %r27, %r128;
$L__BB3_13:
	setp.lt.s32 	%p22, %r28, 0;
	not.pred 	%p23, %p61;
	or.pred  	%p24, %p23, %p22;
	@%p24 bra 	$L__BB3_16;
	setp.gt.u32 	%p25, %r9, 7;
	ld.global.u32 	%r130, [%rd3+16];
	setp.ge.s32 	%p26, %r28, %r130;
	or.pred  	%p27, %p26, %p25;
	@%p27 bra 	$L__BB3_16;
	ld.global.u64 	%rd27, [%rd3+72];
	cvt.s64.s32 	%rd28, %r27;
	ld.global.u64 	%rd29, [%rd3+80];
	cvt.u64.u32 	%rd30, %r28;
	ld.global.u64 	%rd31, [%rd3+88];
	mad.lo.s64 	%rd32, %rd27, %rd4, %rd5;
	mad.lo.s64 	%rd33, %rd29, %rd28, %rd32;
	mad.lo.s64 	%rd34, %rd31, %rd30, %rd33;
	shl.b64 	%rd35, %rd34, 2;
	add.s64 	%rd36, %rd1, %rd35;
	ld.global.nc.f32 	%f29, [%rd36];
	mov.u32 	%r138, _ZZ27lux_depthwise_conv2d_kernelIfLi4ELi8ELi8EEvPT_PKS0_S3_PK10ConvParamsILi2EEiiiibE3ins;
	mad.lo.s32 	%r139, %r25, 704, %r138;
	shl.b32 	%r140, %r26, 5;
	add.s32 	%r141, %r139, %r140;
	shl.b32 	%r142, %r9, 2;
	add.s32 	%r143, %r141, %r142;
	st.shared.f32 	[%r143], %f29;
	bra.uni 	$L__BB3_18;
$L__BB3_16:
	setp.gt.u32 	%p28, %r9, 7;
	@%p28 bra 	$L__BB3_18;
	mov.u32 	%r131, _ZZ27lux_depthwise_conv2d_kernelIfLi4ELi8ELi8EEvPT_PKS0_S3_PK10ConvParamsILi2EEiiiibE3ins;
	mad.lo.s32 	%r132, %r25, 704, %r131;
	shl.b32 	%r133, %r26, 5;
	add.s32 	%r134, %r132, %r133;
	shl.b32 	%r135, %r9, 2;
	add.s32 	%r136, %r134, %r135;
	mov.b32 	%r137, 0;
	st.shared.u32 	[%r136], %r137;
$L__BB3_18:
	add.s32 	%r144, %r228, 256;
	div.s32 	%r29, %r144, %r16;
	mul.lo.s32 	%r145, %r29, %r16;
	sub.s32 	%r30, %r144, %r145;
	add.s32 	%r31, %r29, %r11;
	add.s32 	%r32, %r30, %r12;
	setp.lt.s32 	%p30, %r31, 0;
	mov.pred 	%p62, 0;
	@%p30 bra 	$L__BB3_20;
	ld.global.u32 	%r146, [%rd3+12];
	setp.lt.s32 	%p62, %r31, %r146;
$L__BB3_20:
	setp.lt.s32 	%p31, %r32, 0;
	not.pred 	%p32, %p62;
	or.pred  	%p33, %p32, %p31;
	@%p33 bra 	$L__BB3_22;
	setp.lt.u32 	%p34, %r9, 8;
	ld.global.u32 	%r148, [%rd3+16];
	setp.lt.s32 	%p35, %r32, %r148;
	and.pred  	%p36, %p35, %p34;
	@%p36 bra 	$L__BB3_24;
$L__BB3_22:
	setp.gt.u32 	%p37, %r9, 7;
	@%p37 bra 	$L__BB3_25;
	mov.u32 	%r149, _ZZ27lux_depthwise_conv2d_kernelIfLi4ELi8ELi8EEvPT_PKS0_S3_PK10ConvParamsILi2EEiiiibE3ins;
	mad.lo.s32 	%r150, %r29, 704, %r149;
	shl.b32 	%r151, %r30, 5;
	add.s32 	%r152, %r150, %r151;
	shl.b32 	%r153, %r9, 2;
	add.s32 	%r154, %r152, %r153;
	mov.b32 	%r155, 0;
	st.shared.u32 	[%r154], %r155;
	bra.uni 	$L__BB3_25;
$L__BB3_24:
	ld.global.u64 	%rd37, [%rd3+72];
	cvt.s64.s32 	%rd38, %r31;
	ld.global.u64 	%rd39, [%rd3+80];
	cvt.u64.u32 	%rd40, %r32;
	ld.global.u64 	%rd41, [%rd3+88];
	mad.lo.s64 	%rd42, %rd37, %rd4, %rd5;
	mad.lo.s64 	%rd43, %rd39, %rd38, %rd42;
	mad.lo.s64 	%rd44, %rd41, %rd40, %rd43;
	shl.b64 	%rd45, %rd44, 2;
	add.s64 	%rd46, %rd1, %rd45;
	ld.global.nc.f32 	%f30, [%rd46];
	mov.u32 	%r156, _ZZ27lux_depthwise_conv2d_kernelIfLi4ELi8ELi8EEvPT_PKS0_S3_PK10ConvParamsILi2EEiiiibE3ins;
	mad.lo.s32 	%r157, %r29, 704, %r156;
	shl.b32 	%r158, %r30, 5;
	add.s32 	%r159, %r157, %r158;
	shl.b32 	%r160, %r9, 2;
	add.s32 	%r161, %r159, %r160;
	st.shared.f32 	[%r161], %f30;
$L__BB3_25:
	add.s32 	%r228, %r228, 512;
	setp.lt.s32 	%p38, %r228, %r17;
	@%p38 bra 	$L__BB3_11;
$L__BB3_26:
	bar.sync 	0;
	ld.global.u32 	%r162, [%rd3+20];
	setp.ge.s32 	%p39, %r4, %r162;
	@%p39 bra 	$L__BB3_58;
	ld.global.u32 	%r163, [%rd3+24];
	setp.ge.s32 	%p40, %r7, %r163;
	mov.f32 	%f132, 0f00000000;
	@%p40 bra 	$L__BB3_58;
	mul.lo.s32 	%r164, %r77, %r10;
	mul.lo.s32 	%r165, %r164, %r78;
	cvt.s64.s32 	%rd6, %r165;
	setp.lt.s32 	%p41, %r77, 1;
	@%p41 bra 	$L__BB3_57;
	setp.lt.s32 	%p42, %r78, 1;
	mul.lo.s32 	%r34, %r79, %r3;
	mul.lo.s32 	%r35, %r80, %r6;
	@%p42 bra 	$L__BB3_57;
	shl.b32 	%r166, %r9, 2;
	mov.u32 	%r167, _ZZ27lux_depthwise_conv2d_kernelIfLi4ELi8ELi8EEvPT_PKS0_S3_PK10ConvParamsILi2EEiiiibE3ins;
	add.s32 	%r36, %r167, %r166;
	setp.ne.s16 	%p43, %rs1, 0;
	@%p43 bra 	$L__BB3_44;
	and.b32  	%r37, %r78, 7;
	add.s32 	%r38, %r37, -1;
	and.b32  	%r39, %r78, 3;
	and.b32  	%r40, %r78, 2147483640;
	and.b32  	%r41, %r78, 1;
	neg.s32 	%r42, %r40;
	shl.b32 	%r210, %r35, 5;
	add.s32 	%r212, %r210, %r166;
	add.s32 	%r214, %r212, %r167;
	add.s32 	%r43, %r214, 128;
	add.s64 	%rd7, %rd2, 16;
	mov.f32 	%f132, 0f00000000;
	mov.b32 	%r230, 0;
$L__BB3_32:
	setp.lt.u32 	%p52, %r78, 8;
	add.s32 	%r45, %r230, %r34;
	mul.lo.s32 	%r46, %r230, %r78;
	mov.b32 	%r234, 0;
	@%p52 bra 	$L__BB3_35;
	mad.lo.s32 	%r231, %r45, 704, %r43;
	cvt.u64.u32 	%rd107, %r46;
	add.s64 	%rd108, %rd6, %rd107;
	shl.b64 	%rd109, %rd108, 2;
	add.s64 	%rd148, %rd7, %rd109;
	mov.u32 	%r232, %r42;
$L__BB3_34:
	.pragma "nounroll";
	ld.shared.f32 	%f80, [%r231+-128];
	ld.global.nc.f32 	%f81, [%rd148+-16];
	fma.rn.f32 	%f82, %f80, %f81, %f132;
	ld.shared.f32 	%f83, [%r231+-96];
	ld.global.nc.f32 	%f84, [%rd148+-12];
	fma.rn.f32 	%f85, %f83, %f84, %f82;
	ld.shared.f32 	%f86, [%r231+-64];
	ld.global.nc.f32 	%f87, [%rd148+-8];
	fma.rn.f32 	%f88, %f86, %f87, %f85;
	ld.shared.f32 	%f89, [%r231+-32];
	ld.global.nc.f32 	%f90, [%rd148+-4];
	fma.rn.f32 	%f91, %f89, %f90, %f88;
	ld.shared.f32 	%f92, [%r231];
	ld.global.nc.f32 	%f93, [%rd148];
	fma.rn.f32 	%f94, %f92, %f93, %f91;
	ld.shared.f32 	%f95, [%r231+32];
	ld.global.nc.f32 	%f96, [%rd148+4];
	fma.rn.f32 	%f97, %f95, %f96, %f94;
	ld.shared.f32 	%f98, [%r231+64];
	ld.global.nc.f32 	%f99, [%rd148+8];
	fma.rn.f32 	%f100, %f98, %f99, %f97;
	ld.shared.f32 	%f101, [%r231+96];
	ld.global.nc.f32 	%f102, [%rd148+12];
	fma.rn.f32 	%f132, %f101, %f102, %f100;
	add.s32 	%r232, %r232, 8;
	add.s32 	%r231, %r231, 256;
	add.s64 	%rd148, %rd148, 32;
	setp.ne.s32 	%p53, %r232, 0;
	mov.u32 	%r234, %r40;
	@%p53 bra 	$L__BB3_34;
$L__BB3_35:
	setp.eq.s32 	%p54, %r37, 0;
	@%p54 bra 	$L__BB3_43;
	mad.lo.s32 	%r53, %r45, 704, %r36;
	setp.lt.u32 	%p55, %r38, 3;
	@%p55 bra 	$L__BB3_38;
	add.s32 	%r216, %r234, %r35;
	shl.b32 	%r217, %r216, 5;
	add.s32 	%r218, %r53, %r217;
	ld.shared.f32 	%f104, [%r218];
	add.s32 	%r219, %r234, %r46;
	cvt.u64.u32 	%rd110, %r219;
	add.s64 	%rd111, %rd110, %rd6;
	shl.b64 	%rd112, %rd111, 2;
	add.s64 	%rd113, %rd2, %rd112;
	ld.global.nc.f32 	%f105, [%rd113];
	fma.rn.f32 	%f106, %f104, %f105, %f132;
	ld.shared.f32 	%f107, [%r218+32];
	cvt.u64.u32 	%rd114, %r46;
	cvt.u64.u32 	%rd115, %r234;
	add.s64 	%rd116, %rd115, %rd114;
	add.s64 	%rd117, %rd116, %rd6;
	shl.b64 	%rd118, %rd117, 2;
	add.s64 	%rd119, %rd2, %rd118;
	ld.global.nc.f32 	%f108, [%rd119+4];
	fma.rn.f32 	%f109, %f107, %f108, %f106;
	ld.shared.f32 	%f110, [%r218+64];
	ld.global.nc.f32 	%f111, [%rd119+8];
	fma.rn.f32 	%f112, %f110, %f111, %f109;
	ld.shared.f32 	%f113, [%r218+96];
	ld.global.nc.f32 	%f114, [%rd119+12];
	fma.rn.f32 	%f132, %f113, %f114, %f112;
	add.s32 	%r234, %r234, 4;
$L__BB3_38:
	setp.eq.s32 	%p56, %r39, 0;
	@%p56 bra 	$L__BB3_43;
	setp.eq.s32 	%p57, %r39, 1;
	@%p57 bra 	$L__BB3_41;
	add.s32 	%r220, %r234, %r35;
	shl.b32 	%r221, %r220, 5;
	add.s32 	%r222, %r53, %r221;
	ld.shared.f32 	%f116, [%r222];
	add.s32 	%r223, %r234, %r46;
	cvt.u64.u32 	%rd120, %r223;
	add.s64 	%rd121, %rd120, %rd6;
	shl.b64 	%rd122, %rd121, 2;
	add.s64 	%rd123, %rd2, %rd122;
	ld.global.nc.f32 	%f117, [%rd123];
	fma.rn.f32 	%f118, %f116, %f117, %f132;
	ld.shared.f32 	%f119, [%r222+32];
	cvt.u64.u32 	%rd124, %r46;
	cvt.u64.u32 	%rd125, %r234;
	add.s64 	%rd126, %rd125, %rd124;
	add.s64 	%rd127, %rd126, %rd6;
	shl.b64 	%rd128, %rd127, 2;
	add.s64 	%rd129, %rd2, %rd128;
	ld.global.nc.f32 	%f120, [%rd129+4];
	fma.rn.f32 	%f132, %f119, %f120, %f118;
	add.s32 	%r234, %r234, 2;
$L__BB3_41:
	setp.eq.s32 	%p58, %r41, 0;
	@%p58 bra 	$L__BB3_43;
	add.s32 	%r224, %r234, %r35;
	shl.b32 	%r225, %r224, 5;
	add.s32 	%r226, %r53, %r225;
	ld.shared.f32 	%f121, [%r226];
	add.s32 	%r227, %r234, %r46;
	cvt.u64.u32 	%rd130, %r227;
	add.s64 	%rd131, %rd130, %rd6;
	shl.b64 	%rd132, %rd131, 2;
	add.s64 	%rd133, %rd2, %rd132;
	ld.global.nc.f32 	%f122, [%rd133];
	fma.rn.f32 	%f132, %f121, %f122, %f132;
$L__BB3_43:
	add.s32 	%r230, %r230, 1;
	setp.eq.s32 	%p59, %r230, %r77;
	@%p59 bra 	$L__BB3_57;
	bra.uni 	$L__BB3_32;
$L__BB3_44:
	and.b32  	%r59, %r78, 7;
	add.s32 	%r60, %r59, -1;
	and.b32  	%r61, %r78, 3;
	and.b32  	%r62, %r78, 2147483640;
	and.b32  	%r63, %r78, 1;
	mov.f32 	%f132, 0f00000000;
	mov.b32 	%r236, 0;
$L__BB3_45:
	setp.lt.u32 	%p44, %r78, 8;
	not.b32 	%r170, %r236;
	add.s32 	%r171, %r77, %r170;
	add.s32 	%r172, %r236, %r34;
	mad.lo.s32 	%r65, %r172, 704, %r36;
	mul.lo.s32 	%r66, %r171, %r78;
	mov.b32 	%r239, 0;
	@%p44 bra 	$L__BB3_48;
	add.s32 	%r74, %r78, %r66;
	add.s32 	%r75, %r66, -2;
	mov.b32 	%r237, 0;
$L__BB3_47:
	.pragma "nounroll";
	not.b32 	%r174, %r237;
	add.s32 	%r175, %r237, %r35;
	shl.b32 	%r176, %r175, 5;
	add.s32 	%r177, %r65, %r176;
	ld.shared.f32 	%f35, [%r177];
	add.s32 	%r178, %r74, %r174;
	cvt.s64.s32 	%rd47, %r178;
	add.s64 	%rd48, %rd47, %rd6;
	shl.b64 	%rd49, %rd48, 2;
	add.s64 	%rd50, %rd2, %rd49;
	ld.global.nc.f32 	%f36, [%rd50];
	fma.rn.f32 	%f37, %f35, %f36, %f132;
	sub.s32 	%r179, %r78, %r237;
	ld.shared.f32 	%f38, [%r177+32];
	add.s32 	%r180, %r179, %r75;
	cvt.s64.s32 	%rd51, %r180;
	add.s64 	%rd52, %rd51, %rd6;
	shl.b64 	%rd53, %rd52, 2;
	add.s64 	%rd54, %rd2, %rd53;
	ld.global.nc.f32 	%f39, [%rd54];
	fma.rn.f32 	%f40, %f38, %f39, %f37;
	ld.shared.f32 	%f41, [%r177+64];
	add.s32 	%r181, %r180, -1;
	cvt.s64.s32 	%rd55, %r181;
	add.s64 	%rd56, %rd55, %rd6;
	shl.b64 	%rd57, %rd56, 2;
	add.s64 	%rd58, %rd2, %rd57;
	ld.global.nc.f32 	%f42, [%rd58];
	fma.rn.f32 	%f43, %f41, %f42, %f40;
	ld.shared.f32 	%f44, [%r177+96];
	add.s32 	%r182, %r180, -2;
	cvt.s64.s32 	%rd59, %r182;
	add.s64 	%rd60, %rd59, %rd6;
	shl.b64 	%rd61, %rd60, 2;
	add.s64 	%rd62, %rd2, %rd61;
	ld.global.nc.f32 	%f45, [%rd62];
	fma.rn.f32 	%f46, %f44, %f45, %f43;
	ld.shared.f32 	%f47, [%r177+128];
	add.s32 	%r183, %r180, -3;
	cvt.s64.s32 	%rd63, %r183;
	add.s64 	%rd64, %rd63, %rd6;
	shl.b64 	%rd65, %rd64, 2;
	add.s64 	%rd66, %rd2, %rd65;
	ld.global.nc.f32 	%f48, [%rd66];
	fma.rn.f32 	%f49, %f47, %f48, %f46;
	ld.shared.f32 	%f50, [%r177+160];
	add.s32 	%r184, %r180, -4;
	cvt.s64.s32 	%rd67, %r184;
	add.s64 	%rd68, %rd67, %rd6;
	shl.b64 	%rd69, %rd68, 2;
	add.s64 	%rd70, %rd2, %rd69;
	ld.global.nc.f32 	%f51, [%rd70];
	fma.rn.f32 	%f52, %f50, %f51, %f49;
	ld.shared.f32 	%f53, [%r177+192];
	add.s32 	%r185, %r180, -5;
	cvt.s64.s32 	%rd71, %r185;
	add.s64 	%rd72, %rd71, %rd6;
	shl.b64 	%rd73, %rd72, 2;
	add.s64 	%rd74, %rd2, %rd73;
	ld.global.nc.f32 	%f54, [%rd74];
	fma.rn.f32 	%f55, %f53, %f54, %f52;
	ld.shared.f32 	%f56, [%r177+224];
	add.s32 	%r186, %r180, -6;
	cvt.s64.s32 	%rd75, %r186;
	add.s64 	%rd76, %rd75, %rd6;
	shl.b64 	%rd77, %rd76, 2;
	add.s64 	%rd78, %rd2, %rd77;
	ld.global.nc.f32 	%f57, [%rd78];
	fma.rn.f32 	%f132, %f56, %f57, %f55;
	add.s32 	%r237, %r237, 8;
	setp.ne.s32 	%p45, %r237, %r62;
	mov.u32 	%r239, %r62;
	@%p45 bra 	$L__BB3_47;
$L__BB3_48:
	setp.eq.s32 	%p46, %r59, 0;
	@%p46 bra 	$L__BB3_56;
	setp.lt.u32 	%p47, %r60, 3;
	@%p47 bra 	$L__BB3_51;
	not.b32 	%r187, %r239;
	add.s32 	%r188, %r78, %r187;
	add.s32 	%r189, %r239, %r35;
	shl.b32 	%r190, %r189, 5;
	add.s32 	%r191, %r65, %r190;
	ld.shared.f32 	%f59, [%r191];
	add.s32 	%r192, %r188, %r66;
	cvt.s64.s32 	%rd79, %r192;
	add.s64 	%rd80, %rd79, %rd6;
	shl.b64 	%rd81, %rd80, 2;
	add.s64 	%rd82, %rd2, %rd81;
	ld.global.nc.f32 	%f60, [%rd82];
	fma.rn.f32 	%f61, %f59, %f60, %f132;
	ld.shared.f32 	%f62, [%r191+32];
	add.s32 	%r193, %r192, -1;
	cvt.s64.s32 	%rd83, %r193;
	add.s64 	%rd84, %rd83, %rd6;
	shl.b64 	%rd85, %rd84, 2;
	add.s64 	%rd86, %rd2, %rd85;
	ld.global.nc.f32 	%f63, [%rd86];
	fma.rn.f32 	%f64, %f62, %f63, %f61;
	ld.shared.f32 	%f65, [%r191+64];
	add.s32 	%r194, %r192, -2;
	cvt.s64.s32 	%rd87, %r194;
	add.s64 	%rd88, %rd87, %rd6;
	shl.b64 	%rd89, %rd88, 2;
	add.s64 	%rd90, %rd2, %rd89;
	ld.global.nc.f32 	%f66, [%rd90];
	fma.rn.f32 	%f67, %f65, %f66, %f64;
	ld.shared.f32 	%f68, [%r191+96];
	add.s32 	%r195, %r192, -3;
	cvt.s64.s32 	%rd91, %r195;
	add.s64 	%rd92, %rd91, %rd6;
	shl.b64 	%rd93, %rd92, 2;
	add.s64 	%rd94, %rd2, %rd93;
	ld.global.nc.f32 	%f69, [%rd94];
	fma.rn.f32 	%f132, %f68, %f69, %f67;
	add.s32 	%r239, %r239, 4;
$L__BB3_51:
	setp.eq.s32 	%p48, %r61, 0;
	@%p48 bra 	$L__BB3_56;
	setp.eq.s32 	%p49, %r61, 1;
	@%p49 bra 	$L__BB3_54;
	not.b32 	%r196, %r239;
	add.s32 	%r197, %r78, %r196;
	add.s32 	%r198, %r239, %r35;
	shl.b32 	%r199, %r198, 5;
	add.s32 	%r200, %r65, %r199;
	ld.shared.f32 	%f71, [%r200];
	add.s32 	%r201, %r197, %r66;
	cvt.s64.s32 	%rd95, %r201;
	add.s64 	%rd96, %rd95, %rd6;
	shl.b64 	%rd97, %rd96, 2;
	add.s64 	%rd98, %rd2, %rd97;
	ld.global.nc.f32 	%f72, [%rd98];
	fma.rn.f32 	%f73, %f71, %f72, %f132;
	ld.shared.f32 	%f74, [%r200+32];
	add.s32 	%r202, %r201, -1;
	cvt.s64.s32 	%rd99, %r202;
	add.s64 	%rd100, %rd99, %rd6;
	shl.b64 	%rd101, %rd100, 2;
	add.s64 	%rd102, %rd2, %rd101;
	ld.global.nc.f32 	%f75, [%rd102];
	fma.rn.f32 	%f132, %f74, %f75, %f73;
	add.s32 	%r239, %r239, 2;
$L__BB3_54:
	setp.eq.s32 	%p50, %r63, 0;
	@%p50 bra 	$L__BB3_56;
	not.b32 	%r203, %r239;
	add.s32 	%r204, %r78, %r203;
	add.s32 	%r205, %r239, %r35;
	shl.b32 	%r206, %r205, 5;
	add.s32 	%r207, %r65, %r206;
	ld.shared.f32 	%f76, [%r207];
	add.s32 	%r208, %r204, %r66;
	cvt.s64.s32 	%rd103, %r208;
	add.s64 	%rd104, %rd103, %rd6;
	shl.b64 	%rd105, %rd104, 2;
	add.s64 	%rd106, %rd2, %rd105;
	ld.global.nc.f32 	%f77, [%rd106];
	fma.rn.f32 	%f132, %f76, %f77, %f132;
$L__BB3_56:
	add.s32 	%r236, %r236, 1;
	setp.ne.s32 	%p51, %r236, %r77;
	@%p51 bra 	$L__BB3_45;
$L__BB3_57:
	ld.param.u64 	%rd147, [_Z27lux_depthwise_conv2d_kernelIfLi4ELi8ELi8EEvPT_PKS0_S3_PK10ConvParamsILi2EEiiiib_param_0];
	cvt.u64.u32 	%rd134, %r1;
	ld.global.u64 	%rd135, [%rd3+136];
	cvt.u64.u32 	%rd136, %r4;
	ld.global.u64 	%rd137, [%rd3+144];
	cvt.u64.u32 	%rd138, %r7;
	ld.global.u64 	%rd139, [%rd3+152];
	cvt.s64.s32 	%rd140, %r10;
	mad.lo.s64 	%rd141, %rd135, %rd134, %rd140;
	mad.lo.s64 	%rd142, %rd137, %rd136, %rd141;
	mad.lo.s64 	%rd143, %rd139, %rd138, %rd142;
	cvta.to.global.u64 	%rd144, %rd147;
	shl.b64 	%rd145, %rd143, 2;
	add.s64 	%rd146, %rd144, %rd145;
	st.global.f32 	[%rd146], %f132;
$L__BB3_58:
	ret;

}
	// .globl	_Z36lux_winograd_weight_transform_kernelIfLi32EEvPT_PKS0_ii
.visible .entry _Z36lux_winograd_weight_transform_kernelIfLi32EEvPT_PKS0_ii(
	.param .u64 .ptr .align 1 _Z36lux_winograd_weight_transform_kernelIfLi32EEvPT_PKS0_ii_param_0,
	.param .u64 .ptr .align 1 _Z36lux_winograd_weight_transform_kernelIfLi32EEvPT_PKS0_ii_param_1,
	.param .u32 _Z36lux_winograd_weight_transform_kernelIfLi32EEvPT_PKS0_ii_param_2,
	.param .u32 _Z36lux_winograd_weight_transform_kernelIfLi32EEvPT_PKS0_ii_param_3
)
{
	.reg .pred 	%p<7>;
	.reg .b16 	%rs<8>;
	.reg .b32 	%r<369>;
	.reg .b32 	%f<299>;
	.reg .b64 	%rd<140>;
	// demoted variable
	.shared .align 4 .b8 _ZZ36lux_winograd_weight_transform_kernelIfLi32EEvPT_PKS0_iiE2ws[1152];
	ld.param.u32 	%r207, [_Z36lux_winograd_weight_transform_kernelIfLi32EEvPT_PKS0_ii_param_2];
	ld.param.u32 	%r208, [_Z36lux_winograd_weight_transform_kernelIfLi32EEvPT_PKS0_ii_param_3];
	mov.u32 	%r209, %ctaid.x;
	mov.u32 	%r210, %ntid.y;
	mul.lo.s32 	%r1, %r209, %r210;
	mov.u32 	%r2, %tid.y;
	add.s32 	%r3, %r1, %r2;
	mov.u32 	%r4, %ctaid.y;
	shl.b32 	%r367, %r4, 5;
	setp.ge.s32 	%p1, %r3, %r208;
	@%p1 bra 	$L__BB4_6;
	setp.ge.s32 	%p2, %r367, %r207;
	@%p2 bra 	$L__BB4_6;
	mov.u32 	%r6, %tid.x;
	cvt.u16.u32 	%rs1, %r6;
	and.b16  	%rs2, %rs1, 255;
	mul.lo.s16 	%rs3, %rs2, 171;
	shr.u16 	%rs4, %rs3, 9;
	mul.lo.s16 	%rs5, %rs4, 3;
	sub.s16 	%rs6, %rs1, %rs5;
	cvt.u32.u16 	%r212, %rs6;
	and.b32  	%r213, %r212, 255;
	mul.wide.u16 	%r214, %rs4, 3;
	add.s32 	%r215, %r214, %r213;
	mul.wide.u16 	%r216, %rs4, 384;
	mov.u32 	%r217, _ZZ36lux_winograd_weight_transform_kernelIfLi32EEvPT_PKS0_iiE2ws;
	add.s32 	%r218, %r217, %r216;
	and.b16  	%rs7, %rs6, 255;
	mul.wide.u16 	%r219, %rs7, 128;
	add.s32 	%r220, %r218, %r219;
	shl.b32 	%r221, %r6, 2;
	add.s32 	%r7, %r220, %r221;
	ld.const.f32 	%f1, [WINOGRAD_G+4];
	ld.const.f32 	%f2, [WINOGRAD_G+8];
	ld.const.f32 	%f3, [WINOGRAD_G+12];
	ld.const.f32 	%f4, [WINOGRAD_G+16];
	ld.const.f32 	%f5, [WINOGRAD_G+20];
	ld.const.f32 	%f6, [WINOGRAD_G+24];
	ld.const.f32 	%f7, [WINOGRAD_G+28];
	ld.const.f32 	%f8, [WINOGRAD_G+32];
	ld.const.f32 	%f9, [WINOGRAD_G+36];
	ld.const.f32 	%f10, [WINOGRAD_G+40];
	ld.const.f32 	%f11, [WINOGRAD_G+44];
	ld.const.f32 	%f12, [WINOGRAD_G+48];
	ld.const.f32 	%f13, [WINOGRAD_G+52];
	ld.const.f32 	%f14, [WINOGRAD_G+56];
	ld.const.f32 	%f15, [WINOGRAD_G+60];
	ld.const.f32 	%f16, [WINOGRAD_G+64];
	ld.const.f32 	%f17, [WINOGRAD_G+68];
	ld.const.f32 	%f18, [WINOGRAD_G+72];
	ld.const.f32 	%f19, [WINOGRAD_G+76];
	ld.const.f32 	%f20, [WINOGRAD_G+80];
	ld.const.f32 	%f21, [WINOGRAD_G+84];
	ld.const.f32 	%f22, [WINOGRAD_G+88];
	ld.const.f32 	%f23, [WINOGRAD_G+92];
	mul.lo.s32 	%r222, %r4, %r208;
	shl.b32 	%r223, %r222, 5;
	add.s32 	%r224, %r2, %r223;
	add.s32 	%r366, %r224, %r1;
	shl.b32 	%r225, %r207, 1;
	add.s32 	%r226, %r367, %r225;
	mad.lo.s32 	%r365, %r208, %r226, %r3;
	mad.lo.s32 	%r227, %r207, 3, %r367;
	mad.lo.s32 	%r364, %r208, %r227, %r3;
	shl.b32 	%r228, %r207, 2;
	add.s32 	%r229, %r367, %r228;
	mad.lo.s32 	%r363, %r208, %r229, %r3;
	mad.lo.s32 	%r230, %r207, 5, %r367;
	mad.lo.s32 	%r362, %r208, %r230, %r3;
	mad.lo.s32 	%r231, %r207, 6, %r367;
	mad.lo.s32 	%r361, %r208, %r231, %r3;
	mad.lo.s32 	%r232, %r207, 7, %r367;
	mad.lo.s32 	%r360, %r208, %r232, %r3;
	shl.b32 	%r233, %r207, 3;
	add.s32 	%r234, %r367, %r233;
	mad.lo.s32 	%r359, %r208, %r234, %r3;
	mul.lo.s32 	%r235, %r207, 9;
	add.s32 	%r236, %r367, %r235;
	mad.lo.s32 	%r358, %r208, %r236, %r3;
	mad.lo.s32 	%r237, %r207, 10, %r367;
	mad.lo.s32 	%r357, %r208, %r237, %r3;
	mad.lo.s32 	%r238, %r207, 11, %r367;
	mad.lo.s32 	%r356, %r208, %r238, %r3;
	mad.lo.s32 	%r239, %r207, 12, %r367;
	mad.lo.s32 	%r355, %r208, %r239, %r3;
	mad.lo.s32 	%r240, %r207, 13, %r367;
	mad.lo.s32 	%r354, %r208, %r240, %r3;
	mad.lo.s32 	%r241, %r207, 14, %r367;
	mad.lo.s32 	%r353, %r208, %r241, %r3;
	mad.lo.s32 	%r242, %r207, 15, %r367;
	mad.lo.s32 	%r352, %r208, %r242, %r3;
	shl.b32 	%r243, %r207, 4;
	add.s32 	%r244, %r367, %r243;
	mad.lo.s32 	%r351, %r208, %r244, %r3;
	mad.lo.s32 	%r245, %r207, 17, %r367;
	mad.lo.s32 	%r350, %r208, %r245, %r3;
	mad.lo.s32 	%r246, %r207, 18, %r367;
	mad.lo.s32 	%r349, %r208, %r246, %r3;
	mad.lo.s32 	%r247, %r207, 19, %r367;
	mad.lo.s32 	%r348, %r208, %r247, %r3;
	mad.lo.s32 	%r248, %r207, 20, %r367;
	mad.lo.s32 	%r347, %r208, %r248, %r3;
	mad.lo.s32 	%r249, %r207, 21, %r367;
	mad.lo.s32 	%r346, %r208, %r249, %r3;
	mad.lo.s32 	%r250, %r207, 22, %r367;
	mad.lo.s32 	%r345, %r208, %r250, %r3;
	mad.lo.s32 	%r251, %r207, 23, %r367;
	mad.lo.s32 	%r344, %r208, %r251, %r3;
	mad.lo.s32 	%r252, %r207, 24, %r367;
	mad.lo.s32 	%r343, %r208, %r252, %r3;
	mad.lo.s32 	%r253, %r207, 25, %r367;
	mad.lo.s32 	%r342, %r208, %r253, %r3;
	mad.lo.s32 	%r254, %r207, 26, %r367;
	mad.lo.s32 	%r341, %r208, %r254, %r3;
	mad.lo.s32 	%r255, %r207, 27, %r367;
	mad.lo.s32 	%r340, %r208, %r255, %r3;
	mad.lo.s32 	%r256, %r207, 28, %r367;
	mad.lo.s32 	%r339, %r208, %r256, %r3;
	mad.lo.s32 	%r257, %r207, 29, %r367;
	mad.lo.s32 	%r338, %r208, %r257, %r3;
	mad.lo.s32 	%r258, %r207, 30, %r367;
	mad.lo.s32 	%r337, %r208, %r258, %r3;
	mad.lo.s32 	%r259, %r207, 31, %r367;
	mad.lo.s32 	%r336, %r208, %r259, %r3;
	add.s32 	%r260, %r4, %r207;
	mul.lo.s32 	%r261, %r208, %r260;
	shl.b32 	%r262, %r261, 5;
	add.s32 	%r263, %r2, %r262;
	add.s32 	%r335, %r263, %r1;
	mad.lo.s32 	%r264, %r207, 33, %r367;
	mad.lo.s32 	%r334, %r208, %r264, %r3;
	mad.lo.s32 	%r265, %r207, 34, %r367;
	mad.lo.s32 	%r333, %r208, %r265, %r3;
	mad.lo.s32 	%r266, %r207, 35, %r367;
	mad.lo.s32 	%r332, %r208, %r266, %r3;
	mad.lo.s32 	%r267, %r207, 36, %r367;
	mad.lo.s32 	%r331, %r208, %r267, %r3;
	mad.lo.s32 	%r268, %r207, 37, %r367;
	mad.lo.s32 	%r330, %r208, %r268, %r3;
	mad.lo.s32 	%r269, %r207, 38, %r367;
	mad.lo.s32 	%r329, %r208, %r269, %r3;
	mad.lo.s32 	%r270, %r207, 39, %r367;
	mad.lo.s32 	%r328, %r208, %r270, %r3;
	mad.lo.s32 	%r271, %r207, 40, %r367;
	mad.lo.s32 	%r327, %r208, %r271, %r3;
	mad.lo.s32 	%r272, %r207, 41, %r367;
	mad.lo.s32 	%r326, %r208, %r272, %r3;
	mad.lo.s32 	%r273, %r207, 42, %r367;
	mad.lo.s32 	%r325, %r208, %r273, %r3;
	mad.lo.s32 	%r274, %r207, 43, %r367;
	mad.lo.s32 	%r324, %r208, %r274, %r3;
	mad.lo.s32 	%r275, %r207, 44, %r367;
	mad.lo.s32 	%r323, %r208, %r275, %r3;
	mad.lo.s32 	%r276, %r207, 45, %r367;
	mad.lo.s32 	%r322, %r208, %r276, %r3;
	mad.lo.s32 	%r277, %r207, 46, %r367;
	mad.lo.s32 	%r321, %r208, %r277, %r3;
	mad.lo.s32 	%r278, %r207, 47, %r367;
	mad.lo.s32 	%r320, %r208, %r278, %r3;
	mad.lo.s32 	%r279, %r207, 48, %r367;
	mad.lo.s32 	%r319, %r208, %r279, %r3;
	mad.lo.s32 	%r280, %r207, 49, %r367;
	mad.lo.s32 	%r318, %r208, %r280, %r3;
	mad.lo.s32 	%r281, %r207, 50, %r367;
	mad.lo.s32 	%r317, %r208, %r281, %r3;
	mad.lo.s32 	%r282, %r207, 51, %r367;
	mad.lo.s32 	%r316, %r208, %r282, %r3;
	mad.lo.s32 	%r283, %r207, 52, %r367;
	mad.lo.s32 	%r315, %r208, %r283, %r3;
	mad.lo.s32 	%r284, %r207, 53, %r367;
	mad.lo.s32 	%r314, %r208, %r284, %r3;
	mad.lo.s32 	%r285, %r207, 54, %r367;
	mad.lo.s32 	%r313, %r208, %r285, %r3;
	mad.lo.s32 	%r286, %r207, 55, %r367;
	mad.lo.s32 	%r312, %r208, %r286, %r3;
	mad.lo.s32 	%r287, %r207, 56, %r367;
	mad.lo.s32 	%r311, %r208, %r287, %r3;
	mad.lo.s32 	%r288, %r207, 57, %r367;
	mad.lo.s32 	%r310, %r208, %r288, %r3;
	mad.lo.s32 	%r289, %r207, 58, %r367;
	mad.lo.s32 	%r309, %r208, %r289, %r3;
	mad.lo.s32 	%r290, %r207, 59, %r367;
	mad.lo.s32 	%r308, %r208, %r290, %r3;
	mad.lo.s32 	%r291, %r207, 60, %r367;
	mad.lo.s32 	%r307, %r208, %r291, %r3;
	mad.lo.s32 	%r292, %r207, 61, %r367;
	mad.lo.s32 	%r306, %r208, %r292, %r3;
	mad.lo.s32 	%r293, %r207, 62, %r367;
	mad.lo.s32 	%r305, %r208, %r293, %r3;
	mad.lo.s32 	%r294, %r207, 63, %r367;
	mad.lo.s32 	%r304, %r208, %r294, %r3;
	add.s32 	%r295, %r207, %r367;
	mad.lo.s32 	%r303, %r208, %r295, %r3;
	mad.lo.s32 	%r302, %r215, %r207, %r367;
	mul.lo.s32 	%r296, %r235, %r3;
	cvt.s64.s32 	%rd1, %r296;
	mov.b32 	%r368, 1;
	ld.const.f32 	%f26, [WINOGRAD_G];
$L__BB4_3:
	ld.param.u64 	%rd139, [_Z36lux_winograd_weight_transform_kernelIfLi32EEvPT_PKS0_ii_param_1];
	setp.gt.u32 	%p3, %r6, 8;
	cvt.s64.s32 	%rd5, %r302;
	add.s64 	%rd6, %rd1, %rd5;
	shl.b64 	%rd7, %rd6, 2;
	cvta.to.global.u64 	%rd8, %rd139;
	add.s64 	%rd2, %rd8, %rd7;
	@%p3 bra 	$L__BB4_5;
	ld.global.nc.f32 	%f24, [%rd2];
	st.shared.f32 	[%r7], %f24;
$L__BB4_5:
	ld.param.u64 	%rd138, [_Z36lux_winograd_weight_transform_kernelIfLi32EEvPT_PKS0_ii_param_0];
	bar.sync 	0;
	shl.b32 	%r297, %r6, 2;
	and.b32  	%r298, %r297, 124;
	mov.u32 	%r299, _ZZ36lux_winograd_weight_transform_kernelIfLi32EEvPT_PKS0_iiE2ws;
	add.s32 	%r300, %r299, %r298;
	ld.shared.f32 	%f25, [%r300];
	fma.rn.f32 	%f27, %f26, %f25, 0f00000000;
	ld.shared.f32 	%f28, [%r300+384];
	fma.rn.f32 	%f29, %f1, %f28, %f27;
	ld.shared.f32 	%f30, [%r300+768];
	fma.rn.f32 	%f31, %f2, %f30, %f29;
	ld.shared.f32 	%f32, [%r300+128];
	fma.rn.f32 	%f33, %f26, %f32, 0f00000000;
	ld.shared.f32 	%f34, [%r300+512];
	fma.rn.f32 	%f35, %f1, %f34, %f33;
	ld.shared.f32 	%f36, [%r300+896];
	fma.rn.f32 	%f37, %f2, %f36, %f35;
	ld.shared.f32 	%f38, [%r300+256];
	fma.rn.f32 	%f39, %f26, %f38, 0f00000000;
	ld.shared.f32 	%f40, [%r300+640];
	fma.rn.f32 	%f41, %f1, %f40, %f39;
	ld.shared.f32 	%f42, [%r300+1024];
	fma.rn.f32 	%f43, %f2, %f42, %f41;
	fma.rn.f32 	%f44, %f3, %f25, 0f00000000;
	fma.rn.f32 	%f45, %f4, %f28, %f44;
	fma.rn.f32 	%f46, %f5, %f30, %f45;
	fma.rn.f32 	%f47, %f3, %f32, 0f00000000;
	fma.rn.f32 	%f48, %f4, %f34, %f47;
	fma.rn.f32 	%f49, %f5, %f36, %f48;
	fma.rn.f32 	%f50, %f3, %f38, 0f00000000;
	fma.rn.f32 	%f51, %f4, %f40, %f50;
	fma.rn.f32 	%f52, %f5, %f42, %f51;
	fma.rn.f32 	%f53, %f6, %f25, 0f00000000;
	fma.rn.f32 	%f54, %f7, %f28, %f53;
	fma.rn.f32 	%f55, %f8, %f30, %f54;
	fma.rn.f32 	%f56, %f6, %f32, 0f00000000;
	fma.rn.f32 	%f57, %f7, %f34, %f56;
	fma.rn.f32 	%f58, %f8, %f36, %f57;
	fma.rn.f32 	%f59, %f6, %f38, 0f00000000;
	fma.rn.f32 	%f60, %f7, %f40, %f59;
	fma.rn.f32 	%f61, %f8, %f42, %f60;
	fma.rn.f32 	%f62, %f9, %f25, 0f00000000;
	fma.rn.f32 	%f63, %f10, %f28, %f62;
	fma.rn.f32 	%f64, %f11, %f30, %f63;
	fma.rn.f32 	%f65, %f9, %f32, 0f00000000;
	fma.rn.f32 	%f66, %f10, %f34, %f65;
	fma.rn.f32 	%f67, %f11, %f36, %f66;
	fma.rn.f32 	%f68, %f9, %f38, 0f00000000;
	fma.rn.f32 	%f69, %f10, %f40, %f68;
	fma.rn.f32 	%f70, %f11, %f42, %f69;
	fma.rn.f32 	%f71, %f12, %f25, 0f00000000;
	fma.rn.f32 	%f72, %f13, %f28, %f71;
	fma.rn.f32 	%f73, %f14, %f30, %f72;
	fma.rn.f32 	%f74, %f12, %f32, 0f00000000;
	fma.rn.f32 	%f75, %f13, %f34, %f74;
	fma.rn.f32 	%f76, %f14, %f36, %f75;
	fma.rn.f32 	%f77, %f12, %f38, 0f00000000;
	fma.rn.f32 	%f78, %f13, %f40, %f77;
	fma.rn.f32 	%f79, %f14, %f42, %f78;
	fma.rn.f32 	%f80, %f15, %f25, 0f00000000;
	fma.rn.f32 	%f81, %f16, %f28, %f80;
	fma.rn.f32 	%f82, %f17, %f30, %f81;
	fma.rn.f32 	%f83, %f15, %f32, 0f00000000;
	fma.rn.f32 	%f84, %f16, %f34, %f83;
	fma.rn.f32 	%f85, %f17, %f36, %f84;
	fma.rn.f32 	%f86, %f15, %f38, 0f00000000;
	fma.rn.f32 	%f87, %f16, %f40, %f86;
	fma.rn.f32 	%f88, %f17, %f42, %f87;
	fma.rn.f32 	%f89, %f18, %f25, 0f00000000;
	fma.rn.f32 	%f90, %f19, %f28, %f89;
	fma.rn.f32 	%f91, %f20, %f30, %f90;
	fma.rn.f32 	%f92, %f18, %f32, 0f00000000;
	fma.rn.f32 	%f93, %f19, %f34, %f92;
	fma.rn.f32 	%f94, %f20, %f36, %f93;
	fma.rn.f32 	%f95, %f18, %f38, 0f00000000;
	fma.rn.f32 	%f96, %f19, %f40, %f95;
	fma.rn.f32 	%f97, %f20, %f42, %f96;
	fma.rn.f32 	%f98, %f21, %f25, 0f00000000;
	fma.rn.f32 	%f99, %f22, %f28, %f98;
	fma.rn.f32 	%f100, %f23, %f30, %f99;
	fma.rn.f32 	%f101, %f21, %f32, 0f00000000;
	fma.rn.f32 	%f102, %f22, %f34, %f101;
	fma.rn.f32 	%f103, %f23, %f36, %f102;
	fma.rn.f32 	%f104, %f21, %f38, 0f00000000;
	fma.rn.f32 	%f105, %f22, %f40, %f104;
	fma.rn.f32 	%f106, %f23, %f42, %f105;
	fma.rn.f32 	%f107, %f31, %f26, 0f00000000;
	fma.rn.f32 	%f108, %f37, %f1, %f107;
	fma.rn.f32 	%f109, %f43, %f2, %f108;
	cvta.to.global.u64 	%rd9, %rd138;
	mul.wide.s32 	%rd10, %r366, 4;
	add.s64 	%rd11, %rd9, %rd10;
	st.global.f32 	[%rd11], %f109;
	fma.rn.f32 	%f110, %f31, %f3, 0f00000000;
	fma.rn.f32 	%f111, %f37, %f4, %f110;
	fma.rn.f32 	%f112, %f43, %f5, %f111;
	mul.wide.s32 	%rd12, %r303, 4;
	add.s64 	%rd13, %rd9, %rd12;
	st.global.f32 	[%rd13], %f112;
	fma.rn.f32 	%f113, %f31, %f6, 0f00000000;
	fma.rn.f32 	%f114, %f37, %f7, %f113;
	fma.rn.f32 	%f115, %f43, %f8, %f114;
	mul.wide.s32 	%rd14, %r365, 4;
	add.s64 	%rd15, %rd9, %rd14;
	st.global.f32 	[%rd15], %f115;
	fma.rn.f32 	%f116, %f31, %f9, 0f00000000;
	fma.rn.f32 	%f117, %f37, %f10, %f116;
	fma.rn.f32 	%f118, %f43, %f11, %f117;
	mul.wide.s32 	%rd16, %r364, 4;
	add.s64 	%rd17, %rd9, %rd16;
	st.global.f32 	[%rd17], %f118;
	fma.rn.f32 	%f119, %f31, %f12, 0f00000000;
	fma.rn.f32 	%f120, %f37, %f13, %f119;
	fma.rn.f32 	%f121, %f43, %f14, %f120;
	mul.wide.s32 	%rd18, %r363, 4;
	add.s64 	%rd19, %rd9, %rd18;
	st.global.f32 	[%rd19], %f121;
	fma.rn.f32 	%f122, %f31, %f15, 0f00000000;
	fma.rn.f32 	%f123, %f37, %f16, %f122;
	fma.rn.f32 	%f124, %f43, %f17, %f123;
	mul.wide.s32 	%rd20, %r362, 4;
	add.s64 	%rd21, %rd9, %rd20;
	st.global.f32 	[%rd21], %f124;
	fma.rn.f32 	%f125, %f31, %f18, 0f00000000;
	fma.rn.f32 	%f126, %f37, %f19, %f125;
	fma.rn.f32 	%f127, %f43, %f20, %f126;
	mul.wide.s32 	%rd22, %r361, 4;
	add.s64 	%rd23, %rd9, %rd22;
	st.global.f32 	[%rd23], %f127;
	fma.rn.f32 	%f128, %f31, %f21, 0f00000000;
	fma.rn.f32 	%f129, %f37, %f22, %f128;
	fma.rn.f32 	%f130, %f43, %f23, %f129;
	mul.wide.s32 	%rd24, %r360, 4;
	add.s64 	%rd25, %rd9, %rd24;
	st.global.f32 	[%rd25], %f130;
	fma.rn.f32 	%f131, %f46, %f26, 0f00000000;
	fma.rn.f32 	%f132, %f49, %f1, %f131;
	fma.rn.f32 	%f133, %f52, %f2, %f132;
	mul.wide.s32 	%rd26, %r359, 4;
	add.s64 	%rd27, %rd9, %rd26;
	st.global.f32 	[%rd27], %f133;
	fma.rn.f32 	%f134, %f46, %f3, 0f00000000;
	fma.rn.f32 	%f135, %f49, %f4, %f134;
	fma.rn.f32 	%f136, %f52, %f5, %f135;
	mul.wide.s32 	%rd28, %r358, 4;
	add.s64 	%rd29, %rd9, %rd28;
	st.global.f32 	[%rd29], %f136;
	fma.rn.f32 	%f137, %f46, %f6, 0f00000000;
	fma.rn.f32 	%f138, %f49, %f7, %f137;
	fma.rn.f32 	%f139, %f52, %f8, %f138;
	mul.wide.s32 	%rd30, %r357, 4;
	add.s64 	%rd31, %rd9, %rd30;
	st.global.f32 	[%rd31], %f139;
	fma.rn.f32 	%f140, %f46, %f9, 0f00000000;
	fma.rn.f32 	%f141, %f49, %f10, %f140;
	fma.rn.f32 	%f142, %f52, %f11, %f141;
	mul.wide.s32 	%rd32, %r356, 4;
	add.s64 	%rd33, %rd9, %rd32;
	st.global.f32 	[%rd33], %f142;
	fma.rn.f32 	%f143, %f46, %f12, 0f00000000;
	fma.rn.f32 	%f144, %f49, %f13, %f143;
	fma.rn.f32 	%f145, %f52, %f14, %f144;
	mul.wide.s32 	%rd34, %r355, 4;
	add.s64 	%rd35, %rd9, %rd34;
	st.global.f32 	[%rd35], %f145;
	fma.rn.f32 	%f146, %f46, %f15, 0f00000000;
	fma.rn.f32 	%f147, %f49, %f16, %f146;
	fma.rn.f32 	%f148, %f52, %f17, %f147;
	mul.wide.s32 	%rd36, %r354, 4;
	add.s64 	%rd37, %rd9, %rd36;
	st.global.f32 	[%rd37], %f148;
	fma.rn.f32 	%f149, %f46, %f18, 0f00000000;
	fma.rn.f32 	%f150, %f49, %f19, %f149;
	fma.rn.f32 	%f151, %f52, %f20, %f150;
	mul.wide.s32 	%rd38, %r353, 4;
	add.s64 	%rd39, %rd9, %rd38;
	st.global.f32 	[%rd39], %f151;
	fma.rn.f32 	%f152, %f46, %f21, 0f00000000;
	fma.rn.f32 	%f153, %f49, %f22, %f152;
	fma.rn.f32 	%f154, %f52, %f23, %f153;
	mul.wide.s32 	%rd40, %r352, 4;
	add.s64 	%rd41, %rd9, %rd40;
	st.global.f32 	[%rd41], %f154;
	fma.rn.f32 	%f155, %f55, %f26, 0f00000000;
	fma.rn.f32 	%f156, %f58, %f1, %f155;
	fma.rn.f32 	%f157, %f61, %f2, %f156;
	mul.wide.s32 	%rd42, %r351, 4;
	add.s64 	%rd43, %rd9, %rd42;
	st.global.f32 	[%rd43], %f157;
	fma.rn.f32 	%f158, %f55, %f3, 0f00000000;
	fma.rn.f32 	%f159, %f58, %f4, %f158;
	fma.rn.f32 	%f160, %f61, %f5, %f159;
	mul.wide.s32 	%rd44, %r350, 4;
	add.s64 	%rd45, %rd9, %rd44;
	st.global.f32 	[%rd45], %f160;
	fma.rn.f32 	%f161, %f55, %f6, 0f00000000;
	fma.rn.f32 	%f162, %f58, %f7, %f161;
	fma.rn.f32 	%f163, %f61, %f8, %f162;
	mul.wide.s32 	%rd46, %r349, 4;
	add.s64 	%rd47, %rd9, %rd46;
	st.global.f32 	[%rd47], %f163;
	fma.rn.f32 	%f164, %f55, %f9, 0f00000000;
	fma.rn.f32 	%f165, %f58, %f10, %f164;
	fma.rn.f32 	%f166, %f61, %f11, %f165;
	mul.wide.s32 	%rd48, %r348, 4;
	add.s64 	%rd49, %rd9, %rd48;
	st.global.f32 	[%rd49], %f166;
	fma.rn.f32 	%f167, %f55, %f12, 0f00000000;
	fma.rn.f32 	%f168, %f58, %f13, %f167;
	fma.rn.f32 	%f169, %f61, %f14, %f168;
	mul.wide.s32 	%rd50, %r347, 4;
	add.s64 	%rd51, %rd9, %rd50;
	st.global.f32 	[%rd51], %f169;
	fma.rn.f32 	%f170, %f55, %f15, 0f00000000;
	fma.rn.f32 	%f171, %f58, %f16, %f170;
	fma.rn.f32 	%f172, %f61, %f17, %f171;
	mul.wide.s32 	%rd52, %r346, 4;
	add.s64 	%rd53, %rd9, %rd52;
	st.global.f32 	[%rd53], %f172;
	fma.rn.f32 	%f173, %f55, %f18, 0f00000000;
	fma.rn.f32 	%f174, %f58, %f19, %f173;
	fma.rn.f32 	%f175, %f61, %f20, %f174;
	mul.wide.s32 	%rd54, %r345, 4;
	add.s64 	%rd55, %rd9, %rd54;
	st.global.f32 	[%rd55], %f175;
	fma.rn.f32 	%f176, %f55, %f21, 0f00000000;
	fma.rn.f32 	%f177, %f58, %f22, %f176;
	fma.rn.f32 	%f178, %f61, %f23, %f177;
	mul.wide.s32 	%rd56, %r344, 4;
	add.s64 	%rd57, %rd9, %rd56;
	st.global.f32 	[%rd57], %f178;
	fma.rn.f32 	%f179, %f64, %f26, 0f00000000;
	fma.rn.f32 	%f180, %f67, %f1, %f179;
	fma.rn.f32 	%f181, %f70, %f2, %f180;
	mul.wide.s32 	%rd58, %r343, 4;
	add.s64 	%rd59, %rd9, %rd58;
	st.global.f32 	[%rd59], %f181;
	fma.rn.f32 	%f182, %f64, %f3, 0f00000000;
	fma.rn.f32 	%f183, %f67, %f4, %f182;
	fma.rn.f32 	%f184, %f70, %f5, %f183;
	mul.wide.s32 	%rd60, %r342, 4;
	add.s64 	%rd61, %rd9, %rd60;
	st.global.f32 	[%rd61], %f184;
	fma.rn.f32 	%f185, %f64, %f6, 0f00000000;
	fma.rn.f32 	%f186, %f67, %f7, %f185;
	fma.rn.f32 	%f187, %f70, %f8, %f186;
	mul.wide.s32 	%rd62, %r341, 4;
	add.s64 	%rd63, %rd9, %rd62;
	st.global.f32 	[%rd63], %f187;
	fma.rn.f32 	%f188, %f64, %f9, 0f00000000;
	fma.rn.f32 	%f189, %f67, %f10, %f188;
	fma.rn.f32 	%f190, %f70, %f11, %f189;
	mul.wide.s32 	%rd64, %r340, 4;
	add.s64 	%rd65, %rd9, %rd64;
	st.global.f32 	[%rd65], %f190;
	fma.rn.f32 	%f191, %f64, %f12, 0f00000000;
	fma.rn.f32 	%f192, %f67, %f13, %f191;
	fma.rn.f32 	%f193, %f70, %f14, %f192;
	mul.wide.s32 	%rd66, %r339, 4;
	add.s64 	%rd67, %rd9, %rd66;
	st.global.f32 	[%rd67], %f193;
	fma.rn.f32 	%f194, %f64, %f15, 0f00000000;
	fma.rn.f32 	%f195, %f67, %f16, %f194;
	fma.rn.f32 	%f196, %f70, %f17, %f195;
	mul.wide.s32 	%rd68, %r338, 4;
	add.s64 	%rd69, %rd9, %rd68;
	st.global.f32 	[%rd69], %f196;
	fma.rn.f32 	%f197, %f64, %f18, 0f00000000;
	fma.rn.f32 	%f198, %f67, %f19, %f197;
	fma.rn.f32 	%f199, %f70, %f20, %f198;
	mul.wide.s32 	%rd70, %r337, 4;
	add.s64 	%rd71, %rd9, %rd70;
	st.global.f32 	[%rd71], %f199;
	fma.rn.f32 	%f200, %f64, %f21, 0f00000000;
	fma.rn.f32 	%f201, %f67, %f22, %f200;
	fma.rn.f32 	%f202, %f70, %f23, %f201;
	mul.wide.s32 	%rd72, %r336, 4;
	add.s64 	%rd73, %rd9, %rd72;
	st.global.f32 	[%rd73], %f202;
	fma.rn.f32 	%f203, %f73, %f26, 0f00000000;
	fma.rn.f32 	%f204, %f76, %f1, %f203;
	fma.rn.f32 	%f205, %f79, %f2, %f204;
	mul.wide.s32 	%rd74, %r335, 4;
	add.s64 	%rd75, %rd9, %rd74;
	st.global.f32 	[%rd75], %f205;
	fma.rn.f32 	%f206, %f73, %f3, 0f00000000;
	fma.rn.f32 	%f207, %f76, %f4, %f206;
	fma.rn.f32 	%f208, %f79, %f5, %f207;
	mul.wide.s32 	%rd76, %r334, 4;
	add.s64 	%rd77, %rd9, %rd76;
	st.global.f32 	[%rd77], %f208;
	fma.rn.f32 	%f209, %f73, %f6, 0f00000000;
	fma.rn.f32 	%f210, %f76, %f7, %f209;
	fma.rn.f32 	%f211, %f79, %f8, %f210;
	mul.wide.s32 	%rd78, %r333, 4;
	add.s64 	%rd79, %rd9, %rd78;
	st.global.f32 	[%rd79], %f211;
	fma.rn.f32 	%f212, %f73, %f9, 0f00000000;
	fma.rn.f32 	%f213, %f76, %f10, %f212;
	fma.rn.f32 	%f214, %f79, %f11, %f213;
	mul.wide.s32 	%rd80, %r332, 4;
	add.s64 	%rd81, %rd9, %rd80;
	st.global.f32 	[%rd81], %f214;
	fma.rn.f32 	%f215, %f73, %f12, 0f00000000;
	fma.rn.f32 	%f216, %f76, %f13, %f215;
	fma.rn.f32 	%f217, %f79, %f14, %f216;
	mul.wide.s32 	%rd82, %r331, 4;
	add.s64 	%rd83, %rd9, %rd82;
	st.global.f32 	[%rd83], %f217;
	fma.rn.f32 	%f218, %f73, %f15, 0f00000000;
	fma.rn.f32 	%f219, %f76, %f16, %f218;
	fma.rn.f32 	%f220, %f79, %f17, %f219;
	mul.wide.s32 	%rd84, %r330, 4;
	add.s64 	%rd85, %rd9, %rd84;
	st.global.f32 	[%rd85], %f220;
	fma.rn.f32 	%f221, %f73, %f18, 0f00000000;
	fma.rn.f32 	%f222, %f76, %f19, %f221;
	fma.rn.f32 	%f223, %f79, %f20, %f222;
	mul.wide.s32 	%rd86, %r329, 4;
	add.s64 	%rd87, %rd9, %rd86;
	st.global.f32 	[%rd87], %f223;
	fma.rn.f32 	%f224, %f73, %f21, 0f00000000;
	fma.rn.f32 	%f225, %f76, %f22, %f224;
	fma.rn.f32 	%f226, %f79, %f23, %f225;
	mul.wide.s32 	%rd88, %r328, 4;
	add.s64 	%rd89, %rd9, %rd88;
	st.global.f32 	[%rd89], %f226;
	fma.rn.f32 	%f227, %f82, %f26, 0f00000000;
	fma.rn.f32 	%f228, %f85, %f1, %f227;
	fma.rn.f32 	%f229, %f88, %f2, %f228;
	mul.wide.s32 	%rd90, %r327, 4;
	add.s64 	%rd91, %rd9, %rd90;
	st.global.f32 	[%rd91], %f229;
	fma.rn.f32 	%f230, %f82, %f3, 0f00000000;
	fma.rn.f32 	%f231, %f85, %f4, %f230;
	fma.rn.f32 	%f232, %f88, %f5, %f231;
	mul.wide.s32 	%rd92, %r326, 4;
	add.s64 	%rd93, %rd9, %rd92;
	st.global.f32 	[%rd93], %f232;
	fma.rn.f32 	%f233, %f82, %f6, 0f00000000;
	fma.rn.f32 	%f234, %f85, %f7, %f233;
	fma.rn.f32 	%f235, %f88, %f8, %f234;
	mul.wide.s32 	%rd94, %r325, 4;
	add.s64 	%rd95, %rd9, %rd94;
	st.global.f32 	[%rd95], %f235;
	fma.rn.f32 	%f236, %f82, %f9, 0f00000000;
	fma.rn.f32 	%f237, %f85, %f10, %f236;
	fma.rn.f32 	%f238, %f88, %f11, %f237;
	mul.wide.s32 	%rd96, %r324, 4;
	add.s64 	%rd97, %rd9, %rd96;
	st.global.f32 	[%rd97], %f238;
	fma.rn.f32 	%f239, %f82, %f12, 0f00000000;
	fma.rn.f32 	%f240, %f85, %f13, %f239;
	fma.rn.f32 	%f241, %f88, %f14, %f240;
	mul.wide.s32 	%rd98, %r323, 4;
	add.s64 	%rd99, %rd9, %rd98;
	st.global.f32 	[%rd99], %f241;
	fma.rn.f32 	%f242, %f82, %f15, 0f00000000;
	fma.rn.f32 	%f243, %f85, %f16, %f242;
	fma.rn.f32 	%f244, %f88, %f17, %f243;
	mul.wide.s32 	%rd100, %r322, 4;
	add.s64 	%rd101, %rd9, %rd100;
	st.global.f32 	[%rd101], %f244;
	fma.rn.f32 	%f245, %f82, %f18, 0f00000000;
	fma.rn.f32 	%f246, %f85, %f19, %f245;
	fma.rn.f32 	%f247, %f88, %f20, %f246;
	mul.wide.s32 	%rd102, %r321, 4;
	add.s64 	%rd103, %rd9, %rd102;
	st.global.f32 	[%rd103], %f247;
	fma.rn.f32 	%f248, %f82, %f21, 0f00000000;
	fma.rn.f32 	%f249, %f85, %f22, %f248;
	fma.rn.f32 	%f250, %f88, %f23, %f249;
	mul.wide.s32 	%rd104, %r320, 4;
	add.s64 	%rd105, %rd9, %rd104;
	st.global.f32 	[%rd105], %f250;
	fma.rn.f32 	%f251, %f91, %f26, 0f00000000;
	fma.rn.f32 	%f252, %f94, %f1, %f251;
	fma.rn.f32 	%f253, %f97, %f2, %f252;
	mul.wide.s32 	%rd106, %r319, 4;
	add.s64 	%rd107, %rd9, %rd106;
	st.global.f32 	[%rd107], %f253;
	fma.rn.f32 	%f254, %f91, %f3, 0f00000000;
	fma.rn.f32 	%f255, %f94, %f4, %f254;
	fma.rn.f32 	%f256, %f97, %f5, %f255;
	mul.wide.s32 	%rd108, %r318, 4;
	add.s64 	%rd109, %rd9, %rd108;
	st.global.f32 	[%rd109], %f256;
	fma.rn.f32 	%f257, %f91, %f6, 0f00000000;
	fma.rn.f32 	%f258, %f94, %f7, %f257;
	fma.rn.f32 	%f259, %f97, %f8, %f258;
	mul.wide.s32 	%rd110, %r317, 4;
	add.s64 	%rd111, %rd9, %rd110;
	st.global.f32 	[%rd111], %f259;
	fma.rn.f32 	%f260, %f91, %f9, 0f00000000;
	fma.rn.f32 	%f261, %f94, %f10, %f260;
	fma.rn.f32 	%f262, %f97, %f11, %f261;
	mul.wide.s32 	%rd112, %r316, 4;
	add.s64 	%rd113, %rd9, %rd112;
	st.global.f32 	[%rd113], %f262;
	fma.rn.f32 	%f263, %f91, %f12, 0f00000000;
	fma.rn.f32 	%f264, %f94, %f13, %f263;
	fma.rn.f32 	%f265, %f97, %f14, %f264;
	mul.wide.s32 	%rd114, %r315, 4;
	add.s64 	%rd115, %rd9, %rd114;
	st.global.f32 	[%rd115], %f265;
	fma.rn.f32 	%f266, %f91, %f15, 0f00000000;
	fma.rn.f32 	%f267, %f94, %f16, %f266;
	fma.rn.f32 	%f268, %f97, %f17, %f267;
	mul.wide.s32 	%rd116, %r314, 4;
	add.s64 	%rd117, %rd9, %rd116;
	st.global.f32 	[%rd117], %f268;
	fma.rn.f32 	%f269, %f91, %f18, 0f00000000;
	fma.rn.f32 	%f270, %f94, %f19, %f269;
	fma.rn.f32 	%f271, %f97, %f20, %f270;
	mul.wide.s32 	%rd118, %r313, 4;
	add.s64 	%rd119, %rd9, %rd118;
	st.global.f32 	[%rd119], %f271;
	fma.rn.f32 	%f272, %f91, %f21, 0f00000000;
	fma.rn.f32 	%f273, %f94, %f22, %f272;
	fma.rn.f32 	%f274, %f97, %f23, %f273;
	mul.wide.s32 	%rd120, %r312, 4;
	add.s64 	%rd121, %rd9, %rd120;
	st.global.f32 	[%rd121], %f274;
	fma.rn.f32 	%f275, %f100, %f26, 0f00000000;
	fma.rn.f32 	%f276, %f103, %f1, %f275;
	fma.rn.f32 	%f277, %f106, %f2, %f276;
	mul.wide.s32 	%rd122, %r311, 4;
	add.s64 	%rd123, %rd9, %rd122;
	st.global.f32 	[%rd123], %f277;
	fma.rn.f32 	%f278, %f100, %f3, 0f00000000;
	fma.rn.f32 	%f279, %f103, %f4, %f278;
	fma.rn.f32 	%f280, %f106, %f5, %f279;
	mul.wide.s32 	%rd124, %r310, 4;
	add.s64 	%rd125, %rd9, %rd124;
	st.global.f32 	[%rd125], %f280;
	fma.rn.f32 	%f281, %f100, %f6, 0f00000000;
	fma.rn.f32 	%f282, %f103, %f7, %f281;
	fma.rn.f32 	%f283, %f106, %f8, %f282;
	mul.wide.s32 	%rd126, %r309, 4;
	add.s64 	%rd127, %rd9, %rd126;
	st.global.f32 	[%rd127], %f283;
	fma.rn.f32 	%f284, %f100, %f9, 0f00000000;
	fma.rn.f32 	%f285, %f103, %f10, %f284;
	fma.rn.f32 	%f286, %f106, %f11, %f285;
	mul.wide.s32 	%rd128, %r308, 4;
	add.s64 	%rd129, %rd9, %rd128;
	st.global.f32 	[%rd129], %f286;
	fma.rn.f32 	%f287, %f100, %f12, 0f00000000;
	fma.rn.f32 	%f288, %f103, %f13, %f287;
	fma.rn.f32 	%f289, %f106, %f14, %f288;
	mul.wide.s32 	%rd130, %r307, 4;
	add.s64 	%rd131, %rd9, %rd130;
	st.global.f32 	[%rd131], %f289;
	fma.rn.f32 	%f290, %f100, %f15, 0f00000000;
	fma.rn.f32 	%f291, %f103, %f16, %f290;
	fma.rn.f32 	%f292, %f106, %f17, %f291;
	mul.wide.s32 	%rd132, %r306, 4;
	add.s64 	%rd133, %rd9, %rd132;
	st.global.f32 	[%rd133], %f292;
	fma.rn.f32 	%f293, %f100, %f18, 0f00000000;
	fma.rn.f32 	%f294, %f103, %f19, %f293;
	fma.rn.f32 	%f295, %f106, %f20, %f294;
	mul.wide.s32 	%rd134, %r305, 4;
	add.s64 	%rd135, %rd9, %rd134;
	st.global.f32 	[%rd135], %f295;
	fma.rn.f32 	%f296, %f100, %f21, 0f00000000;
	fma.rn.f32 	%f297, %f103, %f22, %f296;
	fma.rn.f32 	%f298, %f106, %f23, %f297;
	mul.wide.s32 	%rd136, %r304, 4;
	add.s64 	%rd137, %rd9, %rd136;
	st.global.f32 	[%rd137], %f298;
	bar.sync 	0;
	add.s32 	%r301, %r368, -1;
	setp.lt.u32 	%p4, %r301, 31;
	add.s32 	%r367, %r367, 1;
	setp.lt.s32 	%p5, %r367, %r207;
	and.pred  	%p6, %p4, %p5;
	add.s32 	%r368, %r368, 1;
	add.s32 	%r366, %r366, %r208;
	add.s32 	%r365, %r365, %r208;
	add.s32 	%r364, %r364, %r208;
	add.s32 	%r363, %r363, %r208;
	add.s32 	%r362, %r362, %r208;
	add.s32 	%r361, %r361, %r208;
	add.s32 	%r360, %r360, %r208;
	add.s32 	%r359, %r359, %r208;
	add.s32 	%r358, %r358, %r208;
	add.s32 	%r357, %r357, %r208;
	add.s32 	%r356, %r356, %r208;
	add.s32 	%r355, %r355, %r208;
	add.s32 	%r354, %r354, %r208;
	add.s32 	%r353, %r353, %r208;
	add.s32 	%r352, %r352, %r208;
	add.s32 	%r351, %r351, %r208;
	add.s32 	%r350, %r350, %r208;
	add.s32 	%r349, %r349, %r208;
	add.s32 	%r348, %r348, %r208;
	add.s32 	%r347, %r347, %r208;
	add.s32 	%r346, %r346, %r208;
	add.s32 	%r345, %r345, %r208;
	add.s32 	%r344, %r344, %r208;
	add.s32 	%r343, %r343, %r208;
	add.s32 	%r342, %r342, %r208;
	add.s32 	%r341, %r341, %r208;
	add.s32 	%r340, %r340, %r208;
	add.s32 	%r339, %r339, %r208;
	add.s32 	%r338, %r338, %r208;
	add.s32 	%r337, %r337, %r208;
	add.s32 	%r336, %r336, %r208;
	add.s32 	%r335, %r335, %r208;
	add.s32 	%r334, %r334, %r208;
	add.s32 	%r333, %r333, %r208;
	add.s32 	%r332, %r332, %r208;
	add.s32 	%r331, %r331, %r208;
	add.s32 	%r330, %r330, %r208;
	add.s32 	%r329, %r329, %r208;
	add.s32 	%r328, %r328, %r208;
	add.s32 	%r327, %r327, %r208;
	add.s32 	%r326, %r326, %r208;
	add.s32 	%r325, %r325, %r208;
	add.s32 	%r324, %r324, %r208;
	add.s32 	%r323, %r323, %r208;
	add.s32 	%r322, %r322, %r208;
	add.s32 	%r321, %r321, %r208;
	add.s32 	%r320, %r320, %r208;
	add.s32 	%r319, %r319, %r208;
	add.s32 	%r318, %r318, %r208;
	add.s32 	%r317, %r317, %r208;
	add.s32 	%r316, %r316, %r208;
	add.s32 	%r315, %r315, %r208;
	add.s32 	%r314, %r314, %r208;
	add.s32 	%r313, %r313, %r208;
	add.s32 	%r312, %r312, %r208;
	add.s32 	%r311, %r311, %r208;
	add.s32 	%r310, %r310, %r208;
	add.s32 	%r309, %r309, %r208;
	add.s32 	%r308, %r308, %r208;
	add.s32 	%r307, %r307, %r208;
	add.s32 	%r306, %r306, %r208;
	add.s32 	%r305, %r305, %r208;
	add.s32 	%r304, %r304, %r208;
	add.s32 	%r303, %r303, %r208;
	add.s32 	%r302, %r302, 1;
	@%p6 bra 	$L__BB4_3;
$L__BB4_6:
	ret;

}
	// .globl	_Z35lux_winograd_input_transform_kernelIfLi32EEvPT_PKS0_PK10ConvParamsILi2EEii
.visible .entry _Z35lux_winograd_input_transform_kernelIfLi32EEvPT_PKS0_PK10ConvParamsILi2EEii(
	.param .u64 .ptr .align 1 _Z35lux_winograd_input_transform_kernelIfLi32EEvPT_PKS0_PK10ConvParamsILi2EEii_param_0,
	.param .u64 .ptr .align 1 _Z35lux_winograd_input_transform_kernelIfLi32EEvPT_PKS0_PK10ConvParamsILi2EEii_param_1,
	.param .u64 .ptr .align 1 _Z35lux_winograd_input_transform_kernelIfLi32EEvPT_PKS0_PK10ConvParamsILi2EEii_param_2,
	.param .u32 _Z35lux_winograd_input_transform_kernelIfLi32EEvPT_PKS0_PK10ConvParamsILi2EEii_param_3,
	.param .u32 _Z35lux_winograd_input_transform_kernelIfLi32EEvPT_PKS0_PK10ConvParamsILi2EEii_param_4
)
{
	.local .align 16 .b8 	__local_depot5[256];
	.reg .b64 	%SP;
	.reg .b64 	%SPL;
	.reg .pred 	%p<11>;
	.reg .b32 	%r<78>;
	.reg .b32 	%f<280>;
	.reg .b64 	%rd<51>;
	// demoted variable
	.shared .align 4 .b8 _ZZ35lux_winograd_input_transform_kernelIfLi32EEvPT_PKS0_PK10ConvParamsILi2EEiiE2ds[8192];
	mov.u64 	%SPL, __local_depot5;
	ld.param.u64 	%rd12, [_Z35lux_winograd_input_transform_kernelIfLi32EEvPT_PKS0_PK10ConvParamsILi2EEii_param_2];
	ld.param.u32 	%r14, [_Z35lux_winograd_input_transform_kernelIfLi32EEvPT_PKS0_PK10ConvParamsILi2EEii_param_3];
	ld.param.u32 	%r15, [_Z35lux_winograd_input_transform_kernelIfLi32EEvPT_PKS0_PK10ConvParamsILi2EEii_param_4];
	cvta.to.global.u64 	%rd1, %rd12;
	add.u64 	%rd2, %SPL, 0;
	mov.u32 	%r1, %ctaid.x;
	mul.lo.s32 	%r16, %r15, %r14;
	div.s32 	%r2, %r1, %r16;
	mul.lo.s32 	%r17, %r2, %r16;
	sub.s32 	%r18, %r1, %r17;
	div.s32 	%r19, %r18, %r15;
	mul.lo.s32 	%r20, %r19, %r15;
	sub.s32 	%r21, %r18, %r20;
	mul.lo.s32 	%r22, %r19, 6;
	ld.global.u32 	%r23, [%rd1+44];
	sub.s32 	%r24, %r22, %r23;
	mul.lo.s32 	%r25, %r21, 6;
	ld.global.u32 	%r26, [%rd1+48];
	sub.s32 	%r27, %r25, %r26;
	ld.global.u32 	%r28, [%rd1];
	mov.u32 	%r3, %tid.x;
	shr.u32 	%r29, %r3, 3;
	and.b32  	%r30, %r3, 7;
	add.s32 	%r31, %r24, %r29;
	add.s32 	%r32, %r27, %r30;
	cvt.s64.s32 	%rd3, %r31;
	cvt.u64.u32 	%rd4, %r32;
	mul.lo.s32 	%r4, %r16, %r28;
	ld.const.f32 	%f1, [WINOGRAD_BT+12];
	ld.const.f32 	%f2, [WINOGRAD_BT+16];
	ld.const.f32 	%f3, [WINOGRAD_BT+20];
	ld.const.f32 	%f4, [WINOGRAD_BT+24];
	ld.const.f32 	%f5, [WINOGRAD_BT+28];
	ld.const.f32 	%f6, [WINOGRAD_BT+32];
	ld.const.f32 	%f7, [WINOGRAD_BT+36];
	ld.const.f32 	%f8, [WINOGRAD_BT+40];
	ld.const.f32 	%f9, [WINOGRAD_BT+44];
	ld.const.f32 	%f10, [WINOGRAD_BT+64];
	ld.const.f32 	%f11, [WINOGRAD_BT+68];
	ld.const.f32 	%f12, [WINOGRAD_BT+72];
	ld.const.f32 	%f13, [WINOGRAD_BT+76];
	ld.const.f32 	%f14, [WINOGRAD_BT+80];
	ld.const.f32 	%f15, [WINOGRAD_BT+84];
	ld.const.f32 	%f16, [WINOGRAD_BT+88];
	ld.const.f32 	%f17, [WINOGRAD_BT+92];
	ld.const.f32 	%f18, [WINOGRAD_BT+104];
	ld.const.f32 	%f19, [WINOGRAD_BT+108];
	ld.const.f32 	%f20, [WINOGRAD_BT+112];
	ld.const.f32 	%f21, [WINOGRAD_BT+124];
	ld.const.f32 	%f22, [WINOGRAD_BT+128];
	ld.const.f32 	%f23, [WINOGRAD_BT+144];
	ld.const.f32 	%f24, [WINOGRAD_BT+156];
	ld.const.f32 	%f25, [WINOGRAD_BT+192];
	ld.const.f32 	%f26, [WINOGRAD_BT+228];
	ld.const.f32 	%f27, [WINOGRAD_BT+236];
	ld.const.f32 	%f28, [WINOGRAD_BT+244];
	mov.b32 	%r75, 0;
	ld.const.f32 	%f29, [WINOGRAD_BT+252];
	cvt.s64.s32 	%rd16, %r2;
	add.s64 	%rd5, %rd2, 16;
$L__BB5_1:
	mov.u32 	%r33, %ctaid.y;
	shl.b32 	%r34, %r33, 5;
	add.s32 	%r6, %r75, %r34;
	ld.global.u32 	%r35, [%rd1+4];
	setp.ge.s32 	%p1, %r6, %r35;
	@%p1 bra 	$L__BB5_13;
	setp.gt.u32 	%p2, %r3, 63;
	mov.f32 	%f279, 0f00000000;
	@%p2 bra 	$L__BB5_8;
	cvt.u32.u64 	%r36, %rd3;
	setp.lt.s32 	%p3, %r36, 0;
	@%p3 bra 	$L__BB5_7;
	cvt.u32.u64 	%r38, %rd4;
	setp.lt.s32 	%p4, %r38, 0;
	ld.global.u32 	%r39, [%rd1+12];
	setp.ge.s32 	%p5, %r36, %r39;
	or.pred  	%p6, %p5, %p4;
	@%p6 bra 	$L__BB5_7;
	ld.global.u32 	%r41, [%rd1+16];
	setp.ge.s32 	%p7, %r38, %r41;
	@%p7 bra 	$L__BB5_7;
	ld.param.u64 	%rd48, [_Z35lux_winograd_input_transform_kernelIfLi32EEvPT_PKS0_PK10ConvParamsILi2EEii_param_1];
	ld.global.u64 	%rd15, [%rd1+72];
	ld.global.u64 	%rd17, [%rd1+80];
	ld.global.u64 	%rd18, [%rd1+88];
	cvt.u64.u32 	%rd19, %r6;
	mad.lo.s64 	%rd20, %rd15, %rd16, %rd19;
	mad.lo.s64 	%rd21, %rd17, %rd3, %rd20;
	mad.lo.s64 	%rd22, %rd18, %rd4, %rd21;
	cvta.to.global.u64 	%rd23, %rd48;
	shl.b64 	%rd24, %rd22, 2;
	add.s64 	%rd25, %rd23, %rd24;
	ld.global.nc.f32 	%f279, [%rd25];
$L__BB5_7:
	shl.b32 	%r42, %r3, 7;
	and.b32  	%r43, %r42, 130048;
	mov.u32 	%r44, _ZZ35lux_winograd_input_transform_kernelIfLi32EEvPT_PKS0_PK10ConvParamsILi2EEiiE2ds;
	add.s32 	%r45, %r44, %r43;
	and.b32  	%r46, %r42, 896;
	add.s32 	%r47, %r45, %r46;
	shl.b32 	%r48, %r3, 2;
	and.b32  	%r49, %r48, 124;
	add.s32 	%r50, %r47, %r49;
	st.shared.f32 	[%r50], %f279;
$L__BB5_8:
	bar.sync 	0;
	shl.b32 	%r52, %r3, 2;
	and.b32  	%r53, %r52, 124;
	mov.u32 	%r54, _ZZ35lux_winograd_input_transform_kernelIfLi32EEvPT_PKS0_PK10ConvParamsILi2EEiiE2ds;
	add.s32 	%r55, %r54, %r53;
	ld.shared.f32 	%f32, [%r55];
	ld.shared.f32 	%f33, [%r55+1024];
	ld.shared.f32 	%f34, [%r55+2048];
	ld.shared.f32 	%f35, [%r55+3072];
	ld.shared.f32 	%f36, [%r55+4096];
	ld.shared.f32 	%f37, [%r55+5120];
	ld.shared.f32 	%f38, [%r55+6144];
	ld.shared.f32 	%f39, [%r55+7168];
	ld.shared.f32 	%f40, [%r55+128];
	ld.shared.f32 	%f41, [%r55+1152];
	ld.shared.f32 	%f42, [%r55+2176];
	ld.shared.f32 	%f43, [%r55+3200];
	ld.shared.f32 	%f44, [%r55+4224];
	ld.shared.f32 	%f45, [%r55+5248];
	ld.shared.f32 	%f46, [%r55+6272];
	ld.shared.f32 	%f47, [%r55+7296];
	ld.shared.f32 	%f48, [%r55+256];
	ld.shared.f32 	%f49, [%r55+1280];
	ld.shared.f32 	%f50, [%r55+2304];
	ld.shared.f32 	%f51, [%r55+3328];
	ld.shared.f32 	%f52, [%r55+4352];
	ld.shared.f32 	%f53, [%r55+5376];
	ld.shared.f32 	%f54, [%r55+6400];
	ld.shared.f32 	%f55, [%r55+7424];
	ld.shared.f32 	%f56, [%r55+384];
	ld.shared.f32 	%f57, [%r55+1408];
	ld.shared.f32 	%f58, [%r55+2432];
	ld.shared.f32 	%f59, [%r55+3456];
	ld.shared.f32 	%f60, [%r55+4480];
	ld.shared.f32 	%f61, [%r55+5504];
	ld.shared.f32 	%f62, [%r55+6528];
	ld.shared.f32 	%f63, [%r55+7552];
	ld.shared.f32 	%f64, [%r55+512];
	ld.shared.f32 	%f65, [%r55+1536];
	ld.shared.f32 	%f66, [%r55+2560];
	ld.shared.f32 	%f67, [%r55+3584];
	ld.shared.f32 	%f68, [%r55+4608];
	ld.shared.f32 	%f69, [%r55+5632];
	ld.shared.f32 	%f70, [%r55+6656];
	ld.shared.f32 	%f71, [%r55+7680];
	ld.shared.f32 	%f72, [%r55+640];
	ld.shared.f32 	%f73, [%r55+1664];
	ld.shared.f32 	%f74, [%r55+2688];
	ld.shared.f32 	%f75, [%r55+3712];
	ld.shared.f32 	%f76, [%r55+4736];
	ld.shared.f32 	%f77, [%r55+5760];
	ld.shared.f32 	%f78, [%r55+6784];
	ld.shared.f32 	%f79, [%r55+7808];
	ld.shared.f32 	%f80, [%r55+768];
	ld.shared.f32 	%f81, [%r55+1792];
	ld.shared.f32 	%f82, [%r55+2816];
	ld.shared.f32 	%f83, [%r55+3840];
	ld.shared.f32 	%f84, [%r55+4864];
	ld.shared.f32 	%f85, [%r55+5888];
	ld.shared.f32 	%f86, [%r55+6912];
	ld.shared.f32 	%f87, [%r55+7936];
	ld.shared.f32 	%f88, [%r55+896];
	ld.shared.f32 	%f89, [%r55+1920];
	ld.shared.f32 	%f90, [%r55+2944];
	ld.shared.f32 	%f91, [%r55+3968];
	ld.shared.f32 	%f92, [%r55+4992];
	ld.shared.f32 	%f93, [%r55+6016];
	ld.shared.f32 	%f94, [%r55+7040];
	ld.shared.f32 	%f95, [%r55+8064];
	mov.u64 	%rd27, WINOGRAD_BT;
	add.s64 	%rd49, %rd27, 16;
	mov.b32 	%r76, 0;
	mov.u64 	%rd50, %rd5;
$L__BB5_9:
	ld.const.f32 	%f99, [%rd49+-16];
	fma.rn.f32 	%f100, %f99, %f32, 0f00000000;
	ld.const.f32 	%f101, [%rd49+-12];
	fma.rn.f32 	%f102, %f101, %f33, %f100;
	ld.const.f32 	%f103, [%rd49+-8];
	fma.rn.f32 	%f104, %f103, %f34, %f102;
	ld.const.f32 	%f105, [%rd49+-4];
	fma.rn.f32 	%f106, %f105, %f35, %f104;
	ld.const.f32 	%f107, [%rd49];
	fma.rn.f32 	%f108, %f107, %f36, %f106;
	ld.const.f32 	%f109, [%rd49+4];
	fma.rn.f32 	%f110, %f109, %f37, %f108;
	ld.const.f32 	%f111, [%rd49+8];
	fma.rn.f32 	%f112, %f111, %f38, %f110;
	ld.const.f32 	%f113, [%rd49+12];
	fma.rn.f32 	%f114, %f113, %f39, %f112;
	fma.rn.f32 	%f115, %f99, %f40, 0f00000000;
	fma.rn.f32 	%f116, %f101, %f41, %f115;
	fma.rn.f32 	%f117, %f103, %f42, %f116;
	fma.rn.f32 	%f118, %f105, %f43, %f117;
	fma.rn.f32 	%f119, %f107, %f44, %f118;
	fma.rn.f32 	%f120, %f109, %f45, %f119;
	fma.rn.f32 	%f121, %f111, %f46, %f120;
	fma.rn.f32 	%f122, %f113, %f47, %f121;
	fma.rn.f32 	%f123, %f99, %f48, 0f00000000;
	fma.rn.f32 	%f124, %f101, %f49, %f123;
	fma.rn.f32 	%f125, %f103, %f50, %f124;
	fma.rn.f32 	%f126, %f105, %f51, %f125;
	fma.rn.f32 	%f127, %f107, %f52, %f126;
	fma.rn.f32 	%f128, %f109, %f53, %f127;
	fma.rn.f32 	%f129, %f111, %f54, %f128;
	fma.rn.f32 	%f130, %f113, %f55, %f129;
	fma.rn.f32 	%f131, %f99, %f56, 0f00000000;
	fma.rn.f32 	%f132, %f101, %f57, %f131;
	fma.rn.f32 	%f133, %f103, %f58, %f132;
	fma.rn.f32 	%f134, %f105, %f59, %f133;
	fma.rn.f32 	%f135, %f107, %f60, %f134;
	fma.rn.f32 	%f136, %f109, %f61, %f135;
	fma.rn.f32 	%f137, %f111, %f62, %f136;
	fma.rn.f32 	%f138, %f113, %f63, %f137;
	st.local.v4.f32 	[%rd50+-16], {%f114, %f122, %f130, %f138};
	fma.rn.f32 	%f139, %f99, %f64, 0f00000000;
	fma.rn.f32 	%f140, %f101, %f65, %f139;
	fma.rn.f32 	%f141, %f103, %f66, %f140;
	fma.rn.f32 	%f142, %f105, %f67, %f141;
	fma.rn.f32 	%f143, %f107, %f68, %f142;
	fma.rn.f32 	%f144, %f109, %f69, %f143;
	fma.rn.f32 	%f145, %f111, %f70, %f144;
	fma.rn.f32 	%f146, %f113, %f71, %f145;
	fma.rn.f32 	%f147, %f99, %f72, 0f00000000;
	fma.rn.f32 	%f148, %f101, %f73, %f147;
	fma.rn.f32 	%f149, %f103, %f74, %f148;
	fma.rn.f32 	%f150, %f105, %f75, %f149;
	fma.rn.f32 	%f151, %f107, %f76, %f150;
	fma.rn.f32 	%f152, %f109, %f77, %f151;
	fma.rn.f32 	%f153, %f111, %f78, %f152;
	fma.rn.f32 	%f154, %f113, %f79, %f153;
	fma.rn.f32 	%f155, %f99, %f80, 0f00000000;
	fma.rn.f32 	%f156, %f101, %f81, %f155;
	fma.rn.f32 	%f157, %f103, %f82, %f156;
	fma.rn.f32 	%f158, %f105, %f83, %f157;
	fma.rn.f32 	%f159, %f107, %f84, %f158;
	fma.rn.f32 	%f160, %f109, %f85, %f159;
	fma.rn.f32 	%f161, %f111, %f86, %f160;
	fma.rn.f32 	%f162, %f113, %f87, %f161;
	fma.rn.f32 	%f163, %f99, %f88, 0f00000000;
	fma.rn.f32 	%f164, %f101, %f89, %f163;
	fma.rn.f32 	%f165, %f103, %f90, %f164;
	fma.rn.f32 	%f166, %f105, %f91, %f165;
	fma.rn.f32 	%f167, %f107, %f92, %f166;
	fma.rn.f32 	%f168, %f109, %f93, %f167;
	fma.rn.f32 	%f169, %f111, %f94, %f168;
	fma.rn.f32 	%f170, %f113, %f95, %f169;
	st.local.v4.f32 	[%rd50], {%f146, %f154, %f162, %f170};
	add.s32 	%r76, %r76, 1;
	add.s64 	%rd50, %rd50, 32;
	add.s64 	%rd49, %rd49, 32;
	setp.ne.s32 	%p8, %r76, 8;
	@%p8 bra 	$L__BB5_9;
	ld.global.u32 	%r9, [%rd1+4];
	mov.b32 	%r77, 0;
$L__BB5_11:
	ld.param.u64 	%rd47, [_Z35lux_winograd_input_transform_kernelIfLi32EEvPT_PKS0_PK10ConvParamsILi2EEii_param_0];
	shl.b32 	%r57, %r77, 3;
	mul.wide.u32 	%rd28, %r77, 32;
	add.s64 	%rd29, %rd2, %rd28;
	ld.local.v4.f32 	{%f171, %f172, %f173, %f174}, [%rd29];
	ld.const.f32 	%f175, [WINOGRAD_BT];
	fma.rn.f32 	%f176, %f171, %f175, 0f00000000;
	ld.const.f32 	%f177, [WINOGRAD_BT+4];
	fma.rn.f32 	%f178, %f172, %f177, %f176;
	ld.const.f32 	%f179, [WINOGRAD_BT+8];
	fma.rn.f32 	%f180, %f173, %f179, %f178;
	fma.rn.f32 	%f181, %f174, %f1, %f180;
	ld.local.v4.f32 	{%f182, %f183, %f184, %f185}, [%rd29+16];
	fma.rn.f32 	%f186, %f182, %f2, %f181;
	fma.rn.f32 	%f187, %f183, %f3, %f186;
	fma.rn.f32 	%f188, %f184, %f4, %f187;
	fma.rn.f32 	%f189, %f185, %f5, %f188;
	mad.lo.s32 	%r58, %r4, %r57, %r1;
	mad.lo.s32 	%r59, %r58, %r9, %r6;
	cvta.to.global.u64 	%rd30, %rd47;
	mul.wide.s32 	%rd31, %r59, 4;
	add.s64 	%rd32, %rd30, %rd31;
	st.global.f32 	[%rd32], %f189;
	fma.rn.f32 	%f190, %f171, %f6, 0f00000000;
	fma.rn.f32 	%f191, %f172, %f7, %f190;
	fma.rn.f32 	%f192, %f173, %f8, %f191;
	fma.rn.f32 	%f193, %f174, %f9, %f192;
	ld.const.f32 	%f194, [WINOGRAD_BT+48];
	fma.rn.f32 	%f195, %f182, %f194, %f193;
	ld.const.f32 	%f196, [WINOGRAD_BT+52];
	fma.rn.f32 	%f197, %f183, %f196, %f195;
	ld.const.f32 	%f198, [WINOGRAD_BT+56];
	fma.rn.f32 	%f199, %f184, %f198, %f197;
	ld.const.f32 	%f200, [WINOGRAD_BT+60];
	fma.rn.f32 	%f201, %f185, %f200, %f199;
	mad.lo.s32 	%r60, %r77, -7, %r57;
	add.s32 	%r61, %r58, %r4;
	mad.lo.s32 	%r62, %r61, %r9, %r6;
	mul.wide.s32 	%rd33, %r62, 4;
	add.s64 	%rd34, %rd30, %rd33;
	st.global.f32 	[%rd34], %f201;
	fma.rn.f32 	%f202, %f171, %f10, 0f00000000;
	fma.rn.f32 	%f203, %f172, %f11, %f202;
	fma.rn.f32 	%f204, %f173, %f12, %f203;
	fma.rn.f32 	%f205, %f174, %f13, %f204;
	fma.rn.f32 	%f206, %f182, %f14, %f205;
	fma.rn.f32 	%f207, %f183, %f15, %f206;
	fma.rn.f32 	%f208, %f184, %f16, %f207;
	fma.rn.f32 	%f209, %f185, %f17, %f208;
	add.s32 	%r63, %r61, %r4;
	mad.lo.s32 	%r64, %r63, %r9, %r6;
	mul.wide.s32 	%rd35, %r64, 4;
	add.s64 	%rd36, %rd30, %rd35;
	st.global.f32 	[%rd36], %f209;
	ld.const.f32 	%f210, [WINOGRAD_BT+96];
	fma.rn.f32 	%f211, %f171, %f210, 0f00000000;
	ld.const.f32 	%f212, [WINOGRAD_BT+100];
	fma.rn.f32 	%f213, %f172, %f212, %f211;
	fma.rn.f32 	%f214, %f173, %f18, %f213;
	fma.rn.f32 	%f215, %f174, %f19, %f214;
	fma.rn.f32 	%f216, %f182, %f20, %f215;
	ld.const.f32 	%f217, [WINOGRAD_BT+116];
	fma.rn.f32 	%f218, %f183, %f217, %f216;
	ld.const.f32 	%f219, [WINOGRAD_BT+120];
	fma.rn.f32 	%f220, %f184, %f219, %f218;
	fma.rn.f32 	%f221, %f185, %f21, %f220;
	add.s32 	%r65, %r63, %r4;
	mad.lo.s32 	%r66, %r65, %r9, %r6;
	mul.wide.s32 	%rd37, %r66, 4;
	add.s64 	%rd38, %rd30, %rd37;
	st.global.f32 	[%rd38], %f221;
	fma.rn.f32 	%f222, %f171, %f22, 0f00000000;
	ld.const.f32 	%f223, [WINOGRAD_BT+132];
	fma.rn.f32 	%f224, %f172, %f223, %f222;
	ld.const.f32 	%f225, [WINOGRAD_BT+136];
	fma.rn.f32 	%f226, %f173, %f225, %f224;
	ld.const.f32 	%f227, [WINOGRAD_BT+140];
	fma.rn.f32 	%f228, %f174, %f227, %f226;
	fma.rn.f32 	%f229, %f182, %f23, %f228;
	ld.const.f32 	%f230, [WINOGRAD_BT+148];
	fma.rn.f32 	%f231, %f183, %f230, %f229;
	ld.const.f32 	%f232, [WINOGRAD_BT+152];
	fma.rn.f32 	%f233, %f184, %f232, %f231;
	fma.rn.f32 	%f234, %f185, %f24, %f233;
	add.s32 	%r67, %r65, %r4;
	mad.lo.s32 	%r68, %r67, %r9, %r6;
	mul.wide.s32 	%rd39, %r68, 4;
	add.s64 	%rd40, %rd30, %rd39;
	st.global.f32 	[%rd40], %f234;
	ld.const.f32 	%f235, [WINOGRAD_BT+160];
	fma.rn.f32 	%f236, %f171, %f235, 0f00000000;
	ld.const.f32 	%f237, [WINOGRAD_BT+164];
	fma.rn.f32 	%f238, %f172, %f237, %f236;
	ld.const.f32 	%f239, [WINOGRAD_BT+168];
	fma.rn.f32 	%f240, %f173, %f239, %f238;
	ld.const.f32 	%f241, [WINOGRAD_BT+172];
	fma.rn.f32 	%f242, %f174, %f241, %f240;
	ld.const.f32 	%f243, [WINOGRAD_BT+176];
	fma.rn.f32 	%f244, %f182, %f243, %f242;
	ld.const.f32 	%f245, [WINOGRAD_BT+180];
	fma.rn.f32 	%f246, %f183, %f245, %f244;
	ld.const.f32 	%f247, [WINOGRAD_BT+184];
	fma.rn.f32 	%f248, %f184, %f247, %f246;
	ld.const.f32 	%f249, [WINOGRAD_BT+188];
	fma.rn.f32 	%f250, %f185, %f249, %f248;
	add.s32 	%r69, %r67, %r4;
	mad.lo.s32 	%r70, %r69, %r9, %r6;
	mul.wide.s32 	%rd41, %r70, 4;
	add.s64 	%rd42, %rd30, %rd41;
	st.global.f32 	[%rd42], %f250;
	fma.rn.f32 	%f251, %f171, %f25, 0f00000000;
	ld.const.f32 	%f252, [WINOGRAD_BT+196];
	fma.rn.f32 	%f253, %f172, %f252, %f251;
	ld.const.f32 	%f254, [WINOGRAD_BT+200];
	fma.rn.f32 	%f255, %f173, %f254, %f253;
	ld.const.f32 	%f256, [WINOGRAD_BT+204];
	fma.rn.f32 	%f257, %f174, %f256, %f255;
	ld.const.f32 	%f258, [WINOGRAD_BT+208];
	fma.rn.f32 	%f259, %f182, %f258, %f257;
	ld.const.f32 	%f260, [WINOGRAD_BT+212];
	fma.rn.f32 	%f261, %f183, %f260, %f259;
	ld.const.f32 	%f262, [WINOGRAD_BT+216];
	fma.rn.f32 	%f263, %f184, %f262, %f261;
	ld.const.f32 	%f264, [WINOGRAD_BT+220];
	fma.rn.f32 	%f265, %f185, %f264, %f263;
	add.s32 	%r71, %r69, %r4;
	mad.lo.s32 	%r72, %r71, %r9, %r6;
	mul.wide.s32 	%rd43, %r72, 4;
	add.s64 	%rd44, %rd30, %rd43;
	st.global.f32 	[%rd44], %f265;
	ld.const.f32 	%f266, [WINOGRAD_BT+224];
	fma.rn.f32 	%f267, %f171, %f266, 0f00000000;
	fma.rn.f32 	%f268, %f172, %f26, %f267;
	ld.const.f32 	%f269, [WINOGRAD_BT+232];
	fma.rn.f32 	%f270, %f173, %f269, %f268;
	fma.rn.f32 	%f271, %f174, %f27, %f270;
	ld.const.f32 	%f272, [WINOGRAD_BT+240];
	fma.rn.f32 	%f273, %f182, %f272, %f271;
	fma.rn.f32 	%f274, %f183, %f28, %f273;
	ld.const.f32 	%f275, [WINOGRAD_BT+248];
	fma.rn.f32 	%f276, %f184, %f275, %f274;
	fma.rn.f32 	%f277, %f185, %f29, %f276;
	add.s32 	%r73, %r71, %r4;
	mad.lo.s32 	%r74, %r73, %r9, %r6;
	mul.wide.s32 	%rd45, %r74, 4;
	add.s64 	%rd46, %rd30, %rd45;
	st.global.f32 	[%rd46], %f277;
	add.s32 	%r77, %r60, 1;
	setp.ne.s32 	%p9, %r77, 8;
	@%p9 bra 	$L__BB5_11;
	bar.sync 	0;
	add.s32 	%r75, %r75, 1;
	setp.ne.s32 	%p10, %r75, 32;
	@%p10 bra 	$L__BB5_1;
$L__BB5_13:
	ret;

}
	// .globl	_Z36lux_winograd_output_transform_kernelIfLi32EEvPT_PKS0_PK10ConvParamsILi2EEii
.visible .entry _Z36lux_winograd_output_transform_kernelIfLi32EEvPT_PKS0_PK10ConvParamsILi2EEii(
	.param .u64 .ptr .align 1 _Z36lux_winograd_output_transform_kernelIfLi32EEvPT_PKS0_PK10ConvParamsILi2EEii_param_0,
	.param .u64 .ptr .align 1 _Z36lux_winograd_output_transform_kernelIfLi32EEvPT_PKS0_PK10ConvParamsILi2EEii_param_1,
	.param .u64 .ptr .align 1 _Z36lux_winograd_output_transform_kernelIfLi32EEvPT_PKS0_PK10ConvParamsILi2EEii_param_2,
	.param .u32 _Z36lux_winograd_output_transform_kernelIfLi32EEvPT_PKS0_PK10ConvParamsILi2EEii_param_3,
	.param .u32 _Z36lux_winograd_output_transform_kernelIfLi32EEvPT_PKS0_PK10ConvParamsILi2EEii_param_4
)
{
	.local .align 16 .b8 	__local_depot6[192];
	.reg .b64 	%SP;
	.reg .b64 	%SPL;
	.reg .pred 	%p<12>;
	.reg .b32 	%r<56>;
	.reg .b32 	%f<594>;
	.reg .b64 	%rd<73>;
	// demoted variable
	.shared .align 4 .b8 _ZZ36lux_winograd_output_transform_kernelIfLi32EEvPT_PKS0_PK10ConvParamsILi2EEiiE2ms[8192];
	mov.u64 	%SPL, __local_depot6;
	ld.param.u64 	%rd17, [_Z36lux_winograd_output_transform_kernelIfLi32EEvPT_PKS0_PK10ConvParamsILi2EEii_param_0];
	ld.param.u64 	%rd18, [_Z36lux_winograd_output_transform_kernelIfLi32EEvPT_PKS0_PK10ConvParamsILi2EEii_param_2];
	ld.param.u32 	%r16, [_Z36lux_winograd_output_transform_kernelIfLi32EEvPT_PKS0_PK10ConvParamsILi2EEii_param_3];
	ld.param.u32 	%r17, [_Z36lux_winograd_output_transform_kernelIfLi32EEvPT_PKS0_PK10ConvParamsILi2EEii_param_4];
	cvta.to.global.u64 	%rd1, %rd17;
	cvta.to.global.u64 	%rd2, %rd18;
	add.u64 	%rd3, %SPL, 0;
	mov.u32 	%r18, %ctaid.x;
	mul.lo.s32 	%r19, %r17, %r16;
	div.s32 	%r20, %r18, %r19;
	mul.lo.s32 	%r21, %r20, %r19;
	sub.s32 	%r22, %r18, %r21;
	div.s32 	%r23, %r22, %r17;
	mul.lo.s32 	%r24, %r23, %r17;
	sub.s32 	%r1, %r22, %r24;
	ld.global.u32 	%r25, [%rd2];
	mov.u32 	%r2, %tid.x;
	and.b32  	%r26, %r2, 63;
	mul.lo.s32 	%r27, %r19, %r26;
	mad.lo.s32 	%r3, %r27, %r25, %r18;
	mul.lo.s32 	%r4, %r23, 6;
	cvt.s64.s32 	%rd4, %r20;
	ld.const.f32 	%f1, [WINOGRAD_AT+4];
	ld.const.f32 	%f2, [WINOGRAD_AT+8];
	ld.const.f32 	%f3, [WINOGRAD_AT+12];
	ld.const.f32 	%f4, [WINOGRAD_AT+16];
	ld.const.f32 	%f5, [WINOGRAD_AT+20];
	ld.const.f32 	%f6, [WINOGRAD_AT+28];
	ld.const.f32 	%f7, [WINOGRAD_AT+32];
	ld.const.f32 	%f8, [WINOGRAD_AT+36];
	ld.const.f32 	%f9, [WINOGRAD_AT+40];
	ld.const.f32 	%f10, [WINOGRAD_AT+44];
	ld.const.f32 	%f11, [WINOGRAD_AT+48];
	ld.const.f32 	%f12, [WINOGRAD_AT+52];
	ld.const.f32 	%f13, [WINOGRAD_AT+56];
	ld.const.f32 	%f14, [WINOGRAD_AT+60];
	ld.const.f32 	%f15, [WINOGRAD_AT+64];
	ld.const.f32 	%f16, [WINOGRAD_AT+68];
	ld.const.f32 	%f17, [WINOGRAD_AT+72];
	ld.const.f32 	%f18, [WINOGRAD_AT+76];
	ld.const.f32 	%f19, [WINOGRAD_AT+88];
	ld.const.f32 	%f20, [WINOGRAD_AT+92];
	ld.const.f32 	%f21, [WINOGRAD_AT+96];
	ld.const.f32 	%f22, [WINOGRAD_AT+100];
	ld.const.f32 	%f23, [WINOGRAD_AT+104];
	ld.const.f32 	%f24, [WINOGRAD_AT+108];
	ld.const.f32 	%f25, [WINOGRAD_AT+112];
	ld.const.f32 	%f26, [WINOGRAD_AT+116];
	ld.const.f32 	%f27, [WINOGRAD_AT+120];
	ld.const.f32 	%f28, [WINOGRAD_AT+124];
	ld.const.f32 	%f29, [WINOGRAD_AT+128];
	ld.const.f32 	%f30, [WINOGRAD_AT+132];
	ld.const.f32 	%f31, [WINOGRAD_AT+136];
	ld.const.f32 	%f32, [WINOGRAD_AT+140];
	ld.const.f32 	%f33, [WINOGRAD_AT+144];
	ld.const.f32 	%f34, [WINOGRAD_AT+148];
	ld.const.f32 	%f35, [WINOGRAD_AT+152];
	ld.const.f32 	%f36, [WINOGRAD_AT+156];
	ld.const.f32 	%f37, [WINOGRAD_AT+160];
	ld.const.f32 	%f38, [WINOGRAD_AT+164];
	ld.const.f32 	%f39, [WINOGRAD_AT+168];
	ld.const.f32 	%f40, [WINOGRAD_AT+172];
	ld.const.f32 	%f41, [WINOGRAD_AT+176];
	ld.const.f32 	%f42, [WINOGRAD_AT+180];
	ld.const.f32 	%f43, [WINOGRAD_AT+184];
	mov.b32 	%r53, 0;
	ld.const.f32 	%f44, [WINOGRAD_AT+188];
	add.s64 	%rd5, %rd3, 16;
$L__BB6_1:
	mov.u32 	%r28, %ctaid.y;
	shl.b32 	%r29, %r28, 5;
	add.s32 	%r6, %r53, %r29;
	ld.global.u32 	%r7, [%rd2+8];
	setp.ge.s32 	%p1, %r6, %r7;
	@%p1 bra 	$L__BB6_20;
	setp.gt.u32 	%p2, %r2, 63;
	@%p2 bra 	$L__BB6_4;
	ld.param.u64 	%rd71, [_Z36lux_winograd_output_transform_kernelIfLi32EEvPT_PKS0_PK10ConvParamsILi2EEii_param_1];
	mad.lo.s32 	%r30, %r3, %r7, %r6;
	cvta.to.global.u64 	%rd20, %rd71;
	mul.wide.s32 	%rd21, %r30, 4;
	add.s64 	%rd22, %rd20, %rd21;
	ld.global.nc.f32 	%f49, [%rd22];
	shl.b32 	%r31, %r2, 7;
	and.b32  	%r32, %r31, 130048;
	mov.u32 	%r33, _ZZ36lux_winograd_output_transform_kernelIfLi32EEvPT_PKS0_PK10ConvParamsILi2EEiiE2ms;
	add.s32 	%r34, %r33, %r32;
	and.b32  	%r35, %r31, 896;
	add.s32 	%r36, %r34, %r35;
	shl.b32 	%r37, %r2, 2;
	and.b32  	%r38, %r37, 124;
	add.s32 	%r39, %r36, %r38;
	st.shared.f32 	[%r39], %f49;
$L__BB6_4:
	bar.sync 	0;
	shl.b32 	%r41, %r2, 2;
	and.b32  	%r42, %r41, 124;
	mov.u32 	%r43, _ZZ36lux_winograd_output_transform_kernelIfLi32EEvPT_PKS0_PK10ConvParamsILi2EEiiE2ms;
	add.s32 	%r44, %r43, %r42;
	ld.shared.f32 	%f50, [%r44];
	ld.const.f32 	%f45, [WINOGRAD_AT];
	fma.rn.f32 	%f51, %f45, %f50, 0f00000000;
	ld.shared.f32 	%f52, [%r44+1024];
	fma.rn.f32 	%f53, %f1, %f52, %f51;
	ld.shared.f32 	%f54, [%r44+2048];
	fma.rn.f32 	%f55, %f2, %f54, %f53;
	ld.shared.f32 	%f56, [%r44+3072];
	fma.rn.f32 	%f57, %f3, %f56, %f55;
	ld.shared.f32 	%f58, [%r44+4096];
	fma.rn.f32 	%f59, %f4, %f58, %f57;
	ld.shared.f32 	%f60, [%r44+5120];
	fma.rn.f32 	%f61, %f5, %f60, %f59;
	ld.shared.f32 	%f62, [%r44+6144];
	ld.const.f32 	%f46, [WINOGRAD_AT+24];
	fma.rn.f32 	%f63, %f46, %f62, %f61;
	ld.shared.f32 	%f64, [%r44+7168];
	fma.rn.f32 	%f65, %f6, %f64, %f63;
	ld.shared.f32 	%f66, [%r44+128];
	fma.rn.f32 	%f67, %f45, %f66, 0f00000000;
	ld.shared.f32 	%f68, [%r44+1152];
	fma.rn.f32 	%f69, %f1, %f68, %f67;
	ld.shared.f32 	%f70, [%r44+2176];
	fma.rn.f32 	%f71, %f2, %f70, %f69;
	ld.shared.f32 	%f72, [%r44+3200];
	fma.rn.f32 	%f73, %f3, %f72, %f71;
	ld.shared.f32 	%f74, [%r44+4224];
	fma.rn.f32 	%f75, %f4, %f74, %f73;
	ld.shared.f32 	%f76, [%r44+5248];
	fma.rn.f32 	%f77, %f5, %f76, %f75;
	ld.shared.f32 	%f78, [%r44+6272];
	fma.rn.f32 	%f79, %f46, %f78, %f77;
	ld.shared.f32 	%f80, [%r44+7296];
	fma.rn.f32 	%f81, %f6, %f80, %f79;
	ld.shared.f32 	%f82, [%r44+256];
	fma.rn.f32 	%f83, %f45, %f82, 0f00000000;
	ld.shared.f32 	%f84, [%r44+1280];
	fma.rn.f32 	%f85, %f1, %f84, %f83;
	ld.shared.f32 	%f86, [%r44+2304];
	fma.rn.f32 	%f87, %f2, %f86, %f85;
	ld.shared.f32 	%f88, [%r44+3328];
	fma.rn.f32 	%f89, %f3, %f88, %f87;
	ld.shared.f32 	%f90, [%r44+4352];
	fma.rn.f32 	%f91, %f4, %f90, %f89;
	ld.shared.f32 	%f92, [%r44+5376];
	fma.rn.f32 	%f93, %f5, %f92, %f91;
	ld.shared.f32 	%f94, [%r44+6400];
	fma.rn.f32 	%f95, %f46, %f94, %f93;
	ld.shared.f32 	%f96, [%r44+7424];
	fma.rn.f32 	%f97, %f6, %f96, %f95;
	ld.shared.f32 	%f98, [%r44+384];
	fma.rn.f32 	%f99, %f45, %f98, 0f00000000;
	ld.shared.f32 	%f100, [%r44+1408];
	fma.rn.f32 	%f101, %f1, %f100, %f99;
	ld.shared.f32 	%f102, [%r44+2432];
	fma.rn.f32 	%f103, %f2, %f102, %f101;
	ld.shared.f32 	%f104, [%r44+3456];
	fma.rn.f32 	%f105, %f3, %f104, %f103;
	ld.shared.f32 	%f106, [%r44+4480];
	fma.rn.f32 	%f107, %f4, %f106, %f105;
	ld.shared.f32 	%f108, [%r44+5504];
	fma.rn.f32 	%f109, %f5, %f108, %f107;
	ld.shared.f32 	%f110, [%r44+6528];
	fma.rn.f32 	%f111, %f46, %f110, %f109;
	ld.shared.f32 	%f112, [%r44+7552];
	fma.rn.f32 	%f113, %f6, %f112, %f111;
	st.local.v4.f32 	[%rd3], {%f65, %f81, %f97, %f113};
	ld.shared.f32 	%f114, [%r44+512];
	fma.rn.f32 	%f115, %f45, %f114, 0f00000000;
	ld.shared.f32 	%f116, [%r44+1536];
	fma.rn.f32 	%f117, %f1, %f116, %f115;
	ld.shared.f32 	%f118, [%r44+2560];
	fma.rn.f32 	%f119, %f2, %f118, %f117;
	ld.shared.f32 	%f120, [%r44+3584];
	fma.rn.f32 	%f121, %f3, %f120, %f119;
	ld.shared.f32 	%f122, [%r44+4608];
	fma.rn.f32 	%f123, %f4, %f122, %f121;
	ld.shared.f32 	%f124, [%r44+5632];
	fma.rn.f32 	%f125, %f5, %f124, %f123;
	ld.shared.f32 	%f126, [%r44+6656];
	fma.rn.f32 	%f127, %f46, %f126, %f125;
	ld.shared.f32 	%f128, [%r44+7680];
	fma.rn.f32 	%f129, %f6, %f128, %f127;
	ld.shared.f32 	%f130, [%r44+640];
	fma.rn.f32 	%f131, %f45, %f130, 0f00000000;
	ld.shared.f32 	%f132, [%r44+1664];
	fma.rn.f32 	%f133, %f1, %f132, %f131;
	ld.shared.f32 	%f134, [%r44+2688];
	fma.rn.f32 	%f135, %f2, %f134, %f133;
	ld.shared.f32 	%f136, [%r44+3712];
	fma.rn.f32 	%f137, %f3, %f136, %f135;
	ld.shared.f32 	%f138, [%r44+4736];
	fma.rn.f32 	%f139, %f4, %f138, %f137;
	ld.shared.f32 	%f140, [%r44+5760];
	fma.rn.f32 	%f141, %f5, %f140, %f139;
	ld.shared.f32 	%f142, [%r44+6784];
	fma.rn.f32 	%f143, %f46, %f142, %f141;
	ld.shared.f32 	%f144, [%r44+7808];
	fma.rn.f32 	%f145, %f6, %f144, %f143;
	ld.shared.f32 	%f146, [%r44+768];
	fma.rn.f32 	%f147, %f45, %f146, 0f00000000;
	ld.shared.f32 	%f148, [%r44+1792];
	fma.rn.f32 	%f149, %f1, %f148, %f147;
	ld.shared.f32 	%f150, [%r44+2816];
	fma.rn.f32 	%f151, %f2, %f150, %f149;
	ld.shared.f32 	%f152, [%r44+3840];
	fma.rn.f32 	%f153, %f3, %f152, %f151;
	ld.shared.f32 	%f154, [%r44+4864];
	fma.rn.f32 	%f155, %f4, %f154, %f153;
	ld.shared.f32 	%f156, [%r44+5888];
	fma.rn.f32 	%f157, %f5, %f156, %f155;
	ld.shared.f32 	%f158, [%r44+6912];
	fma.rn.f32 	%f159, %f46, %f158, %f157;
	ld.shared.f32 	%f160, [%r44+7936];
	fma.rn.f32 	%f161, %f6, %f160, %f159;
	ld.shared.f32 	%f162, [%r44+896];
	fma.rn.f32 	%f163, %f45, %f162, 0f00000000;
	ld.shared.f32 	%f164, [%r44+1920];
	fma.rn.f32 	%f165, %f1, %f164, %f163;
	ld.shared.f32 	%f166, [%r44+2944];
	fma.rn.f32 	%f167, %f2, %f166, %f165;
	ld.shared.f32 	%f168, [%r44+3968];
	fma.rn.f32 	%f169, %f3, %f168, %f167;
	ld.shared.f32 	%f170, [%r44+4992];
	fma.rn.f32 	%f171, %f4, %f170, %f169;
	ld.shared.f32 	%f172, [%r44+6016];
	fma.rn.f32 	%f173, %f5, %f172, %f171;
	ld.shared.f32 	%f174, [%r44+7040];
	fma.rn.f32 	%f175, %f46, %f174, %f173;
	ld.shared.f32 	%f176, [%r44+8064];
	fma.rn.f32 	%f177, %f6, %f176, %f175;
	st.local.v4.f32 	[%rd3+16], {%f129, %f145, %f161, %f177};
	fma.rn.f32 	%f178, %f7, %f50, 0f00000000;
	fma.rn.f32 	%f179, %f8, %f52, %f178;
	fma.rn.f32 	%f180, %f9, %f54, %f179;
	fma.rn.f32 	%f181, %f10, %f56, %f180;
	fma.rn.f32 	%f182, %f11, %f58, %f181;
	fma.rn.f32 	%f183, %f12, %f60, %f182;
	fma.rn.f32 	%f184, %f13, %f62, %f183;
	fma.rn.f32 	%f185, %f14, %f64, %f184;
	fma.rn.f32 	%f186, %f7, %f66, 0f00000000;
	fma.rn.f32 	%f187, %f8, %f68, %f186;
	fma.rn.f32 	%f188, %f9, %f70, %f187;
	fma.rn.f32 	%f189, %f10, %f72, %f188;
	fma.rn.f32 	%f190, %f11, %f74, %f189;
	fma.rn.f32 	%f191, %f12, %f76, %f190;
	fma.rn.f32 	%f192, %f13, %f78, %f191;
	fma.rn.f32 	%f193, %f14, %f80, %f192;
	fma.rn.f32 	%f194, %f7, %f82, 0f00000000;
	fma.rn.f32 	%f195, %f8, %f84, %f194;
	fma.rn.f32 	%f196, %f9, %f86, %f195;
	fma.rn.f32 	%f197, %f10, %f88, %f196;
	fma.rn.f32 	%f198, %f11, %f90, %f197;
	fma.rn.f32 	%f199, %f12, %f92, %f198;
	fma.rn.f32 	%f200, %f13, %f94, %f199;
	fma.rn.f32 	%f201, %f14, %f96, %f200;
	fma.rn.f32 	%f202, %f7, %f98, 0f00000000;
	fma.rn.f32 	%f203, %f8, %f100, %f202;
	fma.rn.f32 	%f204, %f9, %f102, %f203;
	fma.rn.f32 	%f205, %f10, %f104, %f204;
	fma.rn.f32 	%f206, %f11, %f106, %f205;
	fma.rn.f32 	%f207, %f12, %f108, %f206;
	fma.rn.f32 	%f208, %f13, %f110, %f207;
	fma.rn.f32 	%f209, %f14, %f112, %f208;
	st.local.v4.f32 	[%rd3+32], {%f185, %f193, %f201, %f209};
	fma.rn.f32 	%f210, %f7, %f114, 0f00000000;
	fma.rn.f32 	%f211, %f8, %f116, %f210;
	fma.rn.f32 	%f212, %f9, %f118, %f211;
	fma.rn.f32 	%f213, %f10, %f120, %f212;
	fma.rn.f32 	%f214, %f11, %f122, %f213;
	fma.rn.f32 	%f215, %f12, %f124, %f214;
	fma.rn.f32 	%f216, %f13, %f126, %f215;
	fma.rn.f32 	%f217, %f14, %f128, %f216;
	fma.rn.f32 	%f218, %f7, %f130, 0f00000000;
	fma.rn.f32 	%f219, %f8, %f132, %f218;
	fma.rn.f32 	%f220, %f9, %f134, %f219;
	fma.rn.f32 	%f221, %f10, %f136, %f220;
	fma.rn.f32 	%f222, %f11, %f138, %f221;
	fma.rn.f32 	%f223, %f12, %f140, %f222;
	fma.rn.f32 	%f224, %f13, %f142, %f223;
	fma.rn.f32 	%f225, %f14, %f144, %f224;
	fma.rn.f32 	%f226, %f7, %f146, 0f00000000;
	fma.rn.f32 	%f227, %f8, %f148, %f226;
	fma.rn.f32 	%f228, %f9, %f150, %f227;
	fma.rn.f32 	%f229, %f10, %f152, %f228;
	fma.rn.f32 	%f230, %f11, %f154, %f229;
	fma.rn.f32 	%f231, %f12, %f156, %f230;
	fma.rn.f32 	%f232, %f13, %f158, %f231;
	fma.rn.f32 	%f233, %f14, %f160, %f232;
	fma.rn.f32 	%f234, %f7, %f162, 0f00000000;
	fma.rn.f32 	%f235, %f8, %f164, %f234;
	fma.rn.f32 	%f236, %f9, %f166, %f235;
	fma.rn.f32 	%f237, %f10, %f168, %f236;
	fma.rn.f32 	%f238, %f11, %f170, %f237;
	fma.rn.f32 	%f239, %f12, %f172, %f238;
	fma.rn.f32 	%f240, %f13, %f174, %f239;
	fma.rn.f32 	%f241, %f14, %f176, %f240;
	st.local.v4.f32 	[%rd3+48], {%f217, %f225, %f233, %f241};
	fma.rn.f32 	%f242, %f15, %f50, 0f00000000;
	fma.rn.f32 	%f243, %f16, %f52, %f242;
	fma.rn.f32 	%f244, %f17, %f54, %f243;
	fma.rn.f32 	%f245, %f18, %f56, %f244;
	ld.const.f32 	%f47, [WINOGRAD_AT+80];
	fma.rn.f32 	%f246, %f47, %f58, %f245;
	ld.const.f32 	%f48, [WINOGRAD_AT+84];
	fma.rn.f32 	%f247, %f48, %f60, %f246;
	fma.rn.f32 	%f248, %f19, %f62, %f247;
	fma.rn.f32 	%f249, %f20, %f64, %f248;
	fma.rn.f32 	%f250, %f15, %f66, 0f00000000;
	fma.rn.f32 	%f251, %f16, %f68, %f250;
	fma.rn.f32 	%f252, %f17, %f70, %f251;
	fma.rn.f32 	%f253, %f18, %f72, %f252;
	fma.rn.f32 	%f254, %f47, %f74, %f253;
	fma.rn.f32 	%f255, %f48, %f76, %f254;
	fma.rn.f32 	%f256, %f19, %f78, %f255;
	fma.rn.f32 	%f257, %f20, %f80, %f256;
	fma.rn.f32 	%f258, %f15, %f82, 0f00000000;
	fma.rn.f32 	%f259, %f16, %f84, %f258;
	fma.rn.f32 	%f260, %f17, %f86, %f259;
	fma.rn.f32 	%f261, %f18, %f88, %f260;
	fma.rn.f32 	%f262, %f47, %f90, %f261;
	fma.rn.f32 	%f263, %f48, %f92, %f262;
	fma.rn.f32 	%f264, %f19, %f94, %f263;
	fma.rn.f32 	%f265, %f20, %f96, %f264;
	fma.rn.f32 	%f266, %f15, %f98, 0f00000000;
	fma.rn.f32 	%f267, %f16, %f100, %f266;
	fma.rn.f32 	%f268, %f17, %f102, %f267;
	fma.rn.f32 	%f269, %f18, %f104, %f268;
	fma.rn.f32 	%f270, %f47, %f106, %f269;
	fma.rn.f32 	%f271, %f48, %f108, %f270;
	fma.rn.f32 	%f272, %f19, %f110, %f271;
	fma.rn.f32 	%f273, %f20, %f112, %f272;
	st.local.v4.f32 	[%rd3+64], {%f249, %f257, %f265, %f273};
	fma.rn.f32 	%f274, %f15, %f114, 0f00000000;
	fma.rn.f32 	%f275, %f16, %f116, %f274;
	fma.rn.f32 	%f276, %f17, %f118, %f275;
	fma.rn.f32 	%f277, %f18, %f120, %f276;
	fma.rn.f32 	%f278, %f47, %f122, %f277;
	fma.rn.f32 	%f279, %f48, %f124, %f278;
	fma.rn.f32 	%f280, %f19, %f126, %f279;
	fma.rn.f32 	%f281, %f20, %f128, %f280;
	fma.rn.f32 	%f282, %f15, %f130, 0f00000000;
	fma.rn.f32 	%f283, %f16, %f132, %f282;
	fma.rn.f32 	%f284, %f17, %f134, %f283;
	fma.rn.f32 	%f285, %f18, %f136, %f284;
	fma.rn.f32 	%f286, %f47, %f138, %f285;
	fma.rn.f32 	%f287, %f48, %f140, %f286;
	fma.rn.f32 	%f288, %f19, %f142, %f287;
	fma.rn.f32 	%f289, %f20, %f144, %f288;
	fma.rn.f32 	%f290, %f15, %f146, 0f00000000;
	fma.rn.f32 	%f291, %f16, %f148, %f290;
	fma.rn.f32 	%f292, %f17, %f150, %f291;
	fma.rn.f32 	%f293, %f18, %f152, %f292;
	fma.rn.f32 	%f294, %f47, %f154, %f293;
	fma.rn.f32 	%f295, %f48, %f156, %f294;
	fma.rn.f32 	%f296, %f19, %f158, %f295;
	fma.rn.f32 	%f297, %f20, %f160, %f296;
	fma.rn.f32 	%f298, %f15, %f162, 0f00000000;
	fma.rn.f32 	%f299, %f16, %f164, %f298;
	fma.rn.f32 	%f300, %f17, %f166, %f299;
	fma.rn.f32 	%f301, %f18, %f168, %f300;
	fma.rn.f32 	%f302, %f47, %f170, %f301;
	fma.rn.f32 	%f303, %f48, %f172, %f302;
	fma.rn.f32 	%f304, %f19, %f174, %f303;
	fma.rn.f32 	%f305, %f20, %f176, %f304;
	st.local.v4.f32 	[%rd3+80], {%f281, %f289, %f297, %f305};
	fma.rn.f32 	%f306, %f21, %f50, 0f00000000;
	fma.rn.f32 	%f307, %f22, %f52, %f306;
	fma.rn.f32 	%f308, %f23, %f54, %f307;
	fma.rn.f32 	%f309, %f24, %f56, %f308;
	fma.rn.f32 	%f310, %f25, %f58, %f309;
	fma.rn.f32 	%f311, %f26, %f60, %f310;
	fma.rn.f32 	%f312, %f27, %f62, %f311;
	fma.rn.f32 	%f313, %f28, %f64, %f312;
	fma.rn.f32 	%f314, %f21, %f66, 0f00000000;
	fma.rn.f32 	%f315, %f22, %f68, %f314;
	fma.rn.f32 	%f316, %f23, %f70, %f315;
	fma.rn.f32 	%f317, %f24, %f72, %f316;
	fma.rn.f32 	%f318, %f25, %f74, %f317;
	fma.rn.f32 	%f319, %f26, %f76, %f318;
	fma.rn.f32 	%f320, %f27, %f78, %f319;
	fma.rn.f32 	%f321, %f28, %f80, %f320;
	fma.rn.f32 	%f322, %f21, %f82, 0f00000000;
	fma.rn.f32 	%f323, %f22, %f84, %f322;
	fma.rn.f32 	%f324, %f23, %f86, %f323;
	fma.rn.f32 	%f325, %f24, %f88, %f324;
	fma.rn.f32 	%f326, %f25, %f90, %f325;
	fma.rn.f32 	%f327, %f26, %f92, %f326;
	fma.rn.f32 	%f328, %f27, %f94, %f327;
	fma.rn.f32 	%f329, %f28, %f96, %f328;
	fma.rn.f32 	%f330, %f21, %f98, 0f00000000;
	fma.rn.f32 	%f331, %f22, %f100, %f330;
	fma.rn.f32 	%f332, %f23, %f102, %f331;
	fma.rn.f32 	%f333, %f24, %f104, %f332;
	fma.rn.f32 	%f334, %f25, %f106, %f333;
	fma.rn.f32 	%f335, %f26, %f108, %f334;
	fma.rn.f32 	%f336, %f27, %f110, %f335;
	fma.rn.f32 	%f337, %f28, %f112, %f336;
	st.local.v4.f32 	[%rd3+96], {%f313, %f321, %f329, %f337};
	fma.rn.f32 	%f338, %f21, %f114, 0f00000000;
	fma.rn.f32 	%f339, %f22, %f116, %f338;
	fma.rn.f32 	%f340, %f23, %f118, %f339;
	fma.rn.f32 	%f341, %f24, %f120, %f340;
	fma.rn.f32 	%f342, %f25, %f122, %f341;
	fma.rn.f32 	%f343, %f26, %f124, %f342;
	fma.rn.f32 	%f344, %f27, %f126, %f343;
	fma.rn.f32 	%f345, %f28, %f128, %f344;
	fma.rn.f32 	%f346, %f21, %f130, 0f00000000;
	fma.rn.f32 	%f347, %f22, %f132, %f346;
	fma.rn.f32 	%f348, %f23, %f134, %f347;
	fma.rn.f32 	%f349, %f24, %f136, %f348;
	fma.rn.f32 	%f350, %f25, %f138, %f349;
	fma.rn.f32 	%f351, %f26, %f140, %f350;
	fma.rn.f32 	%f352, %f27, %f142, %f351;
	fma.rn.f32 	%f353, %f28, %f144, %f352;
	fma.rn.f32 	%f354, %f21, %f146, 0f00000000;
	fma.rn.f32 	%f355, %f22, %f148, %f354;
	fma.rn.f32 	%f356, %f23, %f150, %f355;
	fma.rn.f32 	%f357, %f24, %f152, %f356;
	fma.rn.f32 	%f358, %f25, %f154, %f357;
	fma.rn.f32 	%f359, %f26, %f156, %f358;
	fma.rn.f32 	%f360, %f27, %f158, %f359;
	fma.rn.f32 	%f361, %f28, %f160, %f360;
	fma.rn.f32 	%f362, %f21, %f162, 0f00000000;
	fma.rn.f32 	%f363, %f22, %f164, %f362;
	fma.rn.f32 	%f364, %f23, %f166, %f363;
	fma.rn.f32 	%f365, %f24, %f168, %f364;
	fma.rn.f32 	%f366, %f25, %f170, %f365;
	fma.rn.f32 	%f367, %f26, %f172, %f366;
	fma.rn.f32 	%f368, %f27, %f174, %f367;
	fma.rn.f32 	%f369, %f28, %f176, %f368;
	st.local.v4.f32 	[%rd3+112], {%f345, %f353, %f361, %f369};
	fma.rn.f32 	%f370, %f29, %f50, 0f00000000;
	fma.rn.f32 	%f371, %f30, %f52, %f370;
	fma.rn.f32 	%f372, %f31, %f54, %f371;
	fma.rn.f32 	%f373, %f32, %f56, %f372;
	fma.rn.f32 	%f374, %f33, %f58, %f373;
	fma.rn.f32 	%f375, %f34, %f60, %f374;
	fma.rn.f32 	%f376, %f35, %f62, %f375;
	fma.rn.f32 	%f377, %f36, %f64, %f376;
	fma.rn.f32 	%f378, %f29, %f66, 0f00000000;
	fma.rn.f32 	%f379, %f30, %f68, %f378;
	fma.rn.f32 	%f380, %f31, %f70, %f379;
	fma.rn.f32 	%f381, %f32, %f72, %f380;
	fma.rn.f32 	%f382, %f33, %f74, %f381;
	fma.rn.f32 	%f383, %f34, %f76, %f382;
	fma.rn.f32 	%f384, %f35, %f78, %f383;
	fma.rn.f32 	%f385, %f36, %f80, %f384;
	fma.rn.f32 	%f386, %f29, %f82, 0f00000000;
	fma.rn.f32 	%f387, %f30, %f84, %f386;
	fma.rn.f32 	%f388, %f31, %f86, %f387;
	fma.rn.f32 	%f389, %f32, %f88, %f388;
	fma.rn.f32 	%f390, %f33, %f90, %f389;
	fma.rn.f32 	%f391, %f34, %f92, %f390;
	fma.rn.f32 	%f392, %f35, %f94, %f391;
	fma.rn.f32 	%f393, %f36, %f96, %f392;
	fma.rn.f32 	%f394, %f29, %f98, 0f00000000;
	fma.rn.f32 	%f395, %f30, %f100, %f394;
	fma.rn.f32 	%f396, %f31, %f102, %f395;
	fma.rn.f32 	%f397, %f32, %f104, %f396;
	fma.rn.f32 	%f398, %f33, %f106, %f397;
	fma.rn.f32 	%f399, %f34, %f108, %f398;
	fma.rn.f32 	%f400, %f35, %f110, %f399;
	fma.rn.f32 	%f401, %f36, %f112, %f400;
	st.local.v4.f32 	[%rd3+128], {%f377, %f385, %f393, %f401};
	fma.rn.f32 	%f402, %f29, %f114, 0f00000000;
	fma.rn.f32 	%f403, %f30, %f116, %f402;
	fma.rn.f32 	%f404, %f31, %f118, %f403;
	fma.rn.f32 	%f405, %f32, %f120, %f404;
	fma.rn.f32 	%f406, %f33, %f122, %f405;
	fma.rn.f32 	%f407, %f34, %f124, %f406;
	fma.rn.f32 	%f408, %f35, %f126, %f407;
	fma.rn.f32 	%f409, %f36, %f128, %f408;
	fma.rn.f32 	%f410, %f29, %f130, 0f00000000;
	fma.rn.f32 	%f411, %f30, %f132, %f410;
	fma.rn.f32 	%f412, %f31, %f134, %f411;
	fma.rn.f32 	%f413, %f32, %f136, %f412;
	fma.rn.f32 	%f414, %f33, %f138, %f413;
	fma.rn.f32 	%f415, %f34, %f140, %f414;
	fma.rn.f32 	%f416, %f35, %f142, %f415;
	fma.rn.f32 	%f417, %f36, %f144, %f416;
	fma.rn.f32 	%f418, %f29, %f146, 0f00000000;
	fma.rn.f32 	%f419, %f30, %f148, %f418;
	fma.rn.f32 	%f420, %f31, %f150, %f419;
	fma.rn.f32 	%f421, %f32, %f152, %f420;
	fma.rn.f32 	%f422, %f33, %f154, %f421;
	fma.rn.f32 	%f423, %f34, %f156, %f422;
	fma.rn.f32 	%f424, %f35, %f158, %f423;
	fma.rn.f32 	%f425, %f36, %f160, %f424;
	fma.rn.f32 	%f426, %f29, %f162, 0f00000000;
	fma.rn.f32 	%f427, %f30, %f164, %f426;
	fma.rn.f32 	%f428, %f31, %f166, %f427;
	fma.rn.f32 	%f429, %f32, %f168, %f428;
	fma.rn.f32 	%f430, %f33, %f170, %f429;
	fma.rn.f32 	%f431, %f34, %f172, %f430;
	fma.rn.f32 	%f432, %f35, %f174, %f431;
	fma.rn.f32 	%f433, %f36, %f176, %f432;
	st.local.v4.f32 	[%rd3+144], {%f409, %f417, %f425, %f433};
	fma.rn.f32 	%f434, %f37, %f50, 0f00000000;
	fma.rn.f32 	%f435, %f38, %f52, %f434;
	fma.rn.f32 	%f436, %f39, %f54, %f435;
	fma.rn.f32 	%f437, %f40, %f56, %f436;
	fma.rn.f32 	%f438, %f41, %f58, %f437;
	fma.rn.f32 	%f439, %f42, %f60, %f438;
	fma.rn.f32 	%f440, %f43, %f62, %f439;
	fma.rn.f32 	%f441, %f44, %f64, %f440;
	fma.rn.f32 	%f442, %f37, %f66, 0f00000000;
	fma.rn.f32 	%f443, %f38, %f68, %f442;
	fma.rn.f32 	%f444, %f39, %f70, %f443;
	fma.rn.f32 	%f445, %f40, %f72, %f444;
	fma.rn.f32 	%f446, %f41, %f74, %f445;
	fma.rn.f32 	%f447, %f42, %f76, %f446;
	fma.rn.f32 	%f448, %f43, %f78, %f447;
	fma.rn.f32 	%f449, %f44, %f80, %f448;
	fma.rn.f32 	%f450, %f37, %f82, 0f00000000;
	fma.rn.f32 	%f451, %f38, %f84, %f450;
	fma.rn.f32 	%f452, %f39, %f86, %f451;
	fma.rn.f32 	%f453, %f40, %f88, %f452;
	fma.rn.f32 	%f454, %f41, %f90, %f453;
	fma.rn.f32 	%f455, %f42, %f92, %f454;
	fma.rn.f32 	%f456, %f43, %f94, %f455;
	fma.rn.f32 	%f457, %f44, %f96, %f456;
	fma.rn.f32 	%f458, %f37, %f98, 0f00000000;
	fma.rn.f32 	%f459, %f38, %f100, %f458;
	fma.rn.f32 	%f460, %f39, %f102, %f459;
	fma.rn.f32 	%f461, %f40, %f104, %f460;
	fma.rn.f32 	%f462, %f41, %f106, %f461;
	fma.rn.f32 	%f463, %f42, %f108, %f462;
	fma.rn.f32 	%f464, %f43, %f110, %f463;
	fma.rn.f32 	%f465, %f44, %f112, %f464;
	st.local.v4.f32 	[%rd3+160], {%f441, %f449, %f457, %f465};
	fma.rn.f32 	%f466, %f37, %f114, 0f00000000;
	fma.rn.f32 	%f467, %f38, %f116, %f466;
	fma.rn.f32 	%f468, %f39, %f118, %f467;
	fma.rn.f32 	%f469, %f40, %f120, %f468;
	fma.rn.f32 	%f470, %f41, %f122, %f469;
	fma.rn.f32 	%f471, %f42, %f124, %f470;
	fma.rn.f32 	%f472, %f43, %f126, %f471;
	fma.rn.f32 	%f473, %f44, %f128, %f472;
	fma.rn.f32 	%f474, %f37, %f130, 0f00000000;
	fma.rn.f32 	%f475, %f38, %f132, %f474;
	fma.rn.f32 	%f476, %f39, %f134, %f475;
	fma.rn.f32 	%f477, %f40, %f136, %f476;
	fma.rn.f32 	%f478, %f41, %f138, %f477;
	fma.rn.f32 	%f479, %f42, %f140, %f478;
	fma.rn.f32 	%f480, %f43, %f142, %f479;
	fma.rn.f32 	%f481, %f44, %f144, %f480;
	fma.rn.f32 	%f482, %f37, %f146, 0f00000000;
	fma.rn.f32 	%f483, %f38, %f148, %f482;
	fma.rn.f32 	%f484, %f39, %f150, %f483;
	fma.rn.f32 	%f485, %f40, %f152, %f484;
	fma.rn.f32 	%f486, %f41, %f154, %f485;
	fma.rn.f32 	%f487, %f42, %f156, %f486;
	fma.rn.f32 	%f488, %f43, %f158, %f487;
	fma.rn.f32 	%f489, %f44, %f160, %f488;
	fma.rn.f32 	%f490, %f37, %f162, 0f00000000;
	fma.rn.f32 	%f491, %f38, %f164, %f490;
	fma.rn.f32 	%f492, %f39, %f166, %f491;
	fma.rn.f32 	%f493, %f40, %f168, %f492;
	fma.rn.f32 	%f494, %f41, %f170, %f493;
	fma.rn.f32 	%f495, %f42, %f172, %f494;
	fma.rn.f32 	%f496, %f43, %f174, %f495;
	fma.rn.f32 	%f497, %f44, %f176, %f496;
	st.local.v4.f32 	[%rd3+176], {%f473, %f481, %f489, %f497};
	ld.global.u32 	%r8, [%rd2+20];
	cvt.u64.u32 	%rd6, %r6;
	mov.b32 	%r55, 0;
	mov.u64 	%rd72, %rd5;
	mov.u32 	%r54, %r4;
$L__BB6_5:
	cvt.s64.s32 	%rd8, %r54;
	setp.ge.s32 	%p3, %r54, %r8;
	@%p3 bra 	$L__BB6_18;
	mul.lo.s32 	%r45, %r1, 6;
	cvt.u64.u32 	%rd9, %r45;
	ld.global.u32 	%r11, [%rd2+24];
	setp.ge.s32 	%p4, %r45, %r11;
	@%p4 bra 	$L__BB6_8;
	ld.local.v4.f32 	{%f498, %f499, %f500, %f501}, [%rd72+-16];
	fma.rn.f32 	%f502, %f498, %f45, 0f00000000;
	fma.rn.f32 	%f503, %f499, %f1, %f502;
	fma.rn.f32 	%f504, %f500, %f2, %f503;
	fma.rn.f32 	%f505, %f501, %f3, %f504;
	ld.local.v4.f32 	{%f506, %f507, %f508, %f509}, [%rd72];
	fma.rn.f32 	%f510, %f506, %f4, %f505;
	fma.rn.f32 	%f511, %f507, %f5, %f510;
	fma.rn.f32 	%f512, %f508, %f46, %f511;
	fma.rn.f32 	%f513, %f509, %f6, %f512;
	ld.global.u64 	%rd23, [%rd2+136];
	ld.global.u64 	%rd24, [%rd2+144];
	ld.global.u64 	%rd25, [%rd2+152];
	mad.lo.s64 	%rd26, %rd23, %rd4, %rd6;
	mad.lo.s64 	%rd27, %rd24, %rd8, %rd26;
	mad.lo.s64 	%rd28, %rd25, %rd9, %rd27;
	shl.b64 	%rd29, %rd28, 2;
	add.s64 	%rd30, %rd1, %rd29;
	st.global.f32 	[%rd30], %f513;
$L__BB6_8:
	or.b32  	%r47, %r45, 1;
	cvt.u64.u32 	%rd10, %r47;
	setp.ge.s32 	%p5, %r47, %r11;
	@%p5 bra 	$L__BB6_10;
	ld.local.v4.f32 	{%f514, %f515, %f516, %f517}, [%rd72+-16];
	fma.rn.f32 	%f518, %f514, %f7, 0f00000000;
	fma.rn.f32 	%f519, %f515, %f8, %f518;
	fma.rn.f32 	%f520, %f516, %f9, %f519;
	fma.rn.f32 	%f521, %f517, %f10, %f520;
	ld.local.v4.f32 	{%f522, %f523, %f524, %f525}, [%rd72];
	fma.rn.f32 	%f526, %f522, %f11, %f521;
	fma.rn.f32 	%f527, %f523, %f12, %f526;
	fma.rn.f32 	%f528, %f524, %f13, %f527;
	fma.rn.f32 	%f529, %f525, %f14, %f528;
	ld.global.u64 	%rd31, [%rd2+136];
	ld.global.u64 	%rd32, [%rd2+144];
	ld.global.u64 	%rd33, [%rd2+152];
	mad.lo.s64 	%rd34, %rd31, %rd4, %rd6;
	mad.lo.s64 	%rd35, %rd32, %rd8, %rd34;
	mad.lo.s64 	%rd36, %rd33, %rd10, %rd35;
	shl.b64 	%rd37, %rd36, 2;
	add.s64 	%rd38, %rd1, %rd37;
	st.global.f32 	[%rd38], %f529;
$L__BB6_10:
	mad.lo.s32 	%r48, %r1, 6, 2;
	cvt.u64.u32 	%rd11, %r48;
	setp.ge.s32 	%p6, %r48, %r11;
	@%p6 bra 	$L__BB6_12;
	ld.local.v4.f32 	{%f530, %f531, %f532, %f533}, [%rd72+-16];
	fma.rn.f32 	%f534, %f530, %f15, 0f00000000;
	fma.rn.f32 	%f535, %f531, %f16, %f534;
	fma.rn.f32 	%f536, %f532, %f17, %f535;
	fma.rn.f32 	%f537, %f533, %f18, %f536;
	ld.local.v4.f32 	{%f538, %f539, %f540, %f541}, [%rd72];
	fma.rn.f32 	%f542, %f538, %f47, %f537;
	fma.rn.f32 	%f543, %f539, %f48, %f542;
	fma.rn.f32 	%f544, %f540, %f19, %f543;
	fma.rn.f32 	%f545, %f541, %f20, %f544;
	ld.global.u64 	%rd39, [%rd2+136];
	ld.global.u64 	%rd40, [%rd2+144];
	ld.global.u64 	%rd41, [%rd2+152];
	mad.lo.s64 	%rd42, %rd39, %rd4, %rd6;
	mad.lo.s64 	%rd43, %rd40, %rd8, %rd42;
	mad.lo.s64 	%rd44, %rd41, %rd11, %rd43;
	shl.b64 	%rd45, %rd44, 2;
	add.s64 	%rd46, %rd1, %rd45;
	st.global.f32 	[%rd46], %f545;
$L__BB6_12:
	mad.lo.s32 	%r49, %r1, 6, 3;
	cvt.u64.u32 	%rd12, %r49;
	setp.ge.s32 	%p7, %r49, %r11;
	@%p7 bra 	$L__BB6_14;
	ld.local.v4.f32 	{%f546, %f547, %f548, %f549}, [%rd72+-16];
	fma.rn.f32 	%f550, %f546, %f21, 0f00000000;
	fma.rn.f32 	%f551, %f547, %f22, %f550;
	fma.rn.f32 	%f552, %f548, %f23, %f551;
	fma.rn.f32 	%f553, %f549, %f24, %f552;
	ld.local.v4.f32 	{%f554, %f555, %f556, %f557}, [%rd72];
	fma.rn.f32 	%f558, %f554, %f25, %f553;
	fma.rn.f32 	%f559, %f555, %f26, %f558;
	fma.rn.f32 	%f560, %f556, %f27, %f559;
	fma.rn.f32 	%f561, %f557, %f28, %f560;
	ld.global.u64 	%rd47, [%rd2+136];
	ld.global.u64 	%rd48, [%rd2+144];
	ld.global.u64 	%rd49, [%rd2+152];
	mad.lo.s64 	%rd50, %rd47, %rd4, %rd6;
	mad.lo.s64 	%rd51, %rd48, %rd8, %rd50;
	mad.lo.s64 	%rd52, %rd49, %rd12, %rd51;
	shl.b64 	%rd53, %rd52, 2;
	add.s64 	%rd54, %rd1, %rd53;
	st.global.f32 	[%rd54], %f561;
$L__BB6_14:
	mad.lo.s32 	%r50, %r1, 6, 4;
	cvt.u64.u32 	%rd13, %r50;
	setp.ge.s32 	%p8, %r50, %r11;
	@%p8 bra 	$L__BB6_16;
	ld.local.v4.f32 	{%f562, %f563, %f564, %f565}, [%rd72+-16];
	fma.rn.f32 	%f566, %f562, %f29, 0f00000000;
	fma.rn.f32 	%f567, %f563, %f30, %f566;
	fma.rn.f32 	%f568, %f564, %f31, %f567;
	fma.rn.f32 	%f569, %f565, %f32, %f568;
	ld.local.v4.f32 	{%f570, %f571, %f572, %f573}, [%rd72];
	fma.rn.f32 	%f574, %f570, %f33, %f569;
	fma.rn.f32 	%f575, %f571, %f34, %f574;
	fma.rn.f32 	%f576, %f572, %f35, %f575;
	fma.rn.f32 	%f577, %f573, %f36, %f576;
	ld.global.u64 	%rd55, [%rd2+136];
	ld.global.u64 	%rd56, [%rd2+144];
	ld.global.u64 	%rd57, [%rd2+152];
	mad.lo.s64 	%rd58, %rd55, %rd4, %rd6;
	mad.lo.s64 	%rd59, %rd56, %rd8, %rd58;
	mad.lo.s64 	%rd60, %rd57, %rd13, %rd59;
	shl.b64 	%rd61, %rd60, 2;
	add.s64 	%rd62, %rd1, %rd61;
	st.global.f32 	[%rd62], %f577;
$L__BB6_16:
	mad.lo.s32 	%r51, %r1, 6, 5;
	cvt.u64.u32 	%rd14, %r51;
	setp.ge.s32 	%p9, %r51, %r11;
	@%p9 bra 	$L__BB6_18;
	ld.local.v4.f32 	{%f578, %f579, %f580, %f581}, [%rd72+-16];
	fma.rn.f32 	%f582, %f578, %f37, 0f00000000;
	fma.rn.f32 	%f583, %f579, %f38, %f582;
	fma.rn.f32 	%f584, %f580, %f39, %f583;
	fma.rn.f32 	%f585, %f581, %f40, %f584;
	ld.local.v4.f32 	{%f586, %f587, %f588, %f589}, [%rd72];
	fma.rn.f32 	%f590, %f586, %f41, %f585;
	fma.rn.f32 	%f591, %f587, %f42, %f590;
	fma.rn.f32 	%f592, %f588, %f43, %f591;
	fma.rn.f32 	%f593, %f589, %f44, %f592;
	ld.global.u64 	%rd63, [%rd2+136];
	ld.global.u64 	%rd64, [%rd2+144];
	ld.global.u64 	%rd65, [%rd2+152];
	mad.lo.s64 	%rd66, %rd63, %rd4, %rd6;
	mad.lo.s64 	%rd67, %rd64, %rd8, %rd66;
	mad.lo.s64 	%rd68, %rd65, %rd14, %rd67;
	shl.b64 	%rd69, %rd68, 2;
	add.s64 	%rd70, %rd1, %rd69;
	st.global.f32 	[%rd70], %f593;
$L__BB6_18:
	cvt.u32.u64 	%r52, %rd8;
	add.s32 	%r55, %r55, 1;
	add.s32 	%r54, %r52, 1;
	add.s64 	%rd72, %rd72, 32;
	setp.ne.s32 	%p10, %r55, 6;
	@%p10 bra 	$L__BB6_5;
	bar.sync 	0;
	add.s32 	%r53, %r53, 1;
	setp.ne.s32 	%p11, %r53, 32;
	@%p11 bra 	$L__BB6_1;
$L__BB6_20:
	ret;

}
	// .globl	_Z24lux_conv2d_direct_kernelIfEvPT_PKS0_S3_PK10ConvParamsILi2EE
.visible .entry _Z24lux_conv2d_direct_kernelIfEvPT_PKS0_S3_PK10ConvParamsILi2EE(
	.param .u64 .ptr .align 1 _Z24lux_conv2d_direct_kernelIfEvPT_PKS0_S3_PK10ConvParamsILi2EE_param_0,
	.param .u64 .ptr .align 1 _Z24lux_conv2d_direct_kernelIfEvPT_PKS0_S3_PK10ConvParamsILi2EE_param_1,
	.param .u64 .ptr .align 1 _Z24lux_conv2d_direct_kernelIfEvPT_PKS0_S3_PK10ConvParamsILi2EE_param_2,
	.param .u64 .ptr .align 1 _Z24lux_conv2d_direct_kernelIfEvPT_PKS0_S3_PK10ConvParamsILi2EE_param_3
)
{
	.reg .pred 	%p<42>;
	.reg .b16 	%rs<7>;
	.reg .b32 	%r<103>;
	.reg .b32 	%f<35>;
	.reg .b64 	%rd<77>;

	ld.param.u64 	%rd9, [_Z24lux_conv2d_direct_kernelIfEvPT_PKS0_S3_PK10ConvParamsILi2EE_param_1];
	ld.param.u64 	%rd10, [_Z24lux_conv2d_direct_kernelIfEvPT_PKS0_S3_PK10ConvParamsILi2EE_param_2];
	ld.param.u64 	%rd11, [_Z24lux_conv2d_direct_kernelIfEvPT_PKS0_S3_PK10ConvParamsILi2EE_param_3];
	cvta.to.global.u64 	%rd1, %rd10;
	cvta.to.global.u64 	%rd2, %rd9;
	cvta.to.global.u64 	%rd3, %rd11;
	mov.u32 	%r37, %ctaid.y;
	mov.u32 	%r38, %ntid.y;
	mov.u32 	%r39, %tid.y;
	mad.lo.s32 	%r1, %r37, %r38, %r39;
	mov.u32 	%r40, %ctaid.x;
	mov.u32 	%r41, %ntid.x;
	mov.u32 	%r42, %tid.x;
	mad.lo.s32 	%r2, %r40, %r41, %r42;
	mov.u32 	%r43, %ctaid.z;
	ld.global.nc.u32 	%r44, [%rd3+8];
	div.u32 	%r3, %r43, %r44;
	mul.lo.s32 	%r45, %r3, %r44;
	sub.s32 	%r4, %r43, %r45;
	ld.global.nc.u32 	%r46, [%rd3+20];
	setp.ge.s32 	%p7, %r1, %r46;
	@%p7 bra 	$L__BB7_8;
	ld.global.nc.u32 	%r47, [%rd3+24];
	setp.ge.s32 	%p8, %r2, %r47;
	mov.f32 	%f33, 0f00000000;
	@%p8 bra 	$L__BB7_8;
	ld.global.nc.u32 	%r5, [%rd3+4];
	setp.lt.s32 	%p9, %r5, 1;
	@%p9 bra 	$L__BB7_7;
	ld.global.nc.u32 	%r6, [%rd3+28];
	setp.lt.s32 	%p10, %r6, 1;
	cvt.u64.u32 	%rd4, %r3;
	cvt.u64.u32 	%rd5, %r4;
	@%p10 bra 	$L__BB7_7;
	ld.global.nc.u32 	%r7, [%rd3+32];
	max.s32 	%r8, %r7, 1;
	mov.f32 	%f33, 0f00000000;
	mov.b32 	%r95, 0;
$L__BB7_5:
	setp.gt.s32 	%p11, %r7, 0;
	cvt.u64.u32 	%rd6, %r95;
	@%p11 bra 	$L__BB7_9;
$L__BB7_6:
	cvt.u32.u64 	%r94, %rd6;
	add.s32 	%r95, %r94, 1;
	setp.eq.s32 	%p38, %r95, %r5;
	@%p38 bra 	$L__BB7_7;
	bra.uni 	$L__BB7_5;
$L__BB7_7:
	ld.param.u64 	%rd76, [_Z24lux_conv2d_direct_kernelIfEvPT_PKS0_S3_PK10ConvParamsILi2EE_param_0];
	cvt.u64.u32 	%rd63, %r3;
	ld.global.nc.u64 	%rd64, [%rd3+136];
	cvt.u64.u32 	%rd65, %r1;
	ld.global.nc.u64 	%rd66, [%rd3+144];
	cvt.s64.s32 	%rd67, %r2;
	ld.global.nc.u64 	%rd68, [%rd3+152];
	cvt.u64.u32 	%rd69, %r4;
	mad.lo.s64 	%rd70, %rd64, %rd63, %rd69;
	mad.lo.s64 	%rd71, %rd66, %rd65, %rd70;
	mad.lo.s64 	%rd72, %rd68, %rd67, %rd71;
	cvta.to.global.u64 	%rd73, %rd76;
	shl.b64 	%rd74, %rd72, 2;
	add.s64 	%rd75, %rd73, %rd74;
	st.global.f32 	[%rd75], %f33;
$L__BB7_8:
	ret;
$L__BB7_9:
	max.s32 	%r11, %r6, 1;
	ld.global.nc.u32 	%r50, [%rd3+36];
	ld.global.nc.u32 	%r51, [%rd3+44];
	ld.global.nc.u32 	%r12, [%rd3+52];
	ld.global.nc.u32 	%r52, [%rd3+40];
	ld.global.nc.u32 	%r53, [%rd3+48];
	ld.global.nc.u32 	%r13, [%rd3+56];
	mul.lo.s32 	%r54, %r50, %r1;
	sub.s32 	%r14, %r54, %r51;
	mul.lo.s32 	%r55, %r52, %r2;
	sub.s32 	%r15, %r55, %r53;
	add.s32 	%r56, %r13, %r55;
	sub.s32 	%r16, %r56, %r53;
	shl.b32 	%r17, %r13, 1;
	mov.b32 	%r96, 0;
$L__BB7_10:
	mad.lo.s32 	%r58, %r12, %r96, %r14;
	cvt.s64.s32 	%rd7, %r58;
	not.b32 	%r19, %r96;
	setp.eq.s32 	%p12, %r7, 1;
	mov.b32 	%r102, 0;
	@%p12 bra 	$L__BB7_23;
	and.b32  	%r102, %r8, 2147483646;
	neg.s32 	%r101, %r102;
	add.s32 	%r99, %r7, -1;
	add.s32 	%r33, %r6, %r19;
	mov.b32 	%r100, 1;
	mov.u32 	%r97, %r15;
	mov.u32 	%r98, %r16;
$L__BB7_12:
	cvt.u32.u64 	%r60, %rd7;
	setp.lt.s32 	%p14, %r60, 0;
	mov.pred 	%p39, 0;
	@%p14 bra 	$L__BB7_14;
	cvt.u32.u64 	%r61, %rd7;
	ld.global.nc.u32 	%r62, [%rd3+12];
	setp.lt.s32 	%p39, %r61, %r62;
$L__BB7_14:
	setp.lt.s32 	%p15, %r97, 0;
	not.pred 	%p16, %p39;
	or.pred  	%p17, %p16, %p15;
	@%p17 bra 	$L__BB7_17;
	ld.global.nc.u32 	%r63, [%rd3+16];
	setp.ge.s32 	%p18, %r97, %r63;
	@%p18 bra 	$L__BB7_17;
	ld.global.nc.u64 	%rd12, [%rd3+72];
	ld.global.nc.u64 	%rd13, [%rd3+80];
	cvt.u64.u32 	%rd14, %r97;
	ld.global.nc.u64 	%rd15, [%rd3+88];
	mad.lo.s64 	%rd16, %rd12, %rd4, %rd6;
	mad.lo.s64 	%rd17, %rd13, %rd7, %rd16;
	mad.lo.s64 	%rd18, %rd15, %rd14, %rd17;
	ld.global.nc.u8 	%rs1, [%rd3+168];
	cvt.u16.u8 	%rs2, %rs1;
	setp.eq.s16 	%p19, %rs2, 0;
	selp.b32 	%r64, %r96, %r33, %p19;
	add.s32 	%r65, %r100, -1;
	selp.b32 	%r66, %r65, %r99, %p19;
	ld.global.nc.u64 	%rd19, [%rd3+104];
	mul.lo.s32 	%r67, %r7, %r64;
	mul.lo.s32 	%r68, %r67, %r5;
	cvt.s64.s32 	%rd20, %r68;
	mul.lo.s32 	%r69, %r5, %r66;
	cvt.s64.s32 	%rd21, %r69;
	mad.lo.s64 	%rd22, %rd19, %rd5, %rd6;
	add.s64 	%rd23, %rd22, %rd20;
	add.s64 	%rd24, %rd23, %rd21;
	shl.b64 	%rd25, %rd18, 2;
	add.s64 	%rd26, %rd2, %rd25;
	ld.global.nc.f32 	%f18, [%rd26];
	shl.b64 	%rd27, %rd24, 2;
	add.s64 	%rd28, %rd1, %rd27;
	ld.global.nc.f32 	%f19, [%rd28];
	fma.rn.f32 	%f33, %f18, %f19, %f33;
$L__BB7_17:
	cvt.u32.u64 	%r70, %rd7;
	setp.lt.s32 	%p21, %r70, 0;
	mov.pred 	%p40, 0;
	@%p21 bra 	$L__BB7_19;
	cvt.u32.u64 	%r71, %rd7;
	ld.global.nc.u32 	%r72, [%rd3+12];
	setp.lt.s32 	%p40, %r71, %r72;
$L__BB7_19:
	setp.lt.s32 	%p22, %r98, 0;
	not.pred 	%p23, %p40;
	or.pred  	%p24, %p23, %p22;
	@%p24 bra 	$L__BB7_22;
	ld.global.nc.u32 	%r73, [%rd3+16];
	setp.ge.s32 	%p25, %r98, %r73;
	@%p25 bra 	$L__BB7_22;
	ld.global.nc.u64 	%rd29, [%rd3+72];
	ld.global.nc.u64 	%rd30, [%rd3+80];
	cvt.u64.u32 	%rd31, %r98;
	ld.global.nc.u64 	%rd32, [%rd3+88];
	mad.lo.s64 	%rd33, %rd29, %rd4, %rd6;
	mad.lo.s64 	%rd34, %rd30, %rd7, %rd33;
	mad.lo.s64 	%rd35, %rd32, %rd31, %rd34;
	ld.global.nc.u8 	%rs3, [%rd3+168];
	cvt.u16.u8 	%rs4, %rs3;
	setp.eq.s16 	%p26, %rs4, 0;
	selp.b32 	%r74, %r96, %r33, %p26;
	add.s32 	%r75, %r99, -1;
	selp.b32 	%r76, %r100, %r75, %p26;
	ld.global.nc.u64 	%rd36, [%rd3+104];
	mul.lo.s32 	%r77, %r7, %r5;
	mul.lo.s32 	%r78, %r77, %r74;
	cvt.s64.s32 	%rd37, %r78;
	mul.lo.s32 	%r79, %r5, %r76;
	cvt.s64.s32 	%rd38, %r79;
	mad.lo.s64 	%rd39, %rd36, %rd5, %rd6;
	add.s64 	%rd40, %rd39, %rd37;
	add.s64 	%rd41, %rd40, %rd38;
	shl.b64 	%rd42, %rd35, 2;
	add.s64 	%rd43, %rd2, %rd42;
	ld.global.nc.f32 	%f20, [%rd43];
	shl.b64 	%rd44, %rd41, 2;
	add.s64 	%rd45, %rd1, %rd44;
	ld.global.nc.f32 	%f21, [%rd45];
	fma.rn.f32 	%f33, %f20, %f21, %f33;
$L__BB7_22:
	add.s32 	%r101, %r101, 2;
	add.s32 	%r100, %r100, 2;
	add.s32 	%r99, %r99, -2;
	add.s32 	%r98, %r98, %r17;
	add.s32 	%r97, %r97, %r17;
	setp.eq.s32 	%p27, %r101, 0;
	@%p27 bra 	$L__BB7_23;
	bra.uni 	$L__BB7_12;
$L__BB7_23:
	and.b32  	%r80, %r8, 1;
	setp.eq.b32 	%p28, %r80, 1;
	not.pred 	%p29, %p28;
	@%p29 bra 	$L__BB7_29;
	cvt.u32.u64 	%r81, %rd7;
	setp.lt.s32 	%p31, %r81, 0;
	mad.lo.s32 	%r35, %r13, %r102, %r15;
	mov.pred 	%p41, 0;
	@%p31 bra 	$L__BB7_26;
	ld.global.nc.u32 	%r83, [%rd3+12];
	setp.lt.s32 	%p41, %r81, %r83;
$L__BB7_26:
	setp.lt.s32 	%p32, %r35, 0;
	not.pred 	%p33, %p41;
	or.pred  	%p34, %p33, %p32;
	@%p34 bra 	$L__BB7_29;
	ld.global.nc.u32 	%r84, [%rd3+16];
	setp.ge.s32 	%p35, %r35, %r84;
	@%p35 bra 	$L__BB7_29;
	ld.global.nc.u64 	%rd46, [%rd3+72];
	ld.global.nc.u64 	%rd47, [%rd3+80];
	cvt.u64.u32 	%rd48, %r35;
	ld.global.nc.u64 	%rd49, [%rd3+88];
	mad.lo.s64 	%rd50, %rd46, %rd4, %rd6;
	mad.lo.s64 	%rd51, %rd47, %rd7, %rd50;
	mad.lo.s64 	%rd52, %rd49, %rd48, %rd51;
	ld.global.nc.u8 	%rs5, [%rd3+168];
	cvt.u16.u8 	%rs6, %rs5;
	setp.eq.s16 	%p36, %rs6, 0;
	not.b32 	%r85, %r96;
	add.s32 	%r86, %r6, %r85;
	selp.b32 	%r87, %r96, %r86, %p36;
	not.b32 	%r88, %r102;
	add.s32 	%r89, %r7, %r88;
	selp.b32 	%r90, %r102, %r89, %p36;
	ld.global.nc.u64 	%rd53, [%rd3+104];
	mul.lo.s32 	%r91, %r7, %r5;
	mul.lo.s32 	%r92, %r91, %r87;
	cvt.s64.s32 	%rd54, %r92;
	mul.lo.s32 	%r93, %r5, %r90;
	cvt.s64.s32 	%rd55, %r93;
	mad.lo.s64 	%rd56, %rd53, %rd5, %rd6;
	add.s64 	%rd57, %rd56, %rd54;
	add.s64 	%rd58, %rd57, %rd55;
	shl.b64 	%rd59, %rd52, 2;
	add.s64 	%rd60, %rd2, %rd59;
	ld.global.nc.f32 	%f22, [%rd60];
	shl.b64 	%rd61, %rd58, 2;
	add.s64 	%rd62, %rd1, %rd61;
	ld.global.nc.f32 	%f23, [%rd62];
	fma.rn.f32 	%f33, %f22, %f23, %f33;
$L__BB7_29:
	add.s32 	%r96, %r96, 1;
	setp.eq.s32 	%p37, %r96, %r11;
	@%p37 bra 	$L__BB7_6;
	bra.uni 	$L__BB7_10;

}


// ===== COMPILED SASS (sm_100) =====

	.target	sm_100

	.elftype	@"ET_EXEC"


//--------------------- .note.nv.tkinfo           --------------------------
	.section	.note.nv.tkinfo,"",@"SHT_NOTE"
	.sectionflags	@"SHF_NOTE_NV_TKINFO"
	.tkinfo
        /*0018*/ 	.word	0x00000002
        /*0030*/ 	.string	""
        /*0030*/ 	.string	"ptxas"
        /*0030*/ 	.string	"Cuda compilation tools, release 13.0, V13.0.88"
        /*0030*/ 	.string	"Build cuda_13.0.r13.0/compiler.36424714_0"
        /*0030*/ 	.string	"-arch sm_100 -m 64 "



//--------------------- .note.nv.cuinfo           --------------------------
	.section	.note.nv.cuinfo,"",@"SHT_NOTE"
	.sectionflags	@"SHF_NOTE_NV_CUINFO"
        /*0018*/ 	.short	0x0002
        /*001a*/ 	.short	0x0064
        /*001c*/ 	.short	0x0082
	.zero		2


//--------------------- .nv.info                  --------------------------
	.section	.nv.info,"",@"SHT_CUDA_INFO"
	.align	4


	//----- nvinfo : EIATTR_REGCOUNT
	.align		4
        /*0000*/ 	.byte	0x04, 0x2f
        /*0002*/ 	.short	(.L_4 - .L_3)
	.align		4
.L_3:
        /*0004*/ 	.word	index@(_Z20lux_unfold_nd_kernelIfLi1EEvPT_PKS0_PK10ConvParamsIXT0_EE)
        /*0008*/ 	.word	0x0000001e


	//----- nvinfo : EIATTR_FRAME_SIZE
	.align		4
.L_4:
        /*000c*/ 	.byte	0x04, 0x11
        /*000e*/ 	.short	(.L_6 - .L_5)
	.align		4
.L_5:
        /*0010*/ 	.word	index@(_Z20lux_unfold_nd_kernelIfLi1EEvPT_PKS0_PK10ConvParamsIXT0_EE)
        /*0014*/ 	.word	0x00000000


	//----- nvinfo : EIATTR_REGCOUNT
	.align		4
.L_6:
        /*0018*/ 	.byte	0x04, 0x2f
        /*001a*/ 	.short	(.L_8 - .L_7)
	.align		4
.L_7:
        /*001c*/ 	.word	index@(_Z20lux_unfold_nd_kernelIfLi2EEvPT_PKS0_PK10ConvParamsIXT0_EE)
        /*0020*/ 	.word	0x00000020


	//----- nvinfo : EIATTR_FRAME_SIZE
	.align		4
.L_8:
        /*0024*/ 	.byte	0x04, 0x11
        /*0026*/ 	.short	(.L_10 - .L_9)
	.align		4
.L_9:
        /*0028*/ 	.word	index@(_Z20lux_unfold_nd_kernelIfLi2EEvPT_PKS0_PK10ConvParamsIXT0_EE)
        /*002c*/ 	.word	0x00000000


	//----- nvinfo : EIATTR_REGCOUNT
	.align		4
.L_10:
        /*0030*/ 	.byte	0x04, 0x2f
        /*0032*/ 	.short	(.L_12 - .L_11)
	.align		4
.L_11:
        /*0034*/ 	.word	index@(_Z27lux_depthwise_conv1d_kernelIfEvPT_PKS0_S3_PKliii)
        /*0038*/ 	.word	0x00000020


	//----- nvinfo : EIATTR_FRAME_SIZE
	.align		4
.L_12:
        /*003c*/ 	.byte	0x04, 0x11
        /*003e*/ 	.short	(.L_14 - .L_13)
	.align		4
.L_13:
        /*0040*/ 	.word	index@(_Z27lux_depthwise_conv1d_kernelIfEvPT_PKS0_S3_PKliii)
        /*0044*/ 	.word	0x00000000


	//----- nvinfo : EIATTR_REGCOUNT
	.align		4
.L_14:
        /*0048*/ 	.byte	0x04, 0x2f
        /*004a*/ 	.short	(.L_16 - .L_15)
	.align		4
.L_15:
        /*004c*/ 	.word	index@(_Z27lux_depthwise_conv2d_kernelIfLi4ELi8ELi8EEvPT_PKS0_S3_PK10ConvParamsILi2EEiiiib)
        /*0050*/ 	.word	0x00000020


	//----- nvinfo : EIATTR_FRAME_SIZE
	.align		4
.L_16:
        /*0054*/ 	.byte	0x04, 0x11
        /*0056*/ 	.short	(.L_18 - .L_17)
	.align		4
.L_17:
        /*0058*/ 	.word	index@(_Z27lux_depthwise_conv2d_kernelIfLi4ELi8ELi8EEvPT_PKS0_S3_PK10ConvParamsILi2EEiiiib)
        /*005c*/ 	.word	0x00000000


	//----- nvinfo : EIATTR_REGCOUNT
	.align		4
.L_18:
        /*0060*/ 	.byte	0x04, 0x2f
        /*0062*/ 	.short	(.L_20 - .L_19)
	.align		4
.L_19:
        /*0064*/ 	.word	index@(_Z36lux_winograd_weight_transform_kernelIfLi32EEvPT_PKS0_ii)
        /*0068*/ 	.word	0x00000080


	//----- nvinfo : EIATTR_FRAME_SIZE
	.align		4
.L_20:
        /*006c*/ 	.byte	0x04, 0x11
        /*006e*/ 	.short	(.L_22 - .L_21)
	.align		4
.L_21:
        /*0070*/ 	.word	index@(_Z36lux_winograd_weight_transform_kernelIfLi32EEvPT_PKS0_ii)
        /*0074*/ 	.word	0x00000000


	//----- nvinfo : EIATTR_REGCOUNT
	.align		4
.L_22:
        /*0078*/ 	.byte	0x04, 0x2f
        /*007a*/ 	.short	(.L_24 - .L_23)
	.align		4
.L_23:
        /*007c*/ 	.word	index@(_Z35lux_winograd_input_transform_kernelIfLi32EEvPT_PKS0_PK10ConvParamsILi2EEii)
        /*0080*/ 	.word	0x00000030


	//----- nvinfo : EIATTR_FRAME_SIZE
	.align		4
.L_24:
        /*0084*/ 	.byte	0x04, 0x11
        /*0086*/ 	.short	(.L_26 - .L_25)
	.align		4
.L_25:
        /*0088*/ 	.word	index@(_Z35lux_winograd_input_transform_kernelIfLi32EEvPT_PKS0_PK10ConvParamsILi2EEii)
        /*008c*/ 	.word	0x00000100


	//----- nvinfo : EIATTR_REGCOUNT
	.align		4
.L_26:
        /*0090*/ 	.byte	0x04, 0x2f
        /*0092*/ 	.short	(.L_28 - .L_27)
	.align		4
.L_27:
        /*0094*/ 	.word	index@(_Z36lux_winograd_output_transform_kernelIfLi32EEvPT_PKS0_PK10ConvParamsILi2EEii)
        /*0098*/ 	.word	0x00000050


	//----- nvinfo : EIATTR_FRAME_SIZE
	.align		4
.L_28:
        /*009c*/ 	.byte	0x04, 0x11
        /*009e*/ 	.short	(.L_30 - .L_29)
	.align		4
.L_29:
        /*00a0*/ 	.word	index@(_Z36lux_winograd_output_transform_kernelIfLi32EEvPT_PKS0_PK10ConvParamsILi2EEii)
        /*00a4*/ 	.word	0x000000c0


	//----- nvinfo : EIATTR_REGCOUNT
	.align		4
.L_30:
        /*00a8*/ 	.byte	0x04, 0x2f
        /*00aa*/ 	.short	(.L_32 - .L_31)
	.align		4
.L_31:
        /*00ac*/ 	.word	index@(_Z24lux_conv2d_direct_kernelIfEvPT_PKS0_S3_PK10ConvParamsILi2EE)
        /*00b0*/ 	.word	0x00000020


	//----- nvinfo : EIATTR_FRAME_SIZE
	.align		4
.L_32:
        /*00b4*/ 	.byte	0x04, 0x11
        /*00b6*/ 	.short	(.L_34 - .L_33)
	.align		4
.L_33:
        /*00b8*/ 	.word	index@(_Z24lux_conv2d_direct_kernelIfEvPT_PKS0_S3_PK10ConvParamsILi2EE)
        /*00bc*/ 	.word	0x00000000


	//----- nvinfo : EIATTR_MIN_STACK_SIZE
	.align		4
.L_34:
        /*00c0*/ 	.byte	0x04, 0x12
        /*00c2*/ 	.short	(.L_36 - .L_35)
	.align		4
.L_35:
        /*00c4*/ 	.word	index@(_Z24lux_conv2d_direct_kernelIfEvPT_PKS0_S3_PK10ConvParamsILi2EE)
        /*00c8*/ 	.word	0x00000000


	//----- nvinfo : EIATTR_MIN_STACK_SIZE
	.align		4
.L_36:
        /*00cc*/ 	.byte	0x04, 0x12
        /*00ce*/ 	.short	(.L_38 - .L_37)
	.align		4
.L_37:
        /*00d0*/ 	.word	index@(_Z36lux_winograd_output_transform_kernelIfLi32EEvPT_PKS0_PK10ConvParamsILi2EEii)
        /*00d4*/ 	.word	0x000000c0


	//----- nvinfo : EIATTR_MIN_STACK_SIZE
	.align		4
.L_38:
        /*00d8*/ 	.byte	0x04, 0x12
        /*00da*/ 	.short	(.L_40 - .L_39)
	.align		4
.L_39:
        /*00dc*/ 	.word	index@(_Z35lux_winograd_input_transform_kernelIfLi32EEvPT_PKS0_PK10ConvParamsILi2EEii)
        /*00e0*/ 	.word	0x00000100


	//----- nvinfo : EIATTR_MIN_STACK_SIZE
	.align		4
.L_40:
        /*00e4*/ 	.byte	0x04, 0x12
        /*00e6*/ 	.short	(.L_42 - .L_41)
	.align		4
.L_41:
        /*00e8*/ 	.word	index@(_Z36lux_winograd_weight_transform_kernelIfLi32EEvPT_PKS0_ii)
        /*00ec*/ 	.word	0x00000000


	//----- nvinfo : EIATTR_MIN_STACK_SIZE
	.align		4
.L_42:
        /*00f0*/ 	.byte	0x04, 0x12
        /*00f2*/ 	.short	(.L_44 - .L_43)
	.align		4
.L_43:
        /*00f4*/ 	.word	index@(_Z27lux_depthwise_conv2d_kernelIfLi4ELi8ELi8EEvPT_PKS0_S3_PK10ConvParamsILi2EEiiiib)
        /*00f8*/ 	.word	0x00000000


	//----- nvinfo : EIATTR_MIN_STACK_SIZE
	.align		4
.L_44:
        /*00fc*/ 	.byte	0x04, 0x12
        /*00fe*/ 	.short	(.L_46 - .L_45)
	.align		4
.L_45:
        /*0100*/ 	.word	index@(_Z27lux_depthwise_conv1d_kernelIfEvPT_PKS0_S3_PKliii)
        /*0104*/ 	.word	0x00000000


	//----- nvinfo : EIATTR_MIN_STACK_SIZE
	.align		4
.L_46:
        /*0108*/ 	.byte	0x04, 0x12
        /*010a*/ 	.short	(.L_48 - .L_47)
	.align		4
.L_47:
        /*010c*/ 	.word	index@(_Z20lux_unfold_nd_kernelIfLi2EEvPT_PKS0_PK10ConvParamsIXT0_EE)
        /*0110*/ 	.word	0x00000000


	//----- nvinfo : EIATTR_MIN_STACK_SIZE
	.align		4
.L_48:
        /*0114*/ 	.byte	0x04, 0x12
        /*0116*/ 	.short	(.L_50 - .L_49)
	.align		4
.L_49:
        /*0118*/ 	.word	index@(_Z20lux_unfold_nd_kernelIfLi1EEvPT_PKS0_PK10ConvParamsIXT0_EE)
        /*011c*/ 	.word	0x00000000
.L_50:


//--------------------- .nv.compat                --------------------------
	.section	.nv.compat,"",@"SHT_CUDA_COMPAT_INFO"
	.align	4
        /*0000*/ 	.byte	0x02, 0x09, 0x00, 0x00, 0x02, 0x02, 0x01, 0x00, 0x02, 0x05, 0x05, 0x00, 0x03, 0x07, 0x01, 0x01
        /*0010*/ 	.byte	0x02, 0x03, 0x00, 0x00, 0x02, 0x06, 0x01, 0x00, 0x04, 0x0b, 0x08, 0x00, 0x09, 0x00, 0x00, 0x00
        /*0020*/ 	.byte	0x00, 0x00, 0x00, 0x00


//--------------------- .nv.info._Z24lux_conv2d_direct_kernelIfEvPT_PKS0_S3_PK10ConvParamsILi2EE --------------------------
	.section	.nv.info._Z24lux_conv2d_direct_kernelIfEvPT_PKS0_S3_PK10ConvParamsILi2EE,"",@"SHT_CUDA_INFO"
	.sectionflags	@""
	.align	4


	//----- nvinfo : EIATTR_CUDA_API_VERSION
	.align		4
        /*0000*/ 	.byte	0x04, 0x37
        /*0002*/ 	.short	(.L_52 - .L_51)
.L_51:
        /*0004*/ 	.word	0x00000082


	//----- nvinfo : EIATTR_KPARAM_INFO
	.align		4
.L_52:
        /*0008*/ 	.byte	0x04, 0x17
        /*000a*/ 	.short	(.L_54 - .L_53)
.L_53:
        /*000c*/ 	.word	0x00000000
        /*0010*/ 	.short	0x0003
        /*0012*/ 	.short	0x0018
        /*0014*/ 	.byte	0x00, 0xf5, 0x21, 0x00


	//----- nvinfo : EIATTR_KPARAM_INFO
	.align		4
.L_54:
        /*0018*/ 	.byte	0x04, 0x17
        /*001a*/ 	.short	(.L_56 - .L_55)
.L_55:
        /*001c*/ 	.word	0x00000000
        /*0020*/ 	.short	0x0002
        /*0022*/ 	.short	0x0010
        /*0024*/ 	.byte	0x00, 0xf5, 0x21, 0x00


	//----- nvinfo : EIATTR_KPARAM_INFO
	.align		4
.L_56:
        /*0028*/ 	.byte	0x04, 0x17
        /*002a*/ 	.short	(.L_58 - .L_57)
.L_57:
        /*002c*/ 	.word	0x00000000
        /*0030*/ 	.short	0x0001
        /*0032*/ 	.short	0x0008
        /*0034*/ 	.byte	0x00, 0xf5, 0x21, 0x00


	//----- nvinfo : EIATTR_KPARAM_INFO
	.align		4
.L_58:
        /*0038*/ 	.byte	0x04, 0x17
        /*003a*/ 	.short	(.L_60 - .L_59)
.L_59:
        /*003c*/ 	.word	0x00000000
        /*0040*/ 	.short	0x0000
        /*0042*/ 	.short	0x0000
        /*0044*/ 	.byte	0x00, 0xf5, 0x21, 0x00


	//----- nvinfo : EIATTR_SPARSE_MMA_MASK
	.align		4
.L_60:
        /*0048*/ 	.byte	0x03, 0x50
        /*004a*/ 	.short	0x0000


	//----- nvinfo : EIATTR_MAXREG_COUNT
	.align		4
        /*004c*/ 	.byte	0x03, 0x1b
        /*004e*/ 	.short	0x00ff


	//----- nvinfo : EIATTR_MERCURY_ISA_VERSION
	.align		4
        /*0050*/ 	.byte	0x03, 0x5f
        /*0052*/ 	.short	0x0101


	//----- nvinfo : EIATTR_VRC_CTA_INIT_COUNT
	.align		4
        /*0054*/ 	.byte	0x02, 0x4a
	.zero		1
	.zero		1


	//----- nvinfo : EIATTR_EXIT_INSTR_OFFSETS
	.align		4
        /*0058*/ 	.byte	0x04, 0x1c
        /*005a*/ 	.short	(.L_62 - .L_61)


	//   ....[0]....
.L_61:
        /*005c*/ 	.word	0x00000230


	//   ....[1]....
        /*0060*/ 	.word	0x00000260


	//   ....[2]....
        /*0064*/ 	.word	0x00001320


	//----- nvinfo : EIATTR_CRS_STACK_SIZE
	.align		4
.L_62:
        /*0068*/ 	.byte	0x04, 0x1e
        /*006a*/ 	.short	(.L_64 - .L_63)
.L_63:
        /*006c*/ 	.word	0x00000000


	//----- nvinfo : EIATTR_CBANK_PARAM_SIZE
	.align		4
.L_64:
        /*0070*/ 	.byte	0x03, 0x19
        /*0072*/ 	.short	0x0020


	//----- nvinfo : EIATTR_PARAM_CBANK
	.align		4
        /*0074*/ 	.byte	0x04, 0x0a
        /*0076*/ 	.short	(.L_66 - .L_65)
	.align		4
.L_65:
        /*0078*/ 	.word	index@(.nv.constant0._Z24lux_conv2d_direct_kernelIfEvPT_PKS0_S3_PK10ConvParamsILi2EE)
        /*007c*/ 	.short	0x0380
        /*007e*/ 	.short	0x0020


	//----- nvinfo : EIATTR_SW_WAR
	.align		4
.L_66:
        /*0080*/ 	.byte	0x04, 0x36
        /*0082*/ 	.short	(.L_68 - .L_67)
.L_67:
        /*0084*/ 	.word	0x00000008
.L_68:


//--------------------- .nv.info._Z36lux_winograd_output_transform_kernelIfLi32EEvPT_PKS0_PK10ConvParamsILi2EEii --------------------------
	.section	.nv.info._Z36lux_winograd_output_transform_kernelIfLi32EEvPT_PKS0_PK10ConvParamsILi2EEii,"",@"SHT_CUDA_INFO"
	.sectionflags	@""
	.align	4


	//----- nvinfo : EIATTR_CUDA_API_VERSION
	.align		4
        /*0000*/ 	.byte	0x04, 0x37
        /*0002*/ 	.short	(.L_70 - .L_69)
.L_69:
        /*0004*/ 	.word	0x00000082


	//----- nvinfo : EIATTR_KPARAM_INFO
	.align		4
.L_70:
        /*0008*/ 	.byte	0x04, 0x17
        /*000a*/ 	.short	(.L_72 - .L_71)
.L_71:
        /*000c*/ 	.word	0x00000000
        /*0010*/ 	.short	0x0004
        /*0012*/ 	.short	0x001c
        /*0014*/ 	.byte	0x00, 0xf0, 0x11, 0x00


	//----- nvinfo : EIATTR_KPARAM_INFO
	.align		4
.L_72:
        /*0018*/ 	.byte	0x04, 0x17
        /*001a*/ 	.short	(.L_74 - .L_73)
.L_73:
        /*001c*/ 	.word	0x00000000
        /*0020*/ 	.short	0x0003
        /*0022*/ 	.short	0x0018
        /*0024*/ 	.byte	0x00, 0xf0, 0x11, 0x00


	//----- nvinfo : EIATTR_KPARAM_INFO
	.align		4
.L_74:
        /*0028*/ 	.byte	0x04, 0x17
        /*002a*/ 	.short	(.L_76 - .L_75)
.L_75:
        /*002c*/ 	.word	0x00000000
        /*0030*/ 	.short	0x0002
        /*0032*/ 	.short	0x0010
        /*0034*/ 	.byte	0x00, 0xf5, 0x21, 0x00


	//----- nvinfo : EIATTR_KPARAM_INFO
	.align		4
.L_76:
        /*0038*/ 	.byte	0x04, 0x17
        /*003a*/ 	.short	(.L_78 - .L_77)
.L_77:
        /*003c*/ 	.word	0x00000000
        /*0040*/ 	.short	0x0001
        /*0042*/ 	.short	0x0008
        /*0044*/ 	.byte	0x00, 0xf5, 0x21, 0x00


	//----- nvinfo : EIATTR_KPARAM_INFO
	.align		4
.L_78:
        /*0048*/ 	.byte	0x04, 0x17
        /*004a*/ 	.short	(.L_80 - .L_79)
.L_79:
        /*004c*/ 	.word	0x00000000
        /*0050*/ 	.short	0x0000
        /*0052*/ 	.short	0x0000
        /*0054*/ 	.byte	0x00, 0xf5, 0x21, 0x00


	//----- nvinfo : EIATTR_SPARSE_MMA_MASK
	.align		4
.L_80:
        /*0058*/ 	.byte	0x03, 0x50
        /*005a*/ 	.short	0x0000


	//----- nvinfo : EIATTR_MAXREG_COUNT
	.align		4
        /*005c*/ 	.byte	0x03, 0x1b
        /*005e*/ 	.short	0x00ff


	//----- nvinfo : EIATTR_NUM_BARRIERS
	.align		4
        /*0060*/ 	.byte	0x02, 0x4c
        /*0062*/ 	.byte	0x01
	.zero		1


	//----- nvinfo : EIATTR_MERCURY_ISA_VERSION
	.align		4
        /*0064*/ 	.byte	0x03, 0x5f
        /*0066*/ 	.short	0x0101


	//----- nvinfo : EIATTR_VRC_CTA_INIT_COUNT
	.align		4
        /*0068*/ 	.byte	0x02, 0x4a
	.zero		1
	.zero		1


	//----- nvinfo : EIATTR_EXIT_INSTR_OFFSETS
	.align		4
        /*006c*/ 	.byte	0x04, 0x1c
        /*006e*/ 	.short	(.L_82 - .L_81)


	//   ....[0]....
.L_81:
        /*0070*/ 	.word	0x00000480


	//   ....[1]....
        /*0074*/ 	.word	0x00003100


	//----- nvinfo : EIATTR_CBANK_PARAM_SIZE
	.align		4
.L_82:
        /*0078*/ 	.byte	0x03, 0x19
        /*007a*/ 	.short	0x0020


	//----- nvinfo : EIATTR_PARAM_CBANK
	.align		4
        /*007c*/ 	.byte	0x04, 0x0a
        /*007e*/ 	.short	(.L_84 - .L_83)
	.align		4
.L_83:
        /*0080*/ 	.word	index@(.nv.constant0._Z36lux_winograd_output_transform_kernelIfLi32EEvPT_PKS0_PK10ConvParamsILi2EEii)
        /*0084*/ 	.short	0x0380
        /*0086*/ 	.short	0x0020


	//----- nvinfo : EIATTR_SW_WAR
	.align		4
.L_84:
        /*0088*/ 	.byte	0x04, 0x36
        /*008a*/ 	.short	(.L_86 - .L_85)
.L_85:
        /*008c*/ 	.word	0x00000008
.L_86:


//--------------------- .nv.info._Z35lux_winograd_input_transform_kernelIfLi32EEvPT_PKS0_PK10ConvParamsILi2EEii --------------------------
	.section	.nv.info._Z35lux_winograd_input_transform_kernelIfLi32EEvPT_PKS0_PK10ConvParamsILi2EEii,"",@"SHT_CUDA_INFO"
	.sectionflags	@""
	.align	4


	//----- nvinfo : EIATTR_CUDA_API_VERSION
	.align		4
        /*0000*/ 	.byte	0x04, 0x37
        /*0002*/ 	.short	(.L_88 - .L_87)
.L_87:
        /*0004*/ 	.word	0x00000082


	//----- nvinfo : EIATTR_KPARAM_INFO
	.align		4
.L_88:
        /*0008*/ 	.byte	0x04, 0x17
        /*000a*/ 	.short	(.L_90 - .L_89)
.L_89:
        /*000c*/ 	.word	0x00000000
        /*0010*/ 	.short	0x0004
        /*0012*/ 	.short	0x001c
        /*0014*/ 	.byte	0x00, 0xf0, 0x11, 0x00


	//----- nvinfo : EIATTR_KPARAM_INFO
	.align		4
.L_90:
        /*0018*/ 	.byte	0x04, 0x17
        /*001a*/ 	.short	(.L_92 - .L_91)
.L_91:
        /*001c*/ 	.word	0x00000000
        /*0020*/ 	.short	0x0003
        /*0022*/ 	.short	0x0018
        /*0024*/ 	.byte	0x00, 0xf0, 0x11, 0x00


	//----- nvinfo : EIATTR_KPARAM_INFO
	.align		4
.L_92:
        /*0028*/ 	.byte	0x04, 0x17
        /*002a*/ 	.short	(.L_94 - .L_93)
.L_93:
        /*002c*/ 	.word	0x00000000
        /*0030*/ 	.short	0x0002
        /*0032*/ 	.short	0x0010
        /*0034*/ 	.byte	0x00, 0xf5, 0x21, 0x00


	//----- nvinfo : EIATTR_KPARAM_INFO
	.align		4
.L_94:
        /*0038*/ 	.byte	0x04, 0x17
        /*003a*/ 	.short	(.L_96 - .L_95)
.L_95:
        /*003c*/ 	.word	0x00000000
        /*0040*/ 	.short	0x0001
        /*0042*/ 	.short	0x0008
        /*0044*/ 	.byte	0x00, 0xf5, 0x21, 0x00


	//----- nvinfo : EIATTR_KPARAM_INFO
	.align		4
.L_96:
        /*0048*/ 	.byte	0x04, 0x17
        /*004a*/ 	.short	(.L_98 - .L_97)
.L_97:
        /*004c*/ 	.word	0x00000000
        /*0050*/ 	.short	0x0000
        /*0052*/ 	.short	0x0000
        /*0054*/ 	.byte	0x00, 0xf5, 0x21, 0x00


	//----- nvinfo : EIATTR_SPARSE_MMA_MASK
	.align		4
.L_98:
        /*0058*/ 	.byte	0x03, 0x50
        /*005a*/ 	.short	0x0000


	//----- nvinfo : EIATTR_MAXREG_COUNT
	.align		4
        /*005c*/ 	.byte	0x03, 0x1b
        /*005e*/ 	.short	0x00ff


	//----- nvinfo : EIATTR_NUM_BARRIERS
	.align		4
        /*0060*/ 	.byte	0x02, 0x4c
        /*0062*/ 	.byte	0x01
	.zero		1


	//----- nvinfo : EIATTR_MERCURY_ISA_VERSION
	.align		4
        /*0064*/ 	.byte	0x03, 0x5f
        /*0066*/ 	.short	0x0101


	//----- nvinfo : EIATTR_VRC_CTA_INIT_COUNT
	.align		4
        /*0068*/ 	.byte	0x02, 0x4a
	.zero		1
	.zero		1


	//----- nvinfo : EIATTR_EXIT_INSTR_OFFSETS
	.align		4
        /*006c*/ 	.byte	0x04, 0x1c
        /*006e*/ 	.short	(.L_100 - .L_99)


	//   ....[0]....
.L_99:
        /*0070*/ 	.word	0x000004d0


	//   ....[1]....
        /*0074*/ 	.word	0x00003500


	//----- nvinfo : EIATTR_CRS_STACK_SIZE
	.align		4
.L_100:
        /*0078*/ 	.byte	0x04, 0x1e
        /*007a*/ 	.short	(.L_102 - .L_101)
.L_101:
        /*007c*/ 	.word	0x00000000


	//----- nvinfo : EIATTR_CBANK_PARAM_SIZE
	.align		4
.L_102:
        /*0080*/ 	.byte	0x03, 0x19
        /*0082*/ 	.short	0x0020


	//----- nvinfo : EIATTR_PARAM_CBANK
	.align		4
        /*0084*/ 	.byte	0x04, 0x0a
        /*0086*/ 	.short	(.L_104 - .L_103)
	.align		4
.L_103:
        /*0088*/ 	.word	index@(.nv.constant0._Z35lux_winograd_input_transform_kernelIfLi32EEvPT_PKS0_PK10ConvParamsILi2EEii)
        /*008c*/ 	.short	0x0380
        /*008e*/ 	.short	0x0020


	//----- nvinfo : EIATTR_SW_WAR
	.align		4
.L_104:
        /*0090*/ 	.byte	0x04, 0x36
        /*0092*/ 	.short	(.L_106 - .L_105)
.L_105:
        /*0094*/ 	.word	0x00000008
.L_106:


//--------------------- .nv.info._Z36lux_winograd_weight_transform_kernelIfLi32EEvPT_PKS0_ii --------------------------
	.section	.nv.info._Z36lux_winograd_weight_transform_kernelIfLi32EEvPT_PKS0_ii,"",@"SHT_CUDA_INFO"
	.sectionflags	@""
	.align	4


	//----- nvinfo : EIATTR_CUDA_API_VERSION
	.align		4
        /*0000*/ 	.byte	0x04, 0x37
        /*0002*/ 	.short	(.L_108 - .L_107)
.L_107:
        /*0004*/ 	.word	0x00000082


	//----- nvinfo : EIATTR_KPARAM_INFO
	.align		4
.L_108:
        /*0008*/ 	.byte	0x04, 0x17
        /*000a*/ 	.short	(.L_110 - .L_109)
.L_109:
        /*000c*/ 	.word	0x00000000
        /*0010*/ 	.short	0x0003
        /*0012*/ 	.short	0x0014
        /*0014*/ 	.byte	0x00, 0xf0, 0x11, 0x00


	//----- nvinfo : EIATTR_KPARAM_INFO
	.align		4
.L_110:
        /*0018*/ 	.byte	0x04, 0x17
        /*001a*/ 	.short	(.L_112 - .L_111)
.L_111:
        /*001c*/ 	.word	0x00000000
        /*0020*/ 	.short	0x0002
        /*0022*/ 	.short	0x0010
        /*0024*/ 	.byte	0x00, 0xf0, 0x11, 0x00


	//----- nvinfo : EIATTR_KPARAM_INFO
	.align		4
.L_112:
        /*0028*/ 	.byte	0x04, 0x17
        /*002a*/ 	.short	(.L_114 - .L_113)
.L_113:
        /*002c*/ 	.word	0x00000000
        /*0030*/ 	.short	0x0001
        /*0032*/ 	.short	0x0008
        /*0034*/ 	.byte	0x00, 0xf5, 0x21, 0x00


	//----- nvinfo : EIATTR_KPARAM_INFO
	.align		4
.L_114:
        /*0038*/ 	.byte	0x04, 0x17
        /*003a*/ 	.short	(.L_116 - .L_115)
.L_115:
        /*003c*/ 	.word	0x00000000
        /*0040*/ 	.short	0x0000
        /*0042*/ 	.short	0x0000
        /*0044*/ 	.byte	0x00, 0xf5, 0x21, 0x00


	//----- nvinfo : EIATTR_SPARSE_MMA_MASK
	.align		4
.L_116:
        /*0048*/ 	.byte	0x03, 0x50
        /*004a*/ 	.short	0x0000


	//----- nvinfo : EIATTR_MAXREG_COUNT
	.align		4
        /*004c*/ 	.byte	0x03, 0x1b
        /*004e*/ 	.short	0x00ff


	//----- nvinfo : EIATTR_NUM_BARRIERS
	.align		4
        /*0050*/ 	.byte	0x02, 0x4c
        /*0052*/ 	.byte	0x01
	.zero		1


	//----- nvinfo : EIATTR_MERCURY_ISA_VERSION
	.align		4
        /*0054*/ 	.byte	0x03, 0x5f
        /*0056*/ 	.short	0x0101


	//----- nvinfo : EIATTR_VRC_CTA_INIT_COUNT
	.align		4
        /*0058*/ 	.byte	0x02, 0x4a
	.zero		1
	.zero		1


	//----- nvinfo : EIATTR_EXIT_INSTR_OFFSETS
	.align		4
        /*005c*/ 	.byte	0x04, 0x1c
        /*005e*/ 	.short	(.L_118 - .L_117)


	//   ....[0]....
.L_117:
        /*0060*/ 	.word	0x000000b0


	//   ....[1]....
        /*0064*/ 	.word	0x000000e0


	//   ....[2]....
        /*0068*/ 	.word	0x00002940


	//   ....[3]....
        /*006c*/ 	.word	0x000029a0


	//----- nvinfo : EIATTR_CBANK_PARAM_SIZE
	.align		4
.L_118:
        /*0070*/ 	.byte	0x03, 0x19
        /*0072*/ 	.short	0x0018


	//----- nvinfo : EIATTR_PARAM_CBANK
	.align		4
        /*0074*/ 	.byte	0x04, 0x0a
        /*0076*/ 	.short	(.L_120 - .L_119)
	.align		4
.L_119:
        /*0078*/ 	.word	index@(.nv.constant0._Z36lux_winograd_weight_transform_kernelIfLi32EEvPT_PKS0_ii)
        /*007c*/ 	.short	0x0380
        /*007e*/ 	.short	0x0018


	//----- nvinfo : EIATTR_SW_WAR
	.align		4
.L_120:
        /*0080*/ 	.byte	0x04, 0x36
        /*0082*/ 	.short	(.L_122 - .L_121)
.L_121:
        /*0084*/ 	.word	0x00000008
.L_122:


//--------------------- .nv.info._Z27lux_depthwise_conv2d_kernelIfLi4ELi8ELi8EEvPT_PKS0_S3_PK10ConvParamsILi2EEiiiib --------------------------
	.section	.nv.info._Z27lux_depthwise_conv2d_kernelIfLi4ELi8ELi8EEvPT_PKS0_S3_PK10ConvParamsILi2EEiiiib,"",@"SHT_CUDA_INFO"
	.sectionflags	@""
	.align	4


	//----- nvinfo : EIATTR_CUDA_API_VERSION
	.align		4
        /*0000*/ 	.byte	0x04, 0x37
        /*0002*/ 	.short	(.L_124 - .L_123)
.L_123:
        /*0004*/ 	.word	0x00000082


	//----- nvinfo : EIATTR_KPARAM_INFO
	.align		4
.L_124:
        /*0008*/ 	.byte	0x04, 0x17
        /*000a*/ 	.short	(.L_126 - .L_125)
.L_125:
        /*000c*/ 	.word	0x00000000
        /*0010*/ 	.short	0x0008
        /*0012*/ 	.short	0x0030
        /*0014*/ 	.byte	0x00, 0xf0, 0x05, 0x00


	//----- nvinfo : EIATTR_KPARAM_INFO
	.align		4
.L_126:
        /*0018*/ 	.byte	0x04, 0x17
        /*001a*/ 	.short	(.L_128 - .L_127)
.L_127:
        /*001c*/ 	.word	0x00000000
        /*0020*/ 	.short	0x0007
        /*0022*/ 	.short	0x002c
        /*0024*/ 	.byte	0x00, 0xf0, 0x11, 0x00


	//----- nvinfo : EIATTR_KPARAM_INFO
	.align		4
.L_128:
        /*0028*/ 	.byte	0x04, 0x17
        /*002a*/ 	.short	(.L_130 - .L_129)
.L_129:
        /*002c*/ 	.word	0x00000000
        /*0030*/ 	.short	0x0006
        /*0032*/ 	.short	0x0028
        /*0034*/ 	.byte	0x00, 0xf0, 0x11, 0x00


	//----- nvinfo : EIATTR_KPARAM_INFO
	.align		4
.L_130:
        /*0038*/ 	.byte	0x04, 0x17
        /*003a*/ 	.short	(.L_132 - .L_131)
.L_131:
        /*003c*/ 	.word	0x00000000
        /*0040*/ 	.short	0x0005
        /*0042*/ 	.short	0x0024
        /*0044*/ 	.byte	0x00, 0xf0, 0x11, 0x00


	//----- nvinfo : EIATTR_KPARAM_INFO
	.align		4
.L_132:
        /*0048*/ 	.byte	0x04, 0x17
        /*004a*/ 	.short	(.L_134 - .L_133)
.L_133:
        /*004c*/ 	.word	0x00000000
        /*0050*/ 	.short	0x0004
        /*0052*/ 	.short	0x0020
        /*0054*/ 	.byte	0x00, 0xf0, 0x11, 0x00


	//----- nvinfo : EIATTR_KPARAM_INFO
	.align		4
.L_134:
        /*0058*/ 	.byte	0x04, 0x17
        /*005a*/ 	.short	(.L_136 - .L_135)
.L_135:
        /*005c*/ 	.word	0x00000000
        /*0060*/ 	.short	0x0003
        /*0062*/ 	.short	0x0018
        /*0064*/ 	.byte	0x00, 0xf5, 0x21, 0x00


	//----- nvinfo : EIATTR_KPARAM_INFO
	.align		4
.L_136:
        /*0068*/ 	.byte	0x04, 0x17
        /*006a*/ 	.short	(.L_138 - .L_137)
.L_137:
        /*006c*/ 	.word	0x00000000
        /*0070*/ 	.short	0x0002
        /*0072*/ 	.short	0x0010
        /*0074*/ 	.byte	0x00, 0xf5, 0x21, 0x00


	//----- nvinfo : EIATTR_KPARAM_INFO
	.align		4
.L_138:
        /*0078*/ 	.byte	0x04, 0x17
        /*007a*/ 	.short	(.L_140 - .L_139)
.L_139:
        /*007c*/ 	.word	0x00000000
        /*0080*/ 	.short	0x0001
        /*0082*/ 	.short	0x0008
        /*0084*/ 	.byte	0x00, 0xf5, 0x21, 0x00


	//----- nvinfo : EIATTR_KPARAM_INFO
	.align		4
.L_140:
        /*0088*/ 	.byte	0x04, 0x17
        /*008a*/ 	.short	(.L_142 - .L_141)
.L_141:
        /*008c*/ 	.word	0x00000000
        /*0090*/ 	.short	0x0000
        /*0092*/ 	.short	0x0000
        /*0094*/ 	.byte	0x00, 0xf5, 0x21, 0x00


	//----- nvinfo : EIATTR_SPARSE_MMA_MASK
	.align		4
.L_142:
        /*0098*/ 	.byte	0x03, 0x50
        /*009a*/ 	.short	0x0000


	//----- nvinfo : EIATTR_MAXREG_COUNT
	.align		4
        /*009c*/ 	.byte	0x03, 0x1b
        /*009e*/ 	.short	0x00ff


	//----- nvinfo : EIATTR_NUM_BARRIERS
	.align		4
        /*00a0*/ 	.byte	0x02, 0x4c
        /*00a2*/ 	.byte	0x01
	.zero		1


	//----- nvinfo : EIATTR_MERCURY_ISA_VERSION
	.align		4
        /*00a4*/ 	.byte	0x03, 0x5f
        /*00a6*/ 	.short	0x0101


	//----- nvinfo : EIATTR_VRC_CTA_INIT_COUNT
	.align		4
        /*00a8*/ 	.byte	0x02, 0x4a
	.zero		1
	.zero		1


	//----- nvinfo : EIATTR_EXIT_INSTR_OFFSETS
	.align		4
        /*00ac*/ 	.byte	0x04, 0x1c
        /*00ae*/ 	.short	(.L_144 - .L_143)


	//   ....[0]....
.L_143:
        /*00b0*/ 	.word	0x00000220


	//   ....[1]....
        /*00b4*/ 	.word	0x00001430


	//   ....[2]....
        /*00b8*/ 	.word	0x00001460


	//   ....[3]....
        /*00bc*/ 	.word	0x00002a20


	//----- nvinfo : EIATTR_CRS_STACK_SIZE
	.align		4
.L_144:
        /*00c0*/ 	.byte	0x04, 0x1e
        /*00c2*/ 	.short	(.L_146 - .L_145)
.L_145:
        /*00c4*/ 	.word	0x00000000


	//----- nvinfo : EIATTR_CBANK_PARAM_SIZE
	.align		4
.L_146:
        /*00c8*/ 	.byte	0x03, 0x19
        /*00ca*/ 	.short	0x0031


	//----- nvinfo : EIATTR_PARAM_CBANK
	.align		4
        /*00cc*/ 	.byte	0x04, 0x0a
        /*00ce*/ 	.short	(.L_148 - .L_147)
	.align		4
.L_147:
        /*00d0*/ 	.word	index@(.nv.constant0._Z27lux_depthwise_conv2d_kernelIfLi4ELi8ELi8EEvPT_PKS0_S3_PK10ConvParamsILi2EEiiiib)
        /*00d4*/ 	.short	0x0380
        /*00d6*/ 	.short	0x0031


	//----- nvinfo : EIATTR_SW_WAR
	.align		4
.L_148:
        /*00d8*/ 	.byte	0x04, 0x36
        /*00da*/ 	.short	(.L_150 - .L_149)
.L_149:
        /*00dc*/ 	.word	0x00000008
.L_150:


//--------------------- .nv.info._Z27lux_depthwise_conv1d_kernelIfEvPT_PKS0_S3_PKliii --------------------------
	.section	.nv.info._Z27lux_depthwise_conv1d_kernelIfEvPT_PKS0_S3_PKliii,"",@"SHT_CUDA_INFO"
	.sectionflags	@""
	.align	4


	//----- nvinfo : EIATTR_CUDA_API_VERSION
	.align		4
        /*0000*/ 	.byte	0x04, 0x37
        /*0002*/ 	.short	(.L_152 - .L_151)
.L_151:
        /*0004*/ 	.word	0x00000082


	//----- nvinfo : EIATTR_KPARAM_INFO
	.align		4
.L_152:
        /*0008*/ 	.byte	0x04, 0x17
        /*000a*/ 	.short	(.L_154 - .L_153)
.L_153:
        /*000c*/ 	.word	0x00000000
        /*0010*/ 	.short	0x0006
        /*0012*/ 	.short	0x0028
        /*0014*/ 	.byte	0x00, 0xf0, 0x11, 0x00


	//----- nvinfo : EIATTR_KPARAM_INFO
	.align		4
.L_154:
        /*0018*/ 	.byte	0x04, 0x17
        /*001a*/ 	.short	(.L_156 - .L_155)
.L_155:
        /*001c*/ 	.word	0x00000000
        /*0020*/ 	.short	0x0005
        /*0022*/ 	.short	0x0024
        /*0024*/ 	.byte	0x00, 0xf0, 0x11, 0x00


	//----- nvinfo : EIATTR_KPARAM_INFO
	.align		4
.L_156:
        /*0028*/ 	.byte	0x04, 0x17
        /*002a*/ 	.short	(.L_158 - .L_157)
.L_157:
        /*002c*/ 	.word	0x00000000
        /*0030*/ 	.short	0x0004
        /*0032*/ 	.short	0x0020
        /*0034*/ 	.byte	0x00, 0xf0, 0x11, 0x00


	//----- nvinfo : EIATTR_KPARAM_INFO
	.align		4
.L_158:
        /*0038*/ 	.byte	0x04, 0x17
        /*003a*/ 	.short	(.L_160 - .L_159)
.L_159:
        /*003c*/ 	.word	0x00000000
        /*0040*/ 	.short	0x0003
        /*0042*/ 	.short	0x0018
        /*0044*/ 	.byte	0x00, 0xf5, 0x21, 0x00


	//----- nvinfo : EIATTR_KPARAM_INFO
	.align		4
.L_160:
        /*0048*/ 	.byte	0x04, 0x17
        /*004a*/ 	.short	(.L_162 - .L_161)
.L_161:
        /*004c*/ 	.word	0x00000000
        /*0050*/ 	.short	0x0002
        /*0052*/ 	.short	0x0010
        /*0054*/ 	.byte	0x00, 0xf5, 0x21, 0x00


	//----- nvinfo : EIATTR_KPARAM_INFO
	.align		4
.L_162:
        /*0058*/ 	.byte	0x04, 0x17
        /*005a*/ 	.short	(.L_164 - .L_163)
.L_163:
        /*005c*/ 	.word	0x00000000
        /*0060*/ 	.short	0x0001
        /*0062*/ 	.short	0x0008
        /*0064*/ 	.byte	0x00, 0xf5, 0x21, 0x00


	//----- nvinfo : EIATTR_KPARAM_INFO
	.align		4
.L_164:
        /*0068*/ 	.byte	0x04, 0x17
        /*006a*/ 	.short	(.L_166 - .L_165)
.L_165:
        /*006c*/ 	.word	0x00000000
        /*0070*/ 	.short	0x0000
        /*0072*/ 	.short	0x0000
        /*0074*/ 	.byte	0x00, 0xf5, 0x21, 0x00


	//----- nvinfo : EIATTR_SPARSE_MMA_MASK
	.align		4
.L_166:
        /*0078*/ 	.byte	0x03, 0x50
        /*007a*/ 	.short	0x0000


	//----- nvinfo : EIATTR_MAXREG_COUNT
	.align		4
        /*007c*/ 	.byte	0x03, 0x1b
        /*007e*/ 	.short	0x00ff


	//----- nvinfo : EIATTR_MERCURY_ISA_VERSION
	.align		4
        /*0080*/ 	.byte	0x03, 0x5f
        /*0082*/ 	.short	0x0101


	//----- nvinfo : EIATTR_VRC_CTA_INIT_COUNT
	.align		4
        /*0084*/ 	.byte	0x02, 0x4a
	.zero		1
	.zero		1


	//----- nvinfo : EIATTR_EXIT_INSTR_OFFSETS
	.align		4
        /*0088*/ 	.byte	0x04, 0x1c
        /*008a*/ 	.short	(.L_168 - .L_167)


	//   ....[0]....
.L_167:
        /*008c*/ 	.word	0x000000d0


	//   ....[1]....
        /*0090*/ 	.word	0x00001040


	//----- nvinfo : EIATTR_CBANK_PARAM_SIZE
	.align		4
.L_168:
        /*0094*/ 	.byte	0x03, 0x19
        /*0096*/ 	.short	0x002c


	//----- nvinfo : EIATTR_PARAM_CBANK
	.align		4
        /*0098*/ 	.byte	0x04, 0x0a
        /*009a*/ 	.short	(.L_170 - .L_169)
	.align		4
.L_169:
        /*009c*/ 	.word	index@(.nv.constant0._Z27lux_depthwise_conv1d_kernelIfEvPT_PKS0_S3_PKliii)
        /*00a0*/ 	.short	0x0380
        /*00a2*/ 	.short	0x002c


	//----- nvinfo : EIATTR_SW_WAR
	.align		4
.L_170:
        /*00a4*/ 	.byte	0x04, 0x36
        /*00a6*/ 	.short	(.L_172 - .L_171)
.L_171:
        /*00a8*/ 	.word	0x00000008
.L_172:


//--------------------- .nv.info._Z20lux_unfold_nd_kernelIfLi2EEvPT_PKS0_PK10ConvParamsIXT0_EE --------------------------
	.section	.nv.info._Z20lux_unfold_nd_kernelIfLi2EEvPT_PKS0_PK10ConvParamsIXT0_EE,"",@"SHT_CUDA_INFO"
	.sectionflags	@""
	.align	4


	//----- nvinfo : EIATTR_CUDA_API_VERSION
	.align		4
        /*0000*/ 	.byte	0x04, 0x37
        /*0002*/ 	.short	(.L_174 - .L_173)
.L_173:
        /*0004*/ 	.word	0x00000082


	//----- nvinfo : EIATTR_KPARAM_INFO
	.align		4
.L_174:
        /*0008*/ 	.byte	0x04, 0x17
        /*000a*/ 	.short	(.L_176 - .L_175)
.L_175:
        /*000c*/ 	.word	0x00000000
        /*0010*/ 	.short	0x0002
        /*0012*/ 	.short	0x0010
        /*0014*/ 	.byte	0x00, 0xf5, 0x21, 0x00


	//----- nvinfo : EIATTR_KPARAM_INFO
	.align		4
.L_176:
        /*0018*/ 	.byte	0x04, 0x17
        /*001a*/ 	.short	(.L_178 - .L_177)
.L_177:
        /*001c*/ 	.word	0x00000000
        /*0020*/ 	.short	0x0001
        /*0022*/ 	.short	0x0008
        /*0024*/ 	.byte	0x00, 0xf5, 0x21, 0x00


	//----- nvinfo : EIATTR_KPARAM_INFO
	.align		4
.L_178:
        /*0028*/ 	.byte	0x04, 0x17
        /*002a*/ 	.short	(.L_180 - .L_179)
.L_179:
        /*002c*/ 	.word	0x00000000
        /*0030*/ 	.short	0x0000
        /*0032*/ 	.short	0x0000
        /*0034*/ 	.byte	0x00, 0xf5, 0x21, 0x00


	//----- nvinfo : EIATTR_SPARSE_MMA_MASK
	.align		4
.L_180:
        /*0038*/ 	.byte	0x03, 0x50
        /*003a*/ 	.short	0x0000


	//----- nvinfo : EIATTR_MAXREG_COUNT
	.align		4
        /*003c*/ 	.byte	0x03, 0x1b
        /*003e*/ 	.short	0x00ff


	//----- nvinfo : EIATTR_MERCURY_ISA_VERSION
	.align		4
        /*0040*/ 	.byte	0x03, 0x5f
        /*0042*/ 	.short	0x0101


	//----- nvinfo : EIATTR_VRC_CTA_INIT_COUNT
	.align		4
        /*0044*/ 	.byte	0x02, 0x4a
	.zero		1
	.zero		1


	//----- nvinfo : EIATTR_EXIT_INSTR_OFFSETS
	.align		4
        /*0048*/ 	.byte	0x04, 0x1c
        /*004a*/ 	.short	(.L_182 - .L_181)


	//   ....[0]....
.L_181:
        /*004c*/ 	.word	0x000000d0


	//   ....[1]....
        /*0050*/ 	.word	0x000022c0


	//   ....[2]....
        /*0054*/ 	.word	0x000022f0


	//----- nvinfo : EIATTR_CRS_STACK_SIZE
	.align		4
.L_182:
        /*0058*/ 	.byte	0x04, 0x1e
        /*005a*/ 	.short	(.L_184 - .L_183)
.L_183:
        /*005c*/ 	.word	0x00000000


	//----- nvinfo : EIATTR_CBANK_PARAM_SIZE
	.align		4
.L_184:
        /*0060*/ 	.byte	0x03, 0x19
        /*0062*/ 	.short	0x0018


	//----- nvinfo : EIATTR_PARAM_CBANK
	.align		4
        /*0064*/ 	.byte	0x04, 0x0a
        /*0066*/ 	.short	(.L_186 - .L_185)
	.align		4
.L_185:
        /*0068*/ 	.word	index@(.nv.constant0._Z20lux_unfold_nd_kernelIfLi2EEvPT_PKS0_PK10ConvParamsIXT0_EE)
        /*006c*/ 	.short	0x0380
        /*006e*/ 	.short	0x0018


	//----- nvinfo : EIATTR_SW_WAR
	.align		4
.L_186:
        /*0070*/ 	.byte	0x04, 0x36
        /*0072*/ 	.short	(.L_188 - .L_187)
.L_187:
        /*0074*/ 	.word	0x00000008
.L_188:


//--------------------- .nv.info._Z20lux_unfold_nd_kernelIfLi1EEvPT_PKS0_PK10ConvParamsIXT0_EE --------------------------
	.section	.nv.info._Z20lux_unfold_nd_kernelIfLi1EEvPT_PKS0_PK10ConvParamsIXT0_EE,"",@"SHT_CUDA_INFO"
	.sectionflags	@""
	.align	4


	//----- nvinfo : EIATTR_CUDA_API_VERSION
	.align		4
        /*0000*/ 	.byte	0x04, 0x37
        /*0002*/ 	.short	(.L_190 - .L_189)
.L_189:
        /*0004*/ 	.word	0x00000082


	//----- nvinfo : EIATTR_KPARAM_INFO
	.align		4
.L_190:
        /*0008*/ 	.byte	0x04, 0x17
        /*000a*/ 	.short	(.L_192 - .L_191)
.L_191:
        /*000c*/ 	.word	0x00000000
        /*0010*/ 	.short	0x0002
        /*0012*/ 	.short	0x0010
        /*0014*/ 	.byte	0x00, 0xf5, 0x21, 0x00


	//----- nvinfo : EIATTR_KPARAM_INFO
	.align		4
.L_192:
        /*0018*/ 	.byte	0x04, 0x17
        /*001a*/ 	.short	(.L_194 - .L_193)
.L_193:
        /*001c*/ 	.word	0x00000000
        /*0020*/ 	.short	0x0001
        /*0022*/ 	.short	0x0008
        /*0024*/ 	.byte	0x00, 0xf5, 0x21, 0x00


	//----- nvinfo : EIATTR_KPARAM_INFO
	.align		4
.L_194:
        /*0028*/ 	.byte	0x04, 0x17
        /*002a*/ 	.short	(.L_196 - .L_195)
.L_195:
        /*002c*/ 	.word	0x00000000
        /*0030*/ 	.short	0x0000
        /*0032*/ 	.short	0x0000
        /*0034*/ 	.byte	0x00, 0xf5, 0x21, 0x00


	//----- nvinfo : EIATTR_SPARSE_MMA_MASK
	.align		4
.L_196:
        /*0038*/ 	.byte	0x03, 0x50
        /*003a*/ 	.short	0x0000


	//----- nvinfo : EIATTR_MAXREG_COUNT
	.align		4
        /*003c*/ 	.byte	0x03, 0x1b
        /*003e*/ 	.short	0x00ff


	//----- nvinfo : EIATTR_MERCURY_ISA_VERSION
	.align		4
        /*0040*/ 	.byte	0x03, 0x5f
        /*0042*/ 	.short	0x0101


	//----- nvinfo : EIATTR_VRC_CTA_INIT_COUNT
	.align		4
        /*0044*/ 	.byte	0x02, 0x4a
	.zero		1
	.zero		1


	//----- nvinfo : EIATTR_EXIT_INSTR_OFFSETS
	.align		4
        /*0048*/ 	.byte	0x04, 0x1c
        /*004a*/ 	.short	(.L_198 - .L_197)


	//   ....[0]....
.L_197:
        /*004c*/ 	.word	0x00000090


	//   ....[1]....
        /*0050*/ 	.word	0x00000b00


	//   ....[2]....
        /*0054*/ 	.word	0x00000b30


	//----- nvinfo : EIATTR_CRS_STACK_SIZE
	.align		4
.L_198:
        /*0058*/ 	.byte	0x04, 0x1e
        /*005a*/ 	.short	(.L_200 - .L_199)
.L_199:
        /*005c*/ 	.word	0x00000000


	//----- nvinfo : EIATTR_CBANK_PARAM_SIZE
	.align		4
.L_200:
        /*0060*/ 	.byte	0x03, 0x19
        /*0062*/ 	.short	0x0018


	//----- nvinfo : EIATTR_PARAM_CBANK
	.align		4
        /*0064*/ 	.byte	0x04, 0x0a
        /*0066*/ 	.short	(.L_202 - .L_201)
	.align		4
.L_201:
        /*0068*/ 	.word	index@(.nv.constant0._Z20lux_unfold_nd_kernelIfLi1EEvPT_PKS0_PK10ConvParamsIXT0_EE)
        /*006c*/ 	.short	0x0380
        /*006e*/ 	.short	0x0018


	//----- nvinfo : EIATTR_SW_WAR
	.align		4
.L_202:
        /*0070*/ 	.byte	0x04, 0x36
        /*0072*/ 	.short	(.L_204 - .L_203)
.L_203:
        /*0074*/ 	.word	0x00000008
.L_204:


//--------------------- .nv.callgraph             --------------------------
	.section	.nv.callgraph,"",@"SHT_CUDA_CALLGRAPH"
	.align	4
	.sectionentsize	8
	.align		4
        /*0000*/ 	.word	0x00000000
	.align		4
        /*0004*/ 	.word	0xffffffff
	.align		4
        /*0008*/ 	.word	0x00000000
	.align		4
        /*000c*/ 	.word	0xfffffffe
	.align		4
        /*0010*/ 	.word	0x00000000
	.align		4
        /*0014*/ 	.word	0xfffffffd
	.align		4
        /*0018*/ 	.word	0x00000000
	.align		4
        /*001c*/ 	.word	0xfffffffc


//--------------------- .nv.constant3             --------------------------
	.section	.nv.constant3,"a",@progbits
	.align	4
.nv.constant3:
	.type		WINOGRAD_G,@object
	.size		WINOGRAD_G,(WINOGRAD_BT - WINOGRAD_G)
WINOGRAD_G:
        /*0000*/ 	.byte	0x00, 0x00, 0x80, 0x3f, 0x00, 0x00, 0x00, 0x00, 0x00, 0x00, 0x00, 0x00, 0x39, 0x8e, 0x63, 0xbe
        /*0010*/ 	.byte	0x39, 0x8e, 0x63, 0xbe, 0x39, 0x8e, 0x63, 0xbe, 0x39, 0x8e, 0x63, 0xbe, 0x39, 0x8e, 0x63, 0x3e
        /*0020*/ 	.byte	0x39, 0x8e, 0x63, 0xbe, 0x61, 0x0b, 0x36, 0x3c, 0x61, 0x0b, 0xb6, 0x3c, 0x61, 0x0b, 0x36, 0x3d
        /*0030*/ 	.byte	0x61, 0x0b, 0x36, 0x3c, 0x61, 0x0b, 0xb6, 0xbc, 0x61, 0x0b, 0x36, 0x3d, 0x61, 0x0b, 0x36, 0x3f
        /*0040*/ 	.byte	0x61, 0x0b, 0xb6, 0x3e, 0x61, 0x0b, 0x36, 0x3e, 0x61, 0x0b, 0x36, 0x3f, 0x61, 0x0b, 0xb6, 0xbe
        /*0050*/ 	.byte	0x61, 0x0b, 0x36, 0x3e, 0x00, 0x00, 0x00, 0x00, 0x00, 0x00, 0x00, 0x00, 0x00, 0x00, 0x80, 0x3f
	.type		WINOGRAD_BT,@object
	.size		WINOGRAD_BT,(WINOGRAD_AT - WINOGRAD_BT)
WINOGRAD_BT:
        /*0060*/ 	.byte	0x00, 0x00, 0x80, 0x3f, 0x00, 0x00, 0x00, 0x00, 0x00, 0x00, 0xa8, 0xc0, 0x00, 0x00, 0x00, 0x00
        /* <DEDUP_REMOVED lines=15> */
	.type		WINOGRAD_AT,@object
	.size		WINOGRAD_AT,(.L_2 - WINOGRAD_AT)
WINOGRAD_AT:
        /* <DEDUP_REMOVED lines=12> */
.L_2:


//--------------------- .text._Z24lux_conv2d_direct_kernelIfEvPT_PKS0_S3_PK10ConvParamsILi2EE --------------------------
	.section	.text._Z24lux_conv2d_direct_kernelIfEvPT_PKS0_S3_PK10ConvParamsILi2EE,"ax",@progbits
	.align	128
        .global         _Z24lux_conv2d_direct_kernelIfEvPT_PKS0_S3_PK10ConvParamsILi2EE
        .type           _Z24lux_conv2d_direct_kernelIfEvPT_PKS0_S3_PK10ConvParamsILi2EE,@function
        .size           _Z24lux_conv2d_direct_kernelIfEvPT_PKS0_S3_PK10ConvParamsILi2EE,(.L_x_89 - _Z24lux_conv2d_direct_kernelIfEvPT_PKS0_S3_PK10ConvParamsILi2EE)
        .other          _Z24lux_conv2d_direct_kernelIfEvPT_PKS0_S3_PK10ConvParamsILi2EE,@"STO_CUDA_ENTRY STV_DEFAULT"
_Z24lux_conv2d_direct_kernelIfEvPT_PKS0_S3_PK10ConvParamsILi2EE:
.text._Z24lux_conv2d_direct_kernelIfEvPT_PKS0_S3_PK10ConvParamsILi2EE:
[----:B------:R-:W-:Y:S08]  /*0000*/  LDC R1, c[0x0][0x37c] ;  /* 0x0000df00ff017b82 */ /* 0x000ff00000000800 */
[----:B------:R-:W0:Y:S01]  /*0010*/  LDC.64 R4, c[0x0][0x398] ;  /* 0x0000e600ff047b82 */ /* 0x000e220000000a00 */
[----:B------:R-:W0:Y:S02]  /*0020*/  LDCU.64 UR14, c[0x0][0x358] ;  /* 0x00006b00ff0e77ac */ /* 0x000e240008000a00 */
[----:B0-----:R-:W2:Y:S04]  /*0030*/  LDG.E.CONSTANT R10, desc[UR14][R4.64+0x8] ;  /* 0x0000080e040a7981 */ /* 0x001ea8000c1e9900 */
[----:B------:R-:W3:Y:S01]  /*0040*/  LDG.E.CONSTANT R7, desc[UR14][R4.64+0x14] ;  /* 0x0000140e04077981 */ /* 0x000ee2000c1e9900 */
[----:B------:R-:W0:Y:S08]  /*0050*/  S2UR UR6, SR_CTAID.Z ;  /* 0x00000000000679c3 */ /* 0x000e300000002700 */
[----:B------:R-:W1:Y:S08]  /*0060*/  S2UR UR4, SR_CTAID.Y ;  /* 0x00000000000479c3 */ /* 0x000e700000002600 */
[----:B------:R-:W4:Y:S01]  /*0070*/  S2UR UR5, SR_CTAID.X ;  /* 0x00000000000579c3 */ /* 0x000f220000002500 */
[----:B--2---:R-:W2:Y:S01]  /*0080*/  I2F.U32.RP R6, R10 ;  /* 0x0000000a00067306 */ /* 0x004ea20000209000 */
[----:B------:R-:W-:Y:S01]  /*0090*/  IMAD.MOV R9, RZ, RZ, -R10 ;  /* 0x000000ffff097224 */ /* 0x000fe200078e0a0a */
[----:B------:R-:W-:-:S06]  /*00a0*/  ISETP.NE.U32.AND P2, PT, R10, RZ, PT ;  /* 0x000000ff0a00720c */ /* 0x000fcc0003f45070 */
[----:B--2---:R-:W2:Y:S02]  /*00b0*/  MUFU.RCP R6, R6 ;  /* 0x0000000600067308 */ /* 0x004ea40000001000 */
[----:B--2---:R-:W-:Y:S02]  /*00c0*/  VIADD R2, R6, 0xffffffe ;  /* 0x0ffffffe06027836 */ /* 0x004fe40000000000 */
[----:B------:R-:W4:Y:S04]  /*00d0*/  S2R R6, SR_TID.X ;  /* 0x0000000000067919 */ /* 0x000f280000002100 */
[----:B------:R2:W5:Y:S02]  /*00e0*/  F2I.FTZ.U32.TRUNC.NTZ R3, R2 ;  /* 0x0000000200037305 */ /* 0x000564000021f000 */
[----:B--2---:R-:W-:-:S02]  /*00f0*/  HFMA2 R2, -RZ, RZ, 0, 0 ;  /* 0x00000000ff027431 */ /* 0x004fc400000001ff */
[----:B-----5:R-:W-:-:S04]  /*0100*/  IMAD R9, R9, R3, RZ ;  /* 0x0000000309097224 */ /* 0x020fc800078e02ff */
[----:B------:R-:W-:Y:S02]  /*0110*/  IMAD.HI.U32 R0, R3, R9, R2 ;  /* 0x0000000903007227 */ /* 0x000fe400078e0002 */
[----:B------:R-:W1:Y:S01]  /*0120*/  S2R R9, SR_TID.Y ;  /* 0x0000000000097919 */ /* 0x000e620000002200 */
[----:B------:R-:W1:Y:S03]  /*0130*/  LDC R2, c[0x0][0x364] ;  /* 0x0000d900ff027b82 */ /* 0x000e660000000800 */
[----:B0-----:R-:W-:-:S04]  /*0140*/  IMAD.HI.U32 R0, R0, UR6, RZ ;  /* 0x0000000600007c27 */ /* 0x001fc8000f8e00ff */
[----:B------:R-:W-:-:S04]  /*0150*/  IMAD.MOV R3, RZ, RZ, -R0 ;  /* 0x000000ffff037224 */ /* 0x000fc800078e0a00 */
[----:B------:R-:W-:-:S05]  /*0160*/  IMAD R3, R10, R3, UR6 ;  /* 0x000000060a037e24 */ /* 0x000fca000f8e0203 */
[----:B------:R-:W-:-:S13]  /*0170*/  ISETP.GE.U32.AND P0, PT, R3, R10, PT ;  /* 0x0000000a0300720c */ /* 0x000fda0003f06070 */
[----:B------:R-:W-:Y:S01]  /*0180*/  @P0 IMAD.IADD R3, R3, 0x1, -R10 ;  /* 0x0000000103030824 */ /* 0x000fe200078e0a0a */
[----:B------:R-:W-:Y:S01]  /*0190*/  @P0 IADD3 R0, PT, PT, R0, 0x1, RZ ;  /* 0x0000000100000810 */ /* 0x000fe20007ffe0ff */
[----:B-1----:R-:W-:-:S03]  /*01a0*/  IMAD R2, R2, UR4, R9 ;  /* 0x0000000402027c24 */ /* 0x002fc6000f8e0209 */
[----:B------:R-:W-:Y:S02]  /*01b0*/  ISETP.GE.U32.AND P1, PT, R3, R10, PT ;  /* 0x0000000a0300720c */ /* 0x000fe40003f26070 */
[----:B------:R-:W4:Y:S01]  /*01c0*/  LDC R3, c[0x0][0x360] ;  /* 0x0000d800ff037b82 */ /* 0x000f220000000800 */
[----:B---3--:R-:W-:-:S10]  /*01d0*/  ISETP.GE.AND P0, PT, R2, R7, PT ;  /* 0x000000070200720c */ /* 0x008fd40003f06270 */
[----:B------:R-:W-:Y:S01]  /*01e0*/  @P1 VIADD R0, R0, 0x1 ;  /* 0x0000000100001836 */ /* 0x000fe20000000000 */
[----:B------:R-:W-:-:S04]  /*01f0*/  @!P2 LOP3.LUT R0, RZ, R10, RZ, 0x33, !PT ;  /* 0x0000000aff00a212 */ /* 0x000fc800078e33ff */
[----:B------:R-:W-:-:S05]  /*0200*/  IADD3 R11, PT, PT, -R0, RZ, RZ ;  /* 0x000000ff000b7210 */ /* 0x000fca0007ffe1ff */
[----:B------:R-:W-:Y:S02]  /*0210*/  IMAD R10, R10, R11, UR6 ;  /* 0x000000060a0a7e24 */ /* 0x000fe4000f8e020b */
[----:B----4-:R-:W-:Y:S01]  /*0220*/  IMAD R3, R3, UR5, R6 ;  /* 0x0000000503037c24 */ /* 0x010fe2000f8e0206 */
[----:B------:R-:W-:Y:S06]  /*0230*/  @P0 EXIT ;  /* 0x000000000000094d */ /* 0x000fec0003800000 */
[----:B------:R-:W2:Y:S02]  /*0240*/  LDG.E.CONSTANT R6, desc[UR14][R4.64+0x18] ;  /* 0x0000180e04067981 */ /* 0x000ea4000c1e9900 */
[----:B--2---:R-:W-:-:S13]  /*0250*/  ISETP.GE.AND P0, PT, R3, R6, PT ;  /* 0x000000060300720c */ /* 0x004fda0003f06270 */
[----:B------:R-:W-:Y:S05]  /*0260*/  @P0 EXIT ;  /* 0x000000000000094d */ /* 0x000fea0003800000 */
[----:B------:R-:W2:Y:S01]  /*0270*/  LDG.E.CONSTANT R6, desc[UR14][R4.64+0x4] ;  /* 0x0000040e04067981 */ /* 0x000ea2000c1e9900 */
[----:B------:R-:W-:Y:S01]  /*0280*/  IMAD.MOV.U32 R24, RZ, RZ, RZ ;  /* 0x000000ffff187224 */ /* 0x000fe200078e00ff */
[----:B--2---:R-:W-:-:S13]  /*0290*/  R2UR UR13, R6 ;  /* 0x00000000060d72ca */ /* 0x004fda00000e0000 */
[----:B------:R-:W-:-:S09]  /*02a0*/  UISETP.GE.AND UP0, UPT, UR13, 0x1, UPT ;  /* 0x000000010d00788c */ /* 0x000fd2000bf06270 */
[----:B------:R-:W-:Y:S05]  /*02b0*/  BRA.U !UP0, `(.L_x_0) ;  /* 0x0000000d08c87547 */ /* 0x000fea000b800000 */
[----:B------:R-:W2:Y:S02]  /*02c0*/  LDG.E.CONSTANT R6, desc[UR14][R4.64+0x1c] ;  /* 0x00001c0e04067981 */ /* 0x000ea4000c1e9900 */
[----:B--2---:R-:W-:-:S13]  /*02d0*/  R2UR UR16, R6 ;  /* 0x00000000061072ca */ /* 0x004fda00000e0000 */
[----:B------:R-:W-:-:S09]  /*02e0*/  UISETP.GE.AND UP0, UPT, UR16, 0x1, UPT ;  /* 0x000000011000788c */ /* 0x000fd2000bf06270 */
[----:B------:R-:W-:Y:S05]  /*02f0*/  BRA.U !UP0, `(.L_x_0) ;  /* 0x0000000d08b87547 */ /* 0x000fea000b800000 */
[----:B------:R-:W2:Y:S01]  /*0300*/  LDG.E.CONSTANT R4, desc[UR14][R4.64+0x20] ;  /* 0x0000200e04047981 */ /* 0x000ea2000c1e9900 */
[----:B------:R-:W-:Y:S01]  /*0310*/  MOV R24, RZ ;  /* 0x000000ff00187202 */ /* 0x000fe20000000f00 */
[----:B------:R-:W-:Y:S01]  /*0320*/  UMOV UR4, URZ ;  /* 0x000000ff00047c82 */ /* 0x000fe20008000000 */
[----:B--2---:R-:W-:-:S15]  /*0330*/  R2UR UR17, R4 ;  /* 0x00000000041172ca */ /* 0x004fde00000e0000 */
.L_x_15:
[----:B------:R-:W-:-:S09]  /*0340*/  UISETP.GT.AND UP0, UPT, UR17, URZ, UPT ;  /* 0x000000ff1100728c */ /* 0x000fd2000bf04270 */
[----:B------:R-:W-:Y:S05]  /*0350*/  BRA.U !UP0, `(.L_x_1) ;  /* 0x0000000d08947547 */ /* 0x000fea000b800000 */
[----:B------:R-:W0:Y:S02]  /*0360*/  LDC.64 R12, c[0x0][0x398] ;  /* 0x0000e600ff0c7b82 */ /* 0x000e240000000a00 */
[----:B0-----:R-:W2:Y:S04]  /*0370*/  LDG.E.CONSTANT R8, desc[UR14][R12.64+0x28] ;  /* 0x0000280e0c087981 */ /* 0x001ea8000c1e9900 */
[----:B------:R-:W2:Y:S04]  /*0380*/  LDG.E.CONSTANT R5, desc[UR14][R12.64+0x38] ;  /* 0x0000380e0c057981 */ /* 0x000ea8000c1e9900 */
[----:B------:R-:W3:Y:S04]  /*0390*/  LDG.E.CONSTANT R9, desc[UR14][R12.64+0x30] ;  /* 0x0000300e0c097981 */ /* 0x000ee8000c1e9900 */
[----:B------:R-:W4:Y:S04]  /*03a0*/  LDG.E.CONSTANT R7, desc[UR14][R12.64+0x24] ;  /* 0x0000240e0c077981 */ /* 0x000f28000c1e9900 */
[----:B------:R-:W4:Y:S04]  /*03b0*/  LDG.E.CONSTANT R4, desc[UR14][R12.64+0x2c] ;  /* 0x00002c0e0c047981 */ /* 0x000f28000c1e9900 */
[----:B------:R0:W5:Y:S01]  /*03c0*/  LDG.E.CONSTANT R6, desc[UR14][R12.64+0x34] ;  /* 0x0000340e0c067981 */ /* 0x000162000c1e9900 */
[----:B------:R-:W-:Y:S01]  /*03d0*/  UMOV UR5, URZ ;  /* 0x000000ff00057c82 */ /* 0x000fe20008000000 */
[----:B--2---:R-:W-:-:S02]  /*03e0*/  IMAD R14, R3, R8, R5 ;  /* 0x00000008030e7224 */ /* 0x004fc400078e0205 */
[--C-:B---3--:R-:W-:Y:S02]  /*03f0*/  IMAD R8, R3, R8, -R9.reuse ;  /* 0x0000000803087224 */ /* 0x108fe400078e0a09 */
[----:B------:R-:W-:Y:S02]  /*0400*/  IMAD.IADD R9, R14, 0x1, -R9 ;  /* 0x000000010e097824 */ /* 0x000fe400078e0a09 */
[----:B0---4-:R-:W-:-:S07]  /*0410*/  IMAD R7, R2, R7, -R4 ;  /* 0x0000000702077224 */ /* 0x011fce00078e0a04 */
.L_x_14:
[----:B------:R-:W-:Y:S01]  /*0420*/  UISETP.NE.AND UP0, UPT, UR17, 0x1, UPT ;  /* 0x000000011100788c */ /* 0x000fe2000bf05270 */
[----:B-----5:R-:W-:Y:S01]  /*0430*/  IMAD R15, R6, UR5, R7 ;  /* 0x00000005060f7c24 */ /* 0x020fe2000f8e0207 */
[----:B------:R-:W-:-:S04]  /*0440*/  UMOV UR6, URZ ;  /* 0x000000ff00067c82 */ /* 0x000fc80008000000 */
[----:B------:R-:W-:-:S03]  /*0450*/  SHF.R.S32.HI R23, RZ, 0x1f, R15 ;  /* 0x0000001fff177819 */ /* 0x000fc6000001140f */
[----:B------:R-:W-:Y:S05]  /*0460*/  BRA.U !UP0, `(.L_x_2) ;  /* 0x0000000908247547 */ /* 0x000fea000b800000 */
[----:B------:R-:W-:Y:S01]  /*0470*/  ISETP.GE.AND P0, PT, R15, RZ, PT ;  /* 0x000000ff0f00720c */ /* 0x000fe20003f06270 */
[----:B------:R-:W-:Y:S02]  /*0480*/  UISETP.LT.AND UP0, UPT, UR17, 0x1, UPT ;  /* 0x000000011100788c */ /* 0x000fe4000bf01270 */
[----:B------:R-:W-:Y:S02]  /*0490*/  ULOP3.LUT UR7, URZ, UR5, URZ, 0x33, !UPT ;  /* 0x00000005ff077292 */ /* 0x000fe4000f8e33ff */
[----:B------:R-:W-:Y:S01]  /*04a0*/  UIADD3 UR19, UPT, UPT, UR17, -0x1, URZ ;  /* 0xffffffff11137890 */ /* 0x000fe2000fffe0ff */
[----:B------:R-:W0:Y:S07]  /*04b0*/  LDCU.64 UR24, c[0x0][0x388] ;  /* 0x00007100ff1877ac */ /* 0x000e2e0008000a00 */
[----:B------:R-:W1:Y:S02]  /*04c0*/  @P0 LDC.64 R12, c[0x0][0x398] ;  /* 0x0000e600ff0c0b82 */ /* 0x000e640000000a00 */
[----:B-1----:R-:W2:Y:S01]  /*04d0*/  @P0 LDG.E.CONSTANT R12, desc[UR14][R12.64+0xc] ;  /* 0x00000c0e0c0c0981 */ /* 0x002ea2000c1e9900 */
[----:B------:R-:W-:Y:S01]  /*04e0*/  USEL UR6, UR17, 0x1, !UP0 ;  /* 0x0000000111067887 */ /* 0x000fe2000c000000 */
[----:B------:R-:W-:Y:S01]  /*04f0*/  MOV R22, R8 ;  /* 0x0000000800167202 */ /* 0x000fe20000000f00 */
[----:B------:R-:W-:Y:S01]  /*0500*/  IMAD.MOV.U32 R4, RZ, RZ, R9 ;  /* 0x000000ffff047224 */ /* 0x000fe200078e0009 */
[----:B------:R-:W-:-:S02]  /*0510*/  UIADD3 UR11, UPT, UPT, UR16, UR7, URZ ;  /* 0x00000007100b7290 */ /* 0x000fc4000fffe0ff */
[----:B------:R-:W-:Y:S01]  /*0520*/  ULOP3.LUT UR6, UR6, 0x7ffffffe, URZ, 0xc0, !UPT ;  /* 0x7ffffffe06067892 */ /* 0x000fe2000f8ec0ff */
[----:B------:R-:W-:-:S03]  /*0530*/  UMOV UR20, 0x1 ;  /* 0x0000000100147882 */ /* 0x000fc60000000000 */
[----:B------:R-:W-:Y:S01]  /*0540*/  UIADD3 UR18, UPT, UPT, -UR6, URZ, URZ ;  /* 0x000000ff06127290 */ /* 0x000fe2000fffe1ff */
[----:B0-2---:R-:W-:-:S13]  /*0550*/  ISETP.LT.AND P0, PT, R15, R12, P0 ;  /* 0x0000000c0f00720c */ /* 0x005fda0000701270 */
.L_x_9:
[----:B------:R-:W-:Y:S01]  /*0560*/  ISETP.LT.OR P1, PT, R22, RZ, !P0 ;  /* 0x000000ff1600720c */ /* 0x000fe20004721670 */
[----:B------:R-:W-:Y:S01]  /*0570*/  UIADD3 UR18, UPT, UPT, UR18, 0x2, URZ ;  /* 0x0000000212127890 */ /* 0x000fe2000fffe0ff */
[----:B------:R-:W-:Y:S03]  /*0580*/  BSSY.RECONVERGENT B0, `(.L_x_3) ;  /* 0x0000037000007945 */ /* 0x000fe60003800200 */
[----:B------:R-:W-:-:S08]  /*0590*/  UISETP.NE.AND UP0, UPT, UR18, URZ, UPT ;  /* 0x000000ff1200728c */ /* 0x000fd0000bf05270 */
[----:B------:R-:W-:Y:S05]  /*05a0*/  @P1 BRA `(.L_x_4) ;  /* 0x0000000000d01947 */ /* 0x000fea0003800000 */
[----:B------:R-:W0:Y:S02]  /*05b0*/  LDC.64 R26, c[0x0][0x398] ;  /* 0x0000e600ff1a7b82 */ /* 0x000e240000000a00 */
[----:B0-----:R-:W2:Y:S02]  /*05c0*/  LDG.E.CONSTANT R13, desc[UR14][R26.64+0x10] ;  /* 0x0000100e1a0d7981 */ /* 0x001ea4000c1e9900 */
[----:B--2---:R-:W-:-:S13]  /*05d0*/  ISETP.GE.AND P1, PT, R22, R13, PT ;  /* 0x0000000d1600720c */ /* 0x004fda0003f26270 */
[----:B------:R-:W-:Y:S05]  /*05e0*/  @P1 BRA `(.L_x_4) ;  /* 0x0000000000c01947 */ /* 0x000fea0003800000 */
[----:B------:R-:W2:Y:S04]  /*05f0*/  LDG.E.64.CONSTANT R12, desc[UR14][R26.64+0x48] ;  /* 0x0000480e1a0c7981 */ /* 0x000ea8000c1e9b00 */
[----:B------:R-:W3:Y:S04]  /*0600*/  LDG.E.U8.CONSTANT R25, desc[UR14][R26.64+0xa8] ;  /* 0x0000a80e1a197981 */ /* 0x000ee8000c1e9100 */
[----:B------:R-:W4:Y:S04]  /*0610*/  LDG.E.64.CONSTANT R20, desc[UR14][R26.64+0x50] ;  /* 0x0000500e1a147981 */ /* 0x000f28000c1e9b00 */
[----:B------:R-:W5:Y:S04]  /*0620*/  LDG.E.64.CONSTANT R16, desc[UR14][R26.64+0x68] ;  /* 0x0000680e1a107981 */ /* 0x000f68000c1e9b00 */
[----:B------:R-:W5:Y:S01]  /*0630*/  LDG.E.64.CONSTANT R18, desc[UR14][R26.64+0x58] ;  /* 0x0000580e1a127981 */ /* 0x000f62000c1e9b00 */
[----:B------:R-:W-:Y:S01]  /*0640*/  UMOV UR8, UR4 ;  /* 0x0000000400087c82 */ /* 0x000fe20008000000 */
[----:B------:R-:W-:Y:S01]  /*0650*/  UMOV UR9, URZ ;  /* 0x000000ff00097c82 */ /* 0x000fe20008000000 */
[----:B--2---:R-:W-:-:S02]  /*0660*/  IMAD R13, R13, R0, RZ ;  /* 0x000000000d0d7224 */ /* 0x004fc400078e02ff */
[----:B------:R-:W-:Y:S01]  /*0670*/  IMAD.WIDE.U32 R14, R0, R12, UR8 ;  /* 0x00000008000e7e25 */ /* 0x000fe2000f8e000c */
[----:B---3--:R-:W-:-:S04]  /*0680*/  R2UR UR7, R25 ;  /* 0x00000000190772ca */ /* 0x008fc800000e0000 */
[----:B------:R-:W-:Y:S01]  /*0690*/  IADD3 R15, PT, PT, R15, R13, RZ ;  /* 0x0000000d0f0f7210 */ /* 0x000fe20007ffe0ff */
[----:B------:R-:W-:-:S04]  /*06a0*/  IMAD R13, R6, UR5, R7 ;  /* 0x00000005060d7c24 */ /* 0x000fc8000f8e0207 */
[----:B----4-:R-:W-:-:S04]  /*06b0*/  IMAD.WIDE.U32 R14, R13, R20, R14 ;  /* 0x000000140d0e7225 */ /* 0x010fc800078e000e */
[----:B------:R-:W-:Y:S01]  /*06c0*/  IMAD R21, R21, R13, RZ ;  /* 0x0000000d15157224 */ /* 0x000fe200078e02ff */
[----:B------:R-:W-:Y:S01]  /*06d0*/  UISETP.NE.AND UP1, UPT, UR7, URZ, UPT ;  /* 0x000000ff0700728c */ /* 0x000fe2000bf25270 */
[----:B-----5:R-:W-:Y:S01]  /*06e0*/  IMAD.WIDE.U32 R12, R10, R16, UR8 ;  /* 0x000000080a0c7e25 */ /* 0x020fe2000f8e0010 */
[----:B------:R-:W-:Y:S02]  /*06f0*/  UIADD3 UR8, UPT, UPT, UR20, -0x1, URZ ;  /* 0xffffffff14087890 */ /* 0x000fe4000fffe0ff */
[----:B------:R-:W-:Y:S01]  /*0700*/  USEL UR7, UR5, UR11, !UP1 ;  /* 0x0000000b05077287 */ /* 0x000fe2000c800000 */
[----:B------:R-:W-:Y:S01]  /*0710*/  IMAD R21, R20, R23, R21 ;  /* 0x0000001714157224 */ /* 0x000fe200078e0215 */
[----:B------:R-:W-:Y:S01]  /*0720*/  R2UR UR22, R12 ;  /* 0x000000000c1672ca */ /* 0x000fe200000e0000 */
[----:B------:R-:W-:Y:S01]  /*0730*/  USEL UR8, UR8, UR19, !UP1 ;  /* 0x0000001308087287 */ /* 0x000fe2000c800000 */
[----:B------:R-:W-:Y:S01]  /*0740*/  R2UR UR23, R13 ;  /* 0x000000000d1772ca */ /* 0x000fe200000e0000 */
[----:B------:R-:W-:Y:S01]  /*0750*/  UIMAD UR7, UR17, UR7, URZ ;  /* 0x00000007110772a4 */ /* 0x000fe2000f8e02ff */
[----:B------:R-:W0:Y:S01]  /*0760*/  LDC.64 R12, c[0x0][0x390] ;  /* 0x0000e400ff0c7b82 */ /* 0x000e220000000a00 */
[----:B------:R-:W-:Y:S01]  /*0770*/  UIMAD UR8, UR13, UR8, URZ ;  /* 0x000000080d0872a4 */ /* 0x000fe2000f8e02ff */
[----:B------:R-:W-:Y:S01]  /*0780*/  IMAD.IADD R15, R15, 0x1, R21 ;  /* 0x000000010f0f7824 */ /* 0x000fe200078e0215 */
[----:B------:R-:W-:Y:S01]  /*0790*/  UIMAD UR7, UR13, UR7, URZ ;  /* 0x000000070d0772a4 */ /* 0x000fe2000f8e02ff */
[----:B------:R-:W-:Y:S01]  /*07a0*/  IMAD R16, R17, R10, RZ ;  /* 0x0000000a11107224 */ /* 0x000fe200078e02ff */
[----:B------:R-:W-:Y:S01]  /*07b0*/  USHF.R.S32.HI UR9, URZ, 0x1f, UR8 ;  /* 0x0000001fff097899 */ /* 0x000fe20008011408 */
[----:B------:R-:W-:-:S02]  /*07c0*/  IMAD R17, R19, R22, RZ ;  /* 0x0000001613117224 */ /* 0x000fc400078e02ff */
[----:B------:R-:W-:Y:S01]  /*07d0*/  IMAD.WIDE.U32 R18, R18, R22, R14 ;  /* 0x0000001612127225 */ /* 0x000fe200078e000e */
[----:B------:R-:W-:Y:S02]  /*07e0*/  UIADD3 UR8, UP1, UP2, UR8, UR22, UR7 ;  /* 0x0000001608087290 */ /* 0x000fe4000fa3e007 */
[----:B------:R-:W-:Y:S01]  /*07f0*/  USHF.R.S32.HI UR7, URZ, 0x1f, UR7 ;  /* 0x0000001fff077899 */ /* 0x000fe20008011407 */
[----:B------:R-:W-:Y:S01]  /*0800*/  IMAD.U32 R15, RZ, RZ, UR9 ;  /* 0x00000009ff0f7e24 */ /* 0x000fe2000f8e00ff */
[----:B------:R-:W-:Y:S01]  /*0810*/  IADD3 R16, PT, PT, R16, UR23, RZ ;  /* 0x0000001710107c10 */ /* 0x000fe2000fffe0ff */
[----:B------:R-:W-:Y:S01]  /*0820*/  IMAD.IADD R17, R19, 0x1, R17 ;  /* 0x0000000113117824 */ /* 0x000fe200078e0211 */
[----:B------:R-:W-:Y:S02]  /*0830*/  PLOP3.LUT P1, PT, PT, PT, UP2, 0x80, 0x8 ;  /* 0x000000000008781c */ /* 0x000fe40003f2f028 */
[----:B------:R-:W-:Y:S02]  /*0840*/  PLOP3.LUT P2, PT, PT, PT, UP1, 0x80, 0x8 ;  /* 0x000000000008781c */ /* 0x000fe40003f4f018 */
[----:B------:R-:W-:-:S02]  /*0850*/  MOV R21, UR8 ;  /* 0x0000000800157c02 */ /* 0x000fc40008000f00 */
[----:B------:R-:W-:Y:S02]  /*0860*/  IADD3.X R16, PT, PT, R15, UR7, R16, P2, P1 ;  /* 0x000000070f107c10 */ /* 0x000fe400097e2410 */
[C---:B------:R-:W-:Y:S02]  /*0870*/  LEA R14, P1, R18.reuse, UR24, 0x2 ;  /* 0x00000018120e7c11 */ /* 0x040fe4000f8210ff */
[----:B0-----:R-:W-:Y:S02]  /*0880*/  LEA R12, P2, R21, R12, 0x2 ;  /* 0x0000000c150c7211 */ /* 0x001fe400078410ff */
[----:B------:R-:W-:Y:S02]  /*0890*/  MOV R19, UR8 ;  /* 0x0000000800137c02 */ /* 0x000fe40008000f00 */
[----:B------:R-:W-:Y:S02]  /*08a0*/  LEA.HI.X R15, R18, UR25, R17, 0x2, P1 ;  /* 0x00000019120f7c11 */ /* 0x000fe400088f1411 */
[----:B------:R-:W-:-:S04]  /*08b0*/  LEA.HI.X R13, R19, R13, R16, 0x2, P2 ;  /* 0x0000000d130d7211 */ /* 0x000fc800010f1410 */
[----:B------:R-:W2:Y:S04]  /*08c0*/  LDG.E.CONSTANT R15, desc[UR14][R14.64] ;  /* 0x0000000e0e0f7981 */ /* 0x000ea8000c1e9900 */
[----:B------:R-:W2:Y:S02]  /*08d0*/  LDG.E.CONSTANT R12, desc[UR14][R12.64] ;  /* 0x0000000e0c0c7981 */ /* 0x000ea4000c1e9900 */
[----:B--2---:R-:W-:-:S07]  /*08e0*/  FFMA R24, R15, R12, R24 ;  /* 0x0000000c0f187223 */ /* 0x004fce0000000018 */
.L_x_4:
[----:B------:R-:W-:Y:S05]  /*08f0*/  BSYNC.RECONVERGENT B0 ;  /* 0x0000000000007941 */ /* 0x000fea0003800200 */
.L_x_3:
[----:B------:R-:W-:Y:S01]  /*0900*/  IMAD R21, R6, UR5, R7 ;  /* 0x0000000506157c24 */ /* 0x000fe2000f8e0207 */
[----:B------:R-:W-:Y:S01]  /*0910*/  BSSY.RECONVERGENT B0, `(.L_x_5) ;  /* 0x0000007000007945 */ /* 0x000fe20003800200 */
[----:B------:R-:W-:-:S03]  /*0920*/  PLOP3.LUT P1, PT, PT, PT, PT, 0x8, 0x80 ;  /* 0x000000000080781c */ /* 0x000fc60003f2e170 */
[----:B------:R-:W-:-:S13]  /*0930*/  ISETP.GE.AND P2, PT, R21, RZ, PT ;  /* 0x000000ff1500720c */ /* 0x000fda0003f46270 */
[----:B------:R-:W-:Y:S05]  /*0940*/  @!P2 BRA `(.L_x_6) ;  /* 0x00000000000ca947 */ /* 0x000fea0003800000 */
[----:B------:R-:W0:Y:S02]  /*0950*/  LDC.64 R12, c[0x0][0x398] ;  /* 0x0000e600ff0c7b82 */ /* 0x000e240000000a00 */
[----:B0-----:R-:W2:Y:S02]  /*0960*/  LDG.E.CONSTANT R12, desc[UR14][R12.64+0xc] ;  /* 0x00000c0e0c0c7981 */ /* 0x001ea4000c1e9900 */
[----:B--2---:R-:W-:-:S13]  /*0970*/  ISETP.LT.AND P1, PT, R21, R12, PT ;  /* 0x0000000c1500720c */ /* 0x004fda0003f21270 */
.L_x_6:
[----:B------:R-:W-:Y:S05]  /*0980*/  BSYNC.RECONVERGENT B0 ;  /* 0x0000000000007941 */ /* 0x000fea0003800200 */
.L_x_5:
[----:B------:R-:W-:Y:S01]  /*0990*/  ISETP.LT.OR P1, PT, R4, RZ, !P1 ;  /* 0x000000ff0400720c */ /* 0x000fe20004f21670 */
[----:B------:R-:W-:-:S12]  /*09a0*/  BSSY.RECONVERGENT B0, `(.L_x_7) ;  /* 0x0000030000007945 */ /* 0x000fd80003800200 */
[----:B------:R-:W-:Y:S05]  /*09b0*/  @P1 BRA `(.L_x_8) ;  /* 0x0000000000b81947 */ /* 0x000fea0003800000 */
[----:B------:R-:W0:Y:S02]  /*09c0*/  LDC.64 R26, c[0x0][0x398] ;  /* 0x0000e600ff1a7b82 */ /* 0x000e240000000a00 */
[----:B0-----:R-:W2:Y:S02]  /*09d0*/  LDG.E.CONSTANT R13, desc[UR14][R26.64+0x10] ;  /* 0x0000100e1a0d7981 */ /* 0x001ea4000c1e9900 */
[----:B--2---:R-:W-:-:S13]  /*09e0*/  ISETP.GE.AND P1, PT, R4, R13, PT ;  /* 0x0000000d0400720c */ /* 0x004fda0003f26270 */
[----:B------:R-:W-:Y:S05]  /*09f0*/  @P1 BRA `(.L_x_8) ;  /* 0x0000000000a81947 */ /* 0x000fea0003800000 */
[----:B------:R-:W2:Y:S04]  /*0a00*/  LDG.E.U8.CONSTANT R20, desc[UR14][R26.64+0xa8] ;  /* 0x0000a80e1a147981 */ /* 0x000ea8000c1e9100 */
[----:B------:R-:W3:Y:S04]  /*0a10*/  LDG.E.64.CONSTANT R18, desc[UR14][R26.64+0x48] ;  /* 0x0000480e1a127981 */ /* 0x000ee8000c1e9b00 */
[----:B------:R-:W4:Y:S04]  /*0a20*/  LDG.E.64.CONSTANT R12, desc[UR14][R26.64+0x50] ;  /* 0x0000500e1a0c7981 */ /* 0x000f28000c1e9b00 */
[----:B------:R-:W5:Y:S04]  /*0a30*/  LDG.E.64.CONSTANT R14, desc[UR14][R26.64+0x68] ;  /* 0x0000680e1a0e7981 */ /* 0x000f68000c1e9b00 */
[----:B------:R-:W5:Y:S01]  /*0a40*/  LDG.E.64.CONSTANT R16, desc[UR14][R26.64+0x58] ;  /* 0x0000580e1a107981 */ /* 0x000f62000c1e9b00 */
[----:B------:R-:W-:Y:S01]  /*0a50*/  UMOV UR8, UR4 ;  /* 0x0000000400087c82 */ /* 0x000fe20008000000 */
[----:B------:R-:W-:Y:S01]  /*0a60*/  UMOV UR9, URZ ;  /* 0x000000ff00097c82 */ /* 0x000fe20008000000 */
[----:B------:R-:W-:-:S02]  /*0a70*/  UIADD3 UR7, UPT, UPT, UR19, -0x1, URZ ;  /* 0xffffffff13077890 */ /* 0x000fc4000fffe0ff */
[----:B------:R-:W-:Y:S01]  /*0a80*/  UIMAD UR10, UR13, UR17, URZ ;  /* 0x000000110d0a72a4 */ /* 0x000fe2000f8e02ff */
[----:B--2---:R-:W-:Y:S01]  /*0a90*/  R2UR UR12, R20 ;  /* 0x00000000140c72ca */ /* 0x004fe200000e0000 */
[----:B---3--:R-:W-:Y:S02]  /*0aa0*/  IMAD R25, R19, R0, RZ ;  /* 0x0000000013197224 */ /* 0x008fe400078e02ff */
[----:B------:R-:W-:-:S04]  /*0ab0*/  IMAD.WIDE.U32 R18, R0, R18, UR8 ;  /* 0x0000000800127e25 */ /* 0x000fc8000f8e0012 */
[----:B------:R-:W-:Y:S02]  /*0ac0*/  IMAD.IADD R19, R19, 0x1, R25 ;  /* 0x0000000113137824 */ /* 0x000fe400078e0219 */
[----:B----4-:R-:W-:-:S04]  /*0ad0*/  IMAD R13, R13, R21, RZ ;  /* 0x000000150d0d7224 */ /* 0x010fc800078e02ff */
[----:B------:R-:W-:Y:S01]  /*0ae0*/  UISETP.NE.AND UP1, UPT, UR12, URZ, UPT ;  /* 0x000000ff0c00728c */ /* 0x000fe2000bf25270 */
[----:B------:R-:W-:Y:S02]  /*0af0*/  IMAD.WIDE.U32 R18, R21, R12, R18 ;  /* 0x0000000c15127225 */ /* 0x000fe400078e0012 */
[----:B------:R-:W0:Y:S01]  /*0b00*/  LDC.64 R20, c[0x0][0x390] ;  /* 0x0000e400ff147b82 */ /* 0x000e220000000a00 */
[----:B------:R-:W-:Y:S01]  /*0b10*/  USEL UR7, UR20, UR7, !UP1 ;  /* 0x0000000714077287 */ /* 0x000fe2000c800000 */
[----:B------:R-:W-:Y:S01]  /*0b20*/  IMAD R13, R12, R23, R13 ;  /* 0x000000170c0d7224 */ /* 0x000fe200078e020d */
[----:B------:R-:W-:Y:S01]  /*0b30*/  USEL UR12, UR5, UR11, !UP1 ;  /* 0x0000000b050c7287 */ /* 0x000fe2000c800000 */
[----:B-----5:R-:W-:Y:S01]  /*0b40*/  IMAD R25, R15, R10, RZ ;  /* 0x0000000a0f197224 */ /* 0x020fe200078e02ff */
[----:B------:R-:W-:Y:S01]  /*0b50*/  UIMAD UR7, UR13, UR7, URZ ;  /* 0x000000070d0772a4 */ /* 0x000fe2000f8e02ff */
[----:B------:R-:W-:Y:S01]  /*0b60*/  IMAD.WIDE.U32 R14, R10, R14, UR8 ;  /* 0x000000080a0e7e25 */ /* 0x000fe2000f8e000e */
[----:B------:R-:W-:Y:S01]  /*0b70*/  UIMAD UR10, UR12, UR10, URZ ;  /* 0x0000000a0c0a72a4 */ /* 0x000fe2000f8e02ff */
[----:B------:R-:W-:-:S03]  /*0b80*/  IADD3 R19, PT, PT, R19, R13, RZ ;  /* 0x0000000d13137210 */ /* 0x000fc60007ffe0ff */
[----:B------:R-:W-:Y:S01]  /*0b90*/  IMAD.U32 R13, RZ, RZ, UR7 ;  /* 0x00000007ff0d7e24 */ /* 0x000fe2000f8e00ff */
[----:B------:R-:W-:Y:S01]  /*0ba0*/  IADD3 R12, PT, PT, R15, R25, RZ ;  /* 0x000000190f0c7210 */ /* 0x000fe20007ffe0ff */
[----:B------:R-:W-:Y:S01]  /*0bb0*/  IMAD.U32 R15, RZ, RZ, UR10 ;  /* 0x0000000aff0f7e24 */ /* 0x000fe2000f8e00ff */
[----:B------:R-:W-:Y:S02]  /*0bc0*/  USHF.R.S32.HI UR7, URZ, 0x1f, UR7 ;  /* 0x0000001fff077899 */ /* 0x000fe40008011407 */
[----:B------:R-:W-:Y:S01]  /*0bd0*/  IADD3 R14, P1, P2, R13, UR10, R14 ;  /* 0x0000000a0d0e7c10 */ /* 0x000fe2000fa3e00e */
[-C--:B------:R-:W-:Y:S01]  /*0be0*/  IMAD R13, R17, R4.reuse, RZ ;  /* 0x00000004110d7224 */ /* 0x080fe200078e02ff */
[----:B------:R-:W-:Y:S01]  /*0bf0*/  SHF.R.S32.HI R15, RZ, 0x1f, R15 ;  /* 0x0000001fff0f7819 */ /* 0x000fe2000001140f */
[----:B------:R-:W-:-:S03]  /*0c00*/  IMAD.WIDE.U32 R16, R16, R4, R18 ;  /* 0x0000000410107225 */ /* 0x000fc600078e0012 */
[----:B------:R-:W-:Y:S02]  /*0c10*/  IADD3.X R15, PT, PT, R12, UR7, R15, P1, P2 ;  /* 0x000000070c0f7c10 */ /* 0x000fe40008fe440f */
[----:B------:R-:W-:Y:S02]  /*0c20*/  IADD3 R13, PT, PT, R17, R13, RZ ;  /* 0x0000000d110d7210 */ /* 0x000fe40007ffe0ff */
[----:B------:R-:W-:Y:S02]  /*0c30*/  LEA R12, P1, R16, UR24, 0x2 ;  /* 0x00000018100c7c11 */ /* 0x000fe4000f8210ff */
[----:B0-----:R-:W-:Y:S02]  /*0c40*/  LEA R20, P2, R14, R20, 0x2 ;  /* 0x000000140e147211 */ /* 0x001fe400078410ff */
[----:B------:R-:W-:Y:S02]  /*0c50*/  LEA.HI.X R13, R16, UR25, R13, 0x2, P1 ;  /* 0x00000019100d7c11 */ /* 0x000fe400088f140d */
[----:B------:R-:W-:-:S04]  /*0c60*/  LEA.HI.X R21, R14, R21, R15, 0x2, P2 ;  /* 0x000000150e157211 */ /* 0x000fc800010f140f */
[----:B------:R-:W2:Y:S04]  /*0c70*/  LDG.E.CONSTANT R13, desc[UR14][R12.64] ;  /* 0x0000000e0c0d7981 */ /* 0x000ea8000c1e9900 */
[----:B------:R-:W2:Y:S02]  /*0c80*/  LDG.E.CONSTANT R20, desc[UR14][R20.64] ;  /* 0x0000000e14147981 */ /* 0x000ea4000c1e9900 */
[----:B--2---:R-:W-:-:S07]  /*0c90*/  FFMA R24, R13, R20, R24 ;  /* 0x000000140d187223 */ /* 0x004fce0000000018 */
.L_x_8:
[----:B------:R-:W-:Y:S05]  /*0ca0*/  BSYNC.RECONVERGENT B0 ;  /* 0x0000000000007941 */ /* 0x000fea0003800200 */
.L_x_7:
[C---:B------:R-:W-:Y:S01]  /*0cb0*/  IMAD R4, R5.reuse, 0x2, R4 ;  /* 0x0000000205047824 */ /* 0x040fe200078e0204 */
[----:B------:R-:W-:Y:S01]  /*0cc0*/  LEA R22, R5, R22, 0x1 ;  /* 0x0000001605167211 */ /* 0x000fe200078e08ff */
[----:B------:R-:W-:Y:S02]  /*0cd0*/  UIADD3 UR20, UPT, UPT, UR20, 0x2, URZ ;  /* 0x0000000214147890 */ /* 0x000fe4000fffe0ff */
[----:B------:R-:W-:Y:S01]  /*0ce0*/  UIADD3 UR19, UPT, UPT, UR19, -0x2, URZ ;  /* 0xfffffffe13137890 */ /* 0x000fe2000fffe0ff */
[----:B------:R-:W-:Y:S11]  /*0cf0*/  BRA.U UP0, `(.L_x_9) ;  /* 0xfffffff900187547 */ /* 0x000ff6000b83ffff */
.L_x_2:
[----:B------:R-:W-:-:S04]  /*0d00*/  UISETP.LT.AND UP0, UPT, UR17, 0x1, UPT ;  /* 0x000000011100788c */ /* 0x000fc8000bf01270 */
[----:B------:R-:W-:-:S04]  /*0d10*/  USEL UR7, UR17, 0x1, !UP0 ;  /* 0x0000000111077887 */ /* 0x000fc8000c000000 */
[----:B------:R-:W-:-:S06]  /*0d20*/  ULOP3.LUT UR7, UR7, 0x1, URZ, 0xc0, !UPT ;  /* 0x0000000107077892 */ /* 0x000fcc000f8ec0ff */
[----:B------:R-:W-:-:S05]  /*0d30*/  IMAD.U32 R4, RZ, RZ, UR7 ;  /* 0x00000007ff047e24 */ /* 0x000fca000f8e00ff */
[----:B------:R-:W-:-:S13]  /*0d40*/  ISETP.NE.U32.AND P0, PT, R4, 0x1, PT ;  /* 0x000000010400780c */ /* 0x000fda0003f05070 */
[----:B------:R-:W-:Y:S05]  /*0d50*/  @P0 BRA `(.L_x_10) ;  /* 0x0000000400000947 */ /* 0x000fea0003800000 */
[----:B------:R-:W-:Y:S01]  /*0d60*/  IMAD R27, R6, UR5, R7 ;  /* 0x00000005061b7c24 */ /* 0x000fe2000f8e0207 */
[----:B------:R-:W-:Y:S01]  /*0d70*/  MOV R4, UR6 ;  /* 0x0000000600047c02 */ /* 0x000fe20008000f00 */
[----:B------:R-:W-:Y:S01]  /*0d80*/  BSSY.RECONVERGENT B0, `(.L_x_11) ;  /* 0x0000008000007945 */ /* 0x000fe20003800200 */
[----:B------:R-:W-:Y:S02]  /*0d90*/  PLOP3.LUT P0, PT, PT, PT, PT, 0x8, 0x80 ;  /* 0x000000000080781c */ /* 0x000fe40003f0e170 */
[----:B------:R-:W-:Y:S01]  /*0da0*/  ISETP.GE.AND P1, PT, R27, RZ, PT ;  /* 0x000000ff1b00720c */ /* 0x000fe20003f26270 */
[----:B------:R-:W-:-:S12]  /*0db0*/  IMAD R25, R5, R4, R8 ;  /* 0x0000000405197224 */ /* 0x000fd800078e0208 */
[----:B------:R-:W-:Y:S05]  /*0dc0*/  @!P1 BRA `(.L_x_12) ;  /* 0x00000000000c9947 */ /* 0x000fea0003800000 */
[----:B------:R-:W0:Y:S02]  /*0dd0*/  LDC.64 R12, c[0x0][0x398] ;  /* 0x0000e600ff0c7b82 */ /* 0x000e240000000a00 */
[----:B0-----:R-:W2:Y:S02]  /*0de0*/  LDG.E.CONSTANT R12, desc[UR14][R12.64+0xc] ;  /* 0x00000c0e0c0c7981 */ /* 0x001ea4000c1e9900 */
[----:B--2---:R-:W-:-:S13]  /*0df0*/  ISETP.LT.AND P0, PT, R27, R12, PT ;  /* 0x0000000c1b00720c */ /* 0x004fda0003f01270 */
.L_x_12:
[----:B------:R-:W-:Y:S05]  /*0e00*/  BSYNC.RECONVERGENT B0 ;  /* 0x0000000000007941 */ /* 0x000fea0003800200 */
.L_x_11:
        /* <DEDUP_REMOVED lines=11> */
[----:B------:R0:W5:Y:S01]  /*0ec0*/  LDG.E.64.CONSTANT R14, desc[UR14][R20.64+0x58] ;  /* 0x0000580e140e7981 */ /* 0x000162000c1e9b00 */
[----:B------:R-:W-:Y:S01]  /*0ed0*/  ULOP3.LUT UR8, URZ, UR5, URZ, 0x33, !UPT ;  /* 0x00000005ff087292 */ /* 0x000fe2000f8e33ff */
[----:B------:R-:W-:Y:S01]  /*0ee0*/  UMOV UR7, URZ ;  /* 0x000000ff00077c82 */ /* 0x000fe20008000000 */
[----:B------:R-:W-:-:S02]  /*0ef0*/  UIMAD UR9, UR13, UR17, URZ ;  /* 0x000000110d0972a4 */ /* 0x000fc4000f8e02ff */
[----:B------:R-:W-:Y:S01]  /*0f00*/  UIADD3 UR8, UPT, UPT, UR16, UR8, URZ ;  /* 0x0000000810087290 */ /* 0x000fe2000fffe0ff */
[----:B------:R-:W1:Y:S01]  /*0f10*/  LDCU.64 UR18, c[0x0][0x390] ;  /* 0x00007200ff1277ac */ /* 0x000e620008000a00 */
[----:B0-----:R-:W-:Y:S01]  /*0f20*/  LOP3.LUT R20, RZ, R4, RZ, 0x33, !PT ;  /* 0x00000004ff147212 */ /* 0x001fe200078e33ff */
[----:B------:R-:W0:Y:S01]  /*0f30*/  LDCU.64 UR10, c[0x0][0x388] ;  /* 0x00007100ff0a77ac */ /* 0x000e220008000a00 */
[----:B--2---:R-:W-:Y:S01]  /*0f40*/  R2UR UR6, R22 ;  /* 0x00000000160672ca */ /* 0x004fe200000e0000 */
[----:B---3--:R-:W-:Y:S02]  /*0f50*/  IMAD R29, R17, R0, RZ ;  /* 0x00000000111d7224 */ /* 0x008fe400078e02ff */
[----:B----4-:R-:W-:-:S04]  /*0f60*/  IMAD R19, R19, R27, RZ ;  /* 0x0000001b13137224 */ /* 0x010fc800078e02ff */
[----:B------:R-:W-:-:S06]  /*0f70*/  IMAD R19, R18, R23, R19 ;  /* 0x0000001712137224 */ /* 0x000fcc00078e0213 */
[----:B------:R-:W-:Y:S01]  /*0f80*/  UISETP.NE.AND UP0, UPT, UR6, URZ, UPT ;  /* 0x000000ff0600728c */ /* 0x000fe2000bf05270 */
[----:B-----5:R-:W-:Y:S02]  /*0f90*/  IMAD R21, R13, R10, RZ ;  /* 0x0000000a0d157224 */ /* 0x020fe400078e02ff */
[----:B------:R-:W-:Y:S01]  /*0fa0*/  UMOV UR6, UR4 ;  /* 0x0000000400067c82 */ /* 0x000fe20008000000 */
[----:B------:R-:W-:Y:S01]  /*0fb0*/  USEL UR8, UR5, UR8, !UP0 ;  /* 0x0000000805087287 */ /* 0x000fe2000c000000 */
[----:B------:R-:W-:Y:S01]  /*0fc0*/  IMAD.WIDE.U32 R16, R0, R16, UR6 ;  /* 0x0000000600107e25 */ /* 0x000fe2000f8e0010 */
[----:B------:R-:W-:Y:S02]  /*0fd0*/  PLOP3.LUT P0, PT, PT, PT, UP0, 0x80, 0x8 ;  /* 0x000000000008781c */ /* 0x000fe40003f0f008 */
[----:B------:R-:W-:Y:S01]  /*0fe0*/  UIMAD UR8, UR9, UR8, URZ ;  /* 0x00000008090872a4 */ /* 0x000fe2000f8e02ff */
[----:B------:R-:W-:Y:S02]  /*0ff0*/  IMAD.IADD R17, R17, 0x1, R29 ;  /* 0x0000000111117824 */ /* 0x000fe400078e021d */
[----:B------:R-:W-:-:S04]  /*1000*/  IMAD.WIDE.U32 R12, R10, R12, UR6 ;  /* 0x000000060a0c7e25 */ /* 0x000fc8000f8e000c */
[----:B------:R-:W-:Y:S01]  /*1010*/  IMAD.WIDE.U32 R16, R27, R18, R16 ;  /* 0x000000121b107225 */ /* 0x000fe200078e0010 */
[----:B------:R-:W-:-:S03]  /*1020*/  IADD3 R18, PT, PT, R13, R21, RZ ;  /* 0x000000150d127210 */ /* 0x000fc60007ffe0ff */
[----:B------:R-:W-:Y:S01]  /*1030*/  @P0 IADD3 R4, PT, PT, R20, UR17, RZ ;  /* 0x0000001114040c10 */ /* 0x000fe2000fffe0ff */
[----:B------:R-:W-:Y:S02]  /*1040*/  IMAD.IADD R17, R17, 0x1, R19 ;  /* 0x0000000111117824 */ /* 0x000fe400078e0213 */
[-C--:B------:R-:W-:Y:S02]  /*1050*/  IMAD R21, R15, R25.reuse, RZ ;  /* 0x000000190f157224 */ /* 0x080fe400078e02ff */
[----:B------:R-:W-:Y:S02]  /*1060*/  IMAD R19, R4, UR13, RZ ;  /* 0x0000000d04137c24 */ /* 0x000fe4000f8e02ff */
[----:B------:R-:W-:Y:S02]  /*1070*/  IMAD.U32 R4, RZ, RZ, UR8 ;  /* 0x00000008ff047e24 */ /* 0x000fe4000f8e00ff */
[----:B------:R-:W-:Y:S01]  /*1080*/  IMAD.WIDE.U32 R14, R14, R25, R16 ;  /* 0x000000190e0e7225 */ /* 0x000fe200078e0010 */
[----:B------:R-:W-:-:S02]  /*1090*/  IADD3 R13, P0, P1, R19, UR8, R12 ;  /* 0x00000008130d7c10 */ /* 0x000fc4000f91e00c */
[----:B------:R-:W-:Y:S02]  /*10a0*/  SHF.R.S32.HI R19, RZ, 0x1f, R19 ;  /* 0x0000001fff137819 */ /* 0x000fe40000011413 */
[----:B------:R-:W-:Y:S02]  /*10b0*/  SHF.R.S32.HI R4, RZ, 0x1f, R4 ;  /* 0x0000001fff047819 */ /* 0x000fe40000011404 */
[----:B------:R-:W-:Y:S02]  /*10c0*/  IADD3 R15, PT, PT, R15, R21, RZ ;  /* 0x000000150f0f7210 */ /* 0x000fe40007ffe0ff */
[----:B------:R-:W-:Y:S02]  /*10d0*/  IADD3.X R4, PT, PT, R19, R18, R4, P0, P1 ;  /* 0x0000001213047210 */ /* 0x000fe400007e2404 */
[----:B-1----:R-:W-:Y:S02]  /*10e0*/  LEA R16, P1, R13, UR18, 0x2 ;  /* 0x000000120d107c11 */ /* 0x002fe4000f8210ff */
[----:B0-----:R-:W-:-:S02]  /*10f0*/  LEA R12, P0, R14, UR10, 0x2 ;  /* 0x0000000a0e0c7c11 */ /* 0x001fc4000f8010ff */
[----:B------:R-:W-:Y:S02]  /*1100*/  LEA.HI.X R17, R13, UR19, R4, 0x2, P1 ;  /* 0x000000130d117c11 */ /* 0x000fe400088f1404 */
[----:B------:R-:W-:-:S03]  /*1110*/  LEA.HI.X R13, R14, UR11, R15, 0x2, P0 ;  /* 0x0000000b0e0d7c11 */ /* 0x000fc600080f140f */
[----:B------:R-:W2:Y:S04]  /*1120*/  LDG.E.CONSTANT R16, desc[UR14][R16.64] ;  /* 0x0000000e10107981 */ /* 0x000ea8000c1e9900 */
[----:B------:R-:W2:Y:S02]  /*1130*/  LDG.E.CONSTANT R13, desc[UR14][R12.64] ;  /* 0x0000000e0c0d7981 */ /* 0x000ea4000c1e9900 */
[----:B--2---:R-:W-:-:S07]  /*1140*/  FFMA R24, R13, R16, R24 ;  /* 0x000000100d187223 */ /* 0x004fce0000000018 */
.L_x_13:
[----:B------:R-:W-:Y:S05]  /*1150*/  BSYNC.RECONVERGENT B0 ;  /* 0x0000000000007941 */ /* 0x000fea0003800200 */
.L_x_10:
[----:B------:R-:W-:Y:S02]  /*1160*/  UISETP.LT.AND UP0, UPT, UR16, 0x1, UPT ;  /* 0x000000011000788c */ /* 0x000fe4000bf01270 */
[----:B------:R-:W-:Y:S02]  /*1170*/  UIADD3 UR5, UPT, UPT, UR5, 0x1, URZ ;  /* 0x0000000105057890 */ /* 0x000fe4000fffe0ff */
[----:B------:R-:W-:-:S04]  /*1180*/  USEL UR6, UR16, 0x1, !UP0 ;  /* 0x0000000110067887 */ /* 0x000fc8000c000000 */
[----:B------:R-:W-:-:S09]  /*1190*/  UISETP.NE.AND UP0, UPT, UR5, UR6, UPT ;  /* 0x000000060500728c */ /* 0x000fd2000bf05270 */
[----:B------:R-:W-:Y:S05]  /*11a0*/  BRA.U UP0, `(.L_x_14) ;  /* 0xfffffff1009c7547 */ /* 0x000fea000b83ffff */
.L_x_1:
[----:B------:R-:W-:-:S04]  /*11b0*/  UIADD3 UR4, UPT, UPT, UR4, 0x1, URZ ;  /* 0x0000000104047890 */ /* 0x000fc8000fffe0ff */
[----:B------:R-:W-:-:S09]  /*11c0*/  UISETP.NE.AND UP0, UPT, UR4, UR13, UPT ;  /* 0x0000000d0400728c */ /* 0x000fd2000bf05270 */
[----:B------:R-:W-:Y:S05]  /*11d0*/  BRA.U UP0, `(.L_x_15) ;  /* 0xfffffff100587547 */ /* 0x000fea000b83ffff */
.L_x_0:
[----:B------:R-:W0:Y:S01]  /*11e0*/  LDC.64 R12, c[0x0][0x398] ;  /* 0x0000e600ff0c7b82 */ /* 0x000e220000000a00 */
[----:B------:R-:W-:Y:S01]  /*11f0*/  IMAD.MOV.U32 R11, RZ, RZ, RZ ;  /* 0x000000ffff0b7224 */ /* 0x000fe200078e00ff */
[----:B------:R-:W1:Y:S01]  /*1200*/  LDCU.64 UR6, c[0x0][0x380] ;  /* 0x00007000ff0677ac */ /* 0x000e620008000a00 */
[----:B0-----:R-:W2:Y:S04]  /*1210*/  LDG.E.64.CONSTANT R6, desc[UR14][R12.64+0x88] ;  /* 0x0000880e0c067981 */ /* 0x001ea8000c1e9b00 */
[----:B------:R-:W3:Y:S04]  /*1220*/  LDG.E.64.CONSTANT R8, desc[UR14][R12.64+0x90] ;  /* 0x0000900e0c087981 */ /* 0x000ee8000c1e9b00 */
[----:B------:R-:W4:Y:S01]  /*1230*/  LDG.E.64.CONSTANT R4, desc[UR14][R12.64+0x98] ;  /* 0x0000980e0c047981 */ /* 0x000f22000c1e9b00 */
[----:B--2---:R-:W-:-:S04]  /*1240*/  IMAD.WIDE.U32 R10, R0, R6, R10 ;  /* 0x00000006000a7225 */ /* 0x004fc800078e000a */
[----:B------:R-:W-:Y:S02]  /*1250*/  IMAD R7, R7, R0, RZ ;  /* 0x0000000007077224 */ /* 0x000fe400078e02ff */
[----:B---3--:R-:W-:Y:S02]  /*1260*/  IMAD R15, R9, R2, RZ ;  /* 0x00000002090f7224 */ /* 0x008fe400078e02ff */
[----:B----4-:R-:W-:Y:S01]  /*1270*/  IMAD R0, R5, R3, RZ ;  /* 0x0000000305007224 */ /* 0x010fe200078e02ff */
[----:B------:R-:W-:Y:S02]  /*1280*/  IADD3 R11, PT, PT, R11, R7, RZ ;  /* 0x000000070b0b7210 */ /* 0x000fe40007ffe0ff */
[----:B------:R-:W-:Y:S01]  /*1290*/  SHF.R.S32.HI R7, RZ, 0x1f, R3 ;  /* 0x0000001fff077819 */ /* 0x000fe20000011403 */
[----:B------:R-:W-:-:S04]  /*12a0*/  IMAD.WIDE.U32 R8, R2, R8, R10 ;  /* 0x0000000802087225 */ /* 0x000fc800078e000a */
[----:B------:R-:W-:Y:S02]  /*12b0*/  IMAD.IADD R9, R9, 0x1, R15 ;  /* 0x0000000109097824 */ /* 0x000fe400078e020f */
[----:B------:R-:W-:Y:S02]  /*12c0*/  IMAD R7, R4, R7, R0 ;  /* 0x0000000704077224 */ /* 0x000fe400078e0200 */
[----:B------:R-:W-:-:S05]  /*12d0*/  IMAD.WIDE.U32 R4, R3, R4, R8 ;  /* 0x0000000403047225 */ /* 0x000fca00078e0008 */
[----:B------:R-:W-:Y:S02]  /*12e0*/  IADD3 R3, PT, PT, R5, R7, RZ ;  /* 0x0000000705037210 */ /* 0x000fe40007ffe0ff */
[----:B-1----:R-:W-:-:S04]  /*12f0*/  LEA R2, P0, R4, UR6, 0x2 ;  /* 0x0000000604027c11 */ /* 0x002fc8000f8010ff */
[----:B------:R-:W-:-:S05]  /*1300*/  LEA.HI.X R3, R4, UR7, R3, 0x2, P0 ;  /* 0x0000000704037c11 */ /* 0x000fca00080f1403 */
[----:B------:R-:W-:Y:S01]  /*1310*/  STG.E desc[UR14][R2.64], R24 ;  /* 0x0000001802007986 */ /* 0x000fe2000c10190e */
[----:B------:R-:W-:Y:S05]  /*1320*/  EXIT ;  /* 0x000000000000794d */ /* 0x000fea0003800000 */
.L_x_16:
[----:B------:R-:W-:-:S00]  /*1330*/  BRA `(.L_x_16) ;  /* 0xfffffffc00fc7947 */ /* 0x000fc0000383ffff */
[----:B------:R-:W-:-:S00]  /*1340*/  NOP ;  /* 0x0000000000007918 */ /* 0x000fc00000000000 */
        /* <DEDUP_REMOVED lines=11> */
.L_x_89:


//--------------------- .text._Z36lux_winograd_output_transform_kernelIfLi32EEvPT_PKS0_PK10ConvParamsILi2EEii --------------------------
	.section	.text._Z36lux_winograd_output_transform_kernelIfLi32EEvPT_PKS0_PK10ConvParamsILi2EEii,"ax",@progbits
	.align	128
        .global         _Z36lux_winograd_output_transform_kernelIfLi32EEvPT_PKS0_PK10ConvParamsILi2EEii
        .type           _Z36lux_winograd_output_transform_kernelIfLi32EEvPT_PKS0_PK10ConvParamsILi2EEii,@function
        .size           _Z36lux_winograd_output_transform_kernelIfLi32EEvPT_PKS0_PK10ConvParamsILi2EEii,(.L_x_90 - _Z36lux_winograd_output_transform_kernelIfLi32EEvPT_PKS0_PK10ConvParamsILi2EEii)
        .other          _Z36lux_winograd_output_transform_kernelIfLi32EEvPT_PKS0_PK10ConvParamsILi2EEii,@"STO_CUDA_ENTRY STV_DEFAULT"
_Z36lux_winograd_output_transform_kernelIfLi32EEvPT_PKS0_PK10ConvParamsILi2EEii:
.text._Z36lux_winograd_output_transform_kernelIfLi32EEvPT_PKS0_PK10ConvParamsILi2EEii:
[----:B------:R-:W0:Y:S08]  /*0000*/  LDC R1, c[0x0][0x37c] ;  /* 0x0000df00ff017b82 */ /* 0x000e300000000800 */
[----:B------:R-:W1:Y:S01]  /*0010*/  LDC.64 R2, c[0x0][0x390] ;  /* 0x0000e400ff027b82 */ /* 0x000e620000000a00 */
[----:B------:R-:W1:Y:S01]  /*0020*/  LDCU.64 UR56, c[0x0][0x358] ;  /* 0x00006b00ff3877ac */ /* 0x000e620008000a00 */
[----:B0-----:R-:W-:-:S06]  /*0030*/  IADD3 R1, PT, PT, R1, -0xc0, RZ ;  /* 0xffffff4001017810 */ /* 0x001fcc0007ffe0ff */
[----:B------:R-:W0:Y:S01]  /*0040*/  LDC.64 R16, c[0x0][0x398] ;  /* 0x0000e600ff107b82 */ /* 0x000e220000000a00 */
[----:B-1----:R1:W2:Y:S01]  /*0050*/  LDG.E R6, desc[UR56][R2.64] ;  /* 0x0000003802067981 */ /* 0x0022a2000c1e1900 */
[----:B------:R-:W-:Y:S01]  /*0060*/  IADD3 R15, PT, PT, R1, 0x10, RZ ;  /* 0x00000010010f7810 */ /* 0x000fe20007ffe0ff */
[----:B------:R-:W-:Y:S01]  /*0070*/  UMOV UR4, URZ ;  /* 0x000000ff00047c82 */ /* 0x000fe20008000000 */
[----:B------:R-:W3:Y:S01]  /*0080*/  S2R R7, SR_CTAID.X ;  /* 0x0000000000077919 */ /* 0x000ee20000002500 */
[----:B0-----:R-:W-:Y:S01]  /*0090*/  IMAD R16, R17, R16, RZ ;  /* 0x0000001011107224 */ /* 0x001fe200078e02ff */
[----:B------:R-:W-:Y:S01]  /*00a0*/  IABS R11, R17 ;  /* 0x00000011000b7213 */ /* 0x000fe20000000000 */
[----:B------:R-:W0:Y:S03]  /*00b0*/  S2R R14, SR_TID.X ;  /* 0x00000000000e7919 */ /* 0x000e260000002100 */
[----:B------:R-:W-:-:S04]  /*00c0*/  IABS R9, R16 ;  /* 0x0000001000097213 */ /* 0x000fc80000000000 */
[----:B------:R-:W4:Y:S08]  /*00d0*/  I2F.RP R0, R9 ;  /* 0x0000000900007306 */ /* 0x000f300000209400 */
[----:B----4-:R-:W4:Y:S02]  /*00e0*/  MUFU.RCP R0, R0 ;  /* 0x0000000000007308 */ /* 0x010f240000001000 */
[----:B----4-:R-:W-:-:S02]  /*00f0*/  IADD3 R4, PT, PT, R0, 0xffffffe, RZ ;  /* 0x0ffffffe00047810 */ /* 0x010fc40007ffe0ff */
[----:B---3--:R-:W-:-:S04]  /*0100*/  IABS R0, R7 ;  /* 0x0000000700007213 */ /* 0x008fc80000000000 */
[----:B------:R3:W1:Y:S02]  /*0110*/  F2I.FTZ.U32.TRUNC.NTZ R5, R4 ;  /* 0x0000000400057305 */ /* 0x000664000021f000 */
[----:B---3--:R-:W-:Y:S01]  /*0120*/  HFMA2 R4, -RZ, RZ, 0, 0 ;  /* 0x00000000ff047431 */ /* 0x008fe200000001ff */
[----:B-1----:R-:W-:-:S05]  /*0130*/  IADD3 R2, PT, PT, RZ, -R5, RZ ;  /* 0x80000005ff027210 */ /* 0x002fca0007ffe0ff */
[----:B------:R-:W-:Y:S01]  /*0140*/  IMAD R3, R2, R9, RZ ;  /* 0x0000000902037224 */ /* 0x000fe200078e02ff */
[----:B------:R-:W-:-:S03]  /*0150*/  IABS R2, R16 ;  /* 0x0000001000027213 */ /* 0x000fc60000000000 */
[----:B------:R-:W-:Y:S01]  /*0160*/  IMAD.HI.U32 R5, R5, R3, R4 ;  /* 0x0000000305057227 */ /* 0x000fe200078e0004 */
[----:B------:R-:W-:Y:S01]  /*0170*/  IADD3 R2, PT, PT, RZ, -R2, RZ ;  /* 0x80000002ff027210 */ /* 0x000fe20007ffe0ff */
[----:B------:R-:W1:Y:S04]  /*0180*/  I2F.RP R4, R11 ;  /* 0x0000000b00047306 */ /* 0x000e680000209400 */
[----:B------:R-:W-:-:S04]  /*0190*/  IMAD.HI.U32 R13, R5, R0, RZ ;  /* 0x00000000050d7227 */ /* 0x000fc800078e00ff */
[----:B------:R-:W-:-:S05]  /*01a0*/  IMAD R0, R13, R2, R0 ;  /* 0x000000020d007224 */ /* 0x000fca00078e0200 */
[----:B------:R-:W-:Y:S01]  /*01b0*/  ISETP.GT.U32.AND P1, PT, R9, R0, PT ;  /* 0x000000000900720c */ /* 0x000fe20003f24070 */
[----:B-1----:R-:W1:-:S12]  /*01c0*/  MUFU.RCP R4, R4 ;  /* 0x0000000400047308 */ /* 0x002e580000001000 */
[-C--:B------:R-:W-:Y:S02]  /*01d0*/  @!P1 IADD3 R0, PT, PT, R0, -R9.reuse, RZ ;  /* 0x8000000900009210 */ /* 0x080fe40007ffe0ff */
[----:B------:R-:W-:Y:S02]  /*01e0*/  @!P1 IADD3 R13, PT, PT, R13, 0x1, RZ ;  /* 0x000000010d0d9810 */ /* 0x000fe40007ffe0ff */
[----:B------:R-:W-:Y:S02]  /*01f0*/  ISETP.GE.U32.AND P0, PT, R0, R9, PT ;  /* 0x000000090000720c */ /* 0x000fe40003f06070 */
[----:B------:R-:W-:Y:S02]  /*0200*/  LOP3.LUT R0, R7, R16, RZ, 0x3c, !PT ;  /* 0x0000001007007212 */ /* 0x000fe400078e3cff */
[----:B-1----:R-:W-:Y:S02]  /*0210*/  IADD3 R2, PT, PT, R4, 0xffffffe, RZ ;  /* 0x0ffffffe04027810 */ /* 0x002fe40007ffe0ff */
[----:B------:R-:W-:-:S02]  /*0220*/  ISETP.GE.AND P2, PT, R0, RZ, PT ;  /* 0x000000ff0000720c */ /* 0x000fc40003f46270 */
[----:B------:R-:W-:Y:S01]  /*0230*/  ISETP.NE.AND P1, PT, R16, RZ, PT ;  /* 0x000000ff1000720c */ /* 0x000fe20003f25270 */
[----:B------:R1:W3:Y:S04]  /*0240*/  F2I.FTZ.U32.TRUNC.NTZ R3, R2 ;  /* 0x0000000200037305 */ /* 0x0002e8000021f000 */
[----:B------:R-:W-:Y:S02]  /*0250*/  @P0 IADD3 R13, PT, PT, R13, 0x1, RZ ;  /* 0x000000010d0d0810 */ /* 0x000fe40007ffe0ff */
[----:B-1----:R-:W-:-:S04]  /*0260*/  MOV R2, RZ ;  /* 0x000000ff00027202 */ /* 0x002fc80000000f00 */
[----:B------:R-:W-:Y:S02]  /*0270*/  @!P2 IADD3 R13, PT, PT, -R13, RZ, RZ ;  /* 0x000000ff0d0da210 */ /* 0x000fe40007ffe1ff */
[----:B------:R-:W-:Y:S02]  /*0280*/  @!P1 LOP3.LUT R13, RZ, R16, RZ, 0x33, !PT ;  /* 0x00000010ff0d9212 */ /* 0x000fe400078e33ff */
[----:B---3--:R-:W-:Y:S02]  /*0290*/  IADD3 R8, PT, PT, RZ, -R3, RZ ;  /* 0x80000003ff087210 */ /* 0x008fe40007ffe0ff */
[----:B------:R-:W-:Y:S02]  /*02a0*/  IADD3 R0, PT, PT, -R13, RZ, RZ ;  /* 0x000000ff0d007210 */ /* 0x000fe40007ffe1ff */
[----:B------:R-:W-:Y:S01]  /*02b0*/  SHF.R.S32.HI R18, RZ, 0x1f, R13 ;  /* 0x0000001fff127819 */ /* 0x000fe2000001140d */
[----:B------:R-:W-:Y:S02]  /*02c0*/  IMAD R5, R8, R11, RZ ;  /* 0x0000000b08057224 */ /* 0x000fe400078e02ff */
[----:B------:R-:W-:-:S02]  /*02d0*/  IMAD R4, R16, R0, R7 ;  /* 0x0000000010047224 */ /* 0x000fc400078e0207 */
[----:B------:R-:W-:-:S03]  /*02e0*/  IMAD.HI.U32 R2, R3, R5, R2 ;  /* 0x0000000503027227 */ /* 0x000fc600078e0002 */
[----:B------:R-:W-:-:S05]  /*02f0*/  IABS R0, R4 ;  /* 0x0000000400007213 */ /* 0x000fca0000000000 */
[----:B------:R-:W-:-:S05]  /*0300*/  IMAD.HI.U32 R2, R2, R0, RZ ;  /* 0x0000000002027227 */ /* 0x000fca00078e00ff */
[----:B------:R-:W-:-:S05]  /*0310*/  IADD3 R3, PT, PT, -R2, RZ, RZ ;  /* 0x000000ff02037210 */ /* 0x000fca0007ffe1ff */
[----:B------:R-:W-:Y:S01]  /*0320*/  IMAD R0, R11, R3, R0 ;  /* 0x000000030b007224 */ /* 0x000fe200078e0200 */
[----:B0-----:R-:W-:-:S04]  /*0330*/  LOP3.LUT R3, R14, 0x3f, RZ, 0xc0, !PT ;  /* 0x0000003f0e037812 */ /* 0x001fc800078ec0ff */
[----:B------:R-:W-:Y:S01]  /*0340*/  ISETP.GT.U32.AND P1, PT, R11, R0, PT ;  /* 0x000000000b00720c */ /* 0x000fe20003f24070 */
[----:B------:R-:W-:-:S12]  /*0350*/  IMAD R3, R16, R3, RZ ;  /* 0x0000000310037224 */ /* 0x000fd800078e02ff */
[-C--:B------:R-:W-:Y:S02]  /*0360*/  @!P1 IADD3 R0, PT, PT, R0, -R11.reuse, RZ ;  /* 0x8000000b00009210 */ /* 0x080fe40007ffe0ff */
[----:B------:R-:W-:Y:S02]  /*0370*/  @!P1 IADD3 R2, PT, PT, R2, 0x1, RZ ;  /* 0x0000000102029810 */ /* 0x000fe40007ffe0ff */
[----:B------:R-:W-:Y:S02]  /*0380*/  ISETP.GE.U32.AND P0, PT, R0, R11, PT ;  /* 0x0000000b0000720c */ /* 0x000fe40003f06070 */
[----:B------:R-:W-:Y:S02]  /*0390*/  LOP3.LUT R0, R4, R17, RZ, 0x3c, !PT ;  /* 0x0000001104007212 */ /* 0x000fe400078e3cff */
[----:B------:R-:W-:Y:S02]  /*03a0*/  ISETP.NE.AND P1, PT, R17, RZ, PT ;  /* 0x000000ff1100720c */ /* 0x000fe40003f25270 */
[----:B------:R-:W-:-:S07]  /*03b0*/  ISETP.GE.AND P2, PT, R0, RZ, PT ;  /* 0x000000ff0000720c */ /* 0x000fce0003f46270 */
[----:B------:R-:W-:-:S06]  /*03c0*/  @P0 IADD3 R2, PT, PT, R2, 0x1, RZ ;  /* 0x0000000102020810 */ /* 0x000fcc0007ffe0ff */
[----:B------:R-:W-:Y:S02]  /*03d0*/  @!P2 IADD3 R2, PT, PT, -R2, RZ, RZ ;  /* 0x000000ff0202a210 */ /* 0x000fe40007ffe1ff */
[----:B------:R-:W-:-:S04]  /*03e0*/  @!P1 LOP3.LUT R2, RZ, R17, RZ, 0x33, !PT ;  /* 0x00000011ff029212 */ /* 0x000fc800078e33ff */
[C---:B------:R-:W-:Y:S01]  /*03f0*/  IADD3 R0, PT, PT, -R2.reuse, RZ, RZ ;  /* 0x000000ff02007210 */ /* 0x040fe20007ffe1ff */
[----:B------:R-:W-:-:S04]  /*0400*/  IMAD R19, R2, 0x6, RZ ;  /* 0x0000000602137824 */ /* 0x000fc800078e02ff */
[----:B------:R-:W-:Y:S02]  /*0410*/  IMAD R17, R17, R0, R4 ;  /* 0x0000000011117224 */ /* 0x000fe400078e0204 */
[----:B--2---:R-:W-:-:S07]  /*0420*/  IMAD R16, R6, R3, R7 ;  /* 0x0000000306107224 */ /* 0x004fce00078e0207 */
.L_x_24:
[----:B0-----:R-:W0:Y:S02]  /*0430*/  LDC.64 R76, c[0x0][0x390] ;  /* 0x0000e400ff4c7b82 */ /* 0x001e240000000a00 */
[----:B0-2---:R-:W2:Y:S06]  /*0440*/  LDG.E R5, desc[UR56][R76.64+0x8] ;  /* 0x000008384c057981 */ /* 0x005eac000c1e1900 */
[----:B------:R-:W0:Y:S02]  /*0450*/  S2UR UR6, SR_CTAID.Y ;  /* 0x00000000000679c3 */ /* 0x000e240000002600 */
[----:B0-----:R-:W-:-:S06]  /*0460*/  ULEA UR6, UR6, UR4, 0x5 ;  /* 0x0000000406067291 */ /* 0x001fcc000f8e28ff */
[----:B--2---:R-:W-:-:S13]  /*0470*/  ISETP.LE.AND P0, PT, R5, UR6, PT ;  /* 0x0000000605007c0c */ /* 0x004fda000bf03270 */
[----:B-1-34-:R-:W-:Y:S05]  /*0480*/  @P0 EXIT ;  /* 0x000000000000094d */ /* 0x01afea0003800000 */
[C---:B------:R-:W-:Y:S01]  /*0490*/  ISETP.GT.U32.AND P0, PT, R14.reuse, 0x3f, PT ;  /* 0x0000003f0e00780c */ /* 0x040fe20003f04070 */
[----:B------:R-:W0:Y:S01]  /*04a0*/  S2UR UR7, SR_CgaCtaId ;  /* 0x00000000000779c3 */ /* 0x000e220000008800 */
[----:B------:R-:W-:Y:S01]  /*04b0*/  UMOV UR5, 0x400 ;  /* 0x0000040000057882 */ /* 0x000fe20000000000 */
[----:B------:R-:W-:Y:S01]  /*04c0*/  SHF.L.U32 R53, R14, 0x2, RZ ;  /* 0x000000020e357819 */ /* 0x000fe200000006ff */
[----:B------:R-:W1:Y:S01]  /*04d0*/  LDCU.128 UR8, c[0x3][0x160] ;  /* 0x00c02c00ff0877ac */ /* 0x000e620008000c00 */
[----:B------:R-:W2:Y:S01]  /*04e0*/  LDCU.128 UR12, c[0x3][0x170] ;  /* 0x00c02e00ff0c77ac */ /* 0x000ea20008000c00 */
[----:B------:R-:W3:Y:S07]  /*04f0*/  LDCU.128 UR32, c[0x3][0x1f0] ;  /* 0x00c03e00ff2077ac */ /* 0x000eee0008000c00 */
[----:B------:R-:W4:Y:S01]  /*0500*/  @!P0 LDC.64 R2, c[0x0][0x388] ;  /* 0x0000e200ff028b82 */ /* 0x000f220000000a00 */
[----:B------:R-:W-:Y:S01]  /*0510*/  @!P0 IMAD R5, R16, R5, UR6 ;  /* 0x0000000610058e24 */ /* 0x000fe2000f8e0205 */
[----:B------:R-:W3:Y:S01]  /*0520*/  LDCU.128 UR36, c[0x3][0x210] ;  /* 0x00c04200ff2477ac */ /* 0x000ee20008000c00 */
[----:B------:R-:W0:Y:S01]  /*0530*/  LDCU.128 UR16, c[0x3][0x180] ;  /* 0x00c03000ff1077ac */ /* 0x000e220008000c00 */
[----:B------:R-:W0:Y:S01]  /*0540*/  LDCU.128 UR20, c[0x3][0x190] ;  /* 0x00c03200ff1477ac */ /* 0x000e220008000c00 */
[----:B------:R-:W0:Y:S01]  /*0550*/  LDCU.128 UR24, c[0x3][0x1a0] ;  /* 0x00c03400ff1877ac */ /* 0x000e220008000c00 */
[----:B------:R-:W0:Y:S01]  /*0560*/  LDCU.128 UR28, c[0x3][0x1b0] ;  /* 0x00c03600ff1c77ac */ /* 0x000e220008000c00 */
[----:B------:R-:W0:Y:S01]  /*0570*/  LDCU.128 UR40, c[0x3][0x1e0] ;  /* 0x00c03c00ff2877ac */ /* 0x000e220008000c00 */
[----:B----4-:R-:W-:Y:S01]  /*0580*/  @!P0 IMAD.WIDE R2, R5, 0x4, R2 ;  /* 0x0000000405028825 */ /* 0x010fe200078e0202 */
[----:B------:R-:W4:Y:S05]  /*0590*/  LDCU.128 UR44, c[0x3][0x1f0] ;  /* 0x00c03e00ff2c77ac */ /* 0x000f2a0008000c00 */
[----:B------:R-:W2:Y:S01]  /*05a0*/  @!P0 LDG.E.CONSTANT R2, desc[UR56][R2.64] ;  /* 0x0000003802028981 */ /* 0x000ea2000c1e9900 */
[----:B------:R-:W-:Y:S01]  /*05b0*/  @!P0 SHF.L.U32 R0, R14, 0x7, RZ ;  /* 0x000000070e008819 */ /* 0x000fe200000006ff */
[----:B0-----:R-:W-:Y:S01]  /*05c0*/  ULEA UR5, UR7, UR5, 0x18 ;  /* 0x0000000507057291 */ /* 0x001fe2000f8ec0ff */
[----:B------:R-:W-:Y:S01]  /*05d0*/  LOP3.LUT R53, R53, 0x7c, RZ, 0xc0, !PT ;  /* 0x0000007c35357812 */ /* 0x000fe200078ec0ff */
[----:B------:R-:W0:Y:S01]  /*05e0*/  LDCU.128 UR48, c[0x3][0x200] ;  /* 0x00c04000ff3077ac */ /* 0x000e220008000c00 */
[----:B------:R-:W-:-:S02]  /*05f0*/  @!P0 LOP3.LUT R4, R0, 0x1fc00, RZ, 0xc0, !PT ;  /* 0x0001fc0000048812 */ /* 0x000fc400078ec0ff */
[----:B------:R-:W-:Y:S01]  /*0600*/  @!P0 LOP3.LUT R5, R0, 0x380, RZ, 0xc0, !PT ;  /* 0x0000038000058812 */ /* 0x000fe200078ec0ff */
[----:B------:R-:W0:Y:S03]  /*0610*/  LDCU.128 UR52, c[0x3][0x210] ;  /* 0x00c04200ff3477ac */ /* 0x000e260008000c00 */
[----:B------:R-:W-:-:S04]  /*0620*/  @!P0 IADD3 R4, PT, PT, R5, UR5, R4 ;  /* 0x0000000505048c10 */ /* 0x000fc8000fffe004 */
[----:B------:R-:W-:-:S05]  /*0630*/  @!P0 IADD3 R5, PT, PT, R4, R53, RZ ;  /* 0x0000003504058210 */ /* 0x000fca0007ffe0ff */
[----:B--2---:R-:W-:Y:S01]  /*0640*/  @!P0 STS [R5], R2 ;  /* 0x0000000205008388 */ /* 0x004fe20000000800 */
[----:B------:R-:W-:Y:S06]  /*0650*/  BAR.SYNC.DEFER_BLOCKING 0x0 ;  /* 0x0000000000007b1d */ /* 0x000fec0000010000 */
[----:B------:R-:W1:Y:S04]  /*0660*/  LDS R8, [R53+UR5] ;  /* 0x0000000535087984 */ /* 0x000e680008000800 */
[----:B------:R-:W2:Y:S04]  /*0670*/  LDS R12, [R53+UR5+0x80] ;  /* 0x00008005350c7984 */ /* 0x000ea80008000800 */
[----:B------:R-:W3:Y:S04]  /*0680*/  LDS R10, [R53+UR5+0x180] ;  /* 0x00018005350a7984 */ /* 0x000ee80008000800 */
[----:B------:R-:W4:Y:S04]  /*0690*/  LDS R20, [R53+UR5+0x400] ;  /* 0x0004000535147984 */ /* 0x000f280008000800 */
[----:B------:R-:W0:Y:S04]  /*06a0*/  LDS R22, [R53+UR5+0x480] ;  /* 0x0004800535167984 */ /* 0x000e280008000800 */
[----:B------:R-:W0:Y:S04]  /*06b0*/  LDS R23, [R53+UR5+0x580] ;  /* 0x0005800535177984 */ /* 0x000e280008000800 */
[----:B------:R-:W0:Y:S04]  /*06c0*/  LDS R25, [R53+UR5+0x800] ;  /* 0x0008000535197984 */ /* 0x000e280008000800 */
[----:B------:R-:W0:Y:S04]  /*06d0*/  LDS R26, [R53+UR5+0x880] ;  /* 0x00088005351a7984 */ /* 0x000e280008000800 */
[----:B------:R-:W0:Y:S04]  /*06e0*/  LDS R47, [R53+UR5+0x980] ;  /* 0x00098005352f7984 */ /* 0x000e280008000800 */
[----:B------:R-:W0:Y:S04]  /*06f0*/  LDS R31, [R53+UR5+0xc00] ;  /* 0x000c0005351f7984 */ /* 0x000e280008000800 */
[----:B------:R-:W0:Y:S01]  /*0700*/  LDS R32, [R53+UR5+0xc80] ;  /* 0x000c800535207984 */ /* 0x000e220008000800 */
[----:B-1----:R-:W-:-:S03]  /*0710*/  FFMA R3, R8, UR8, RZ ;  /* 0x0000000808037c23 */ /* 0x002fc600080000ff */
[----:B------:R-:W1:Y:S01]  /*0720*/  LDS R45, [R53+UR5+0xd80] ;  /* 0x000d8005352d7984 */ /* 0x000e620008000800 */
[----:B--2---:R-:W-:-:S03]  /*0730*/  FFMA R5, R12, UR8, RZ ;  /* 0x000000080c057c23 */ /* 0x004fc600080000ff */
[----:B------:R-:W2:Y:S01]  /*0740*/  LDS R33, [R53+UR5+0x1000] ;  /* 0x0010000535217984 */ /* 0x000ea20008000800 */
[----:B---3--:R-:W-:-:S03]  /*0750*/  FFMA R4, R10, UR8, RZ ;  /* 0x000000080a047c23 */ /* 0x008fc600080000ff */
[----:B------:R-:W3:Y:S01]  /*0760*/  LDS R34, [R53+UR5+0x1080] ;  /* 0x0010800535227984 */ /* 0x000ee20008000800 */
[----:B----4-:R-:W-:-:S03]  /*0770*/  FFMA R2, R20, UR9, R3 ;  /* 0x0000000914027c23 */ /* 0x010fc60008000003 */
[----:B------:R-:W4:Y:S01]  /*0780*/  LDS R43, [R53+UR5+0x1180] ;  /* 0x00118005352b7984 */ /* 0x000f220008000800 */
[----:B0-----:R-:W-:-:S03]  /*0790*/  FFMA R5, R22, UR9, R5 ;  /* 0x0000000916057c23 */ /* 0x001fc60008000005 */
[----:B------:R-:W0:Y:S01]  /*07a0*/  LDS R35, [R53+UR5+0x1400] ;  /* 0x0014000535237984 */ /* 0x000e220008000800 */
[----:B------:R-:W-:-:S03]  /*07b0*/  FFMA R4, R23, UR9, R4 ;  /* 0x0000000917047c23 */ /* 0x000fc60008000004 */
        /* <DEDUP_REMOVED lines=11> */
[----:B-1----:R-:W-:-:S03]  /*0870*/  FFMA R4, R45, UR11, R4 ;  /* 0x0000000b2d047c23 */ /* 0x002fc60008000004 */
[----:B------:R-:W1:Y:S01]  /*0880*/  LDS R29, [R53+UR5+0x1c80] ;  /* 0x001c8005351d7984 */ /* 0x000e620008000800 */
[----:B--2---:R-:W-:-:S03]  /*0890*/  FFMA R2, R33, UR12, R2 ;  /* 0x0000000c21027c23 */ /* 0x004fc60008000002 */
[----:B------:R-:W2:Y:S01]  /*08a0*/  LDS R9, [R53+UR5+0x100] ;  /* 0x0001000535097984 */ /* 0x000ea20008000800 */
[----:B---3--:R-:W-:-:S03]  /*08b0*/  FFMA R5, R34, UR12, R5 ;  /* 0x0000000c22057c23 */ /* 0x008fc60008000005 */
        /* <DEDUP_REMOVED lines=16> */
[----:B------:R-:W-:Y:S01]  /*09c0*/  LDS R0, [R53+UR5+0x200] ;  /* 0x0002000535007984 */ /* 0x000fe20008000800 */
[----:B-1----:R-:W-:-:S03]  /*09d0*/  FFMA R5, R29, UR15, R2 ;  /* 0x0000000f1d057c23 */ /* 0x002fc60008000002 */
[----:B------:R-:W-:Y:S01]  /*09e0*/  LDS R3, [R53+UR5+0x280] ;  /* 0x0002800535037984 */ /* 0x000fe20008000800 */
[----:B--2---:R-:W-:-:S03]  /*09f0*/  FFMA R7, R9, UR8, RZ ;  /* 0x0000000809077c23 */ /* 0x004fc600080000ff */
[----:B------:R-:W-:Y:S01]  /*0a00*/  LDS R2, [R53+UR5+0x300] ;  /* 0x0003000535027984 */ /* 0x000fe20008000800 */
[----:B---3--:R-:W-:-:S03]  /*0a10*/  FFMA R7, R24, UR9, R7 ;  /* 0x0000000918077c23 */ /* 0x008fc60008000007 */
[----:B------:R-:W-:Y:S01]  /*0a20*/  LDS R21, [R53+UR5+0x600] ;  /* 0x0006000535157984 */ /* 0x000fe20008000800 */
[----:B----4-:R-:W-:-:S03]  /*0a30*/  FFMA R7, R48, UR10, R7 ;  /* 0x0000000a30077c23 */ /* 0x010fc60008000007 */
[----:B------:R-:W1:Y:S01]  /*0a40*/  LDS R11, [R53+UR5+0x380] ;  /* 0x00038005350b7984 */ /* 0x000e620008000800 */
[----:B0-----:R-:W-:-:S03]  /*0a50*/  FFMA R7, R46, UR11, R7 ;  /* 0x0000000b2e077c23 */ /* 0x001fc60008000007 */
[----:B------:R-:W-:Y:S01]  /*0a60*/  LDS R69, [R53+UR5+0x680] ;  /* 0x0006800535457984 */ /* 0x000fe20008000800 */
[----:B------:R-:W-:-:S03]  /*0a70*/  FFMA R7, R44, UR12, R7 ;  /* 0x0000000c2c077c23 */ /* 0x000fc60008000007 */
[----:B------:R-:W-:Y:S01]  /*0a80*/  LDS R62, [R53+UR5+0x700] ;  /* 0x00070005353e7984 */ /* 0x000fe20008000800 */
[----:B------:R-:W-:-:S03]  /*0a90*/  FFMA R7, R42, UR13, R7 ;  /* 0x0000000d2a077c23 */ /* 0x000fc60008000007 */
[----:B------:R-:W0:Y:S01]  /*0aa0*/  LDS R55, [R53+UR5+0x780] ;  /* 0x0007800535377984 */ /* 0x000e220008000800 */
[----:B------:R-:W-:-:S03]  /*0ab0*/  FFMA R7, R40, UR14, R7 ;  /* 0x0000000e28077c23 */ /* 0x000fc60008000007 */
[----:B------:R-:W-:Y:S01]  /*0ac0*/  LDS R75, [R53+UR5+0xa00] ;  /* 0x000a0005354b7984 */ /* 0x000fe20008000800 */
[----:B------:R-:W-:-:S03]  /*0ad0*/  FFMA R6, R28, UR15, R7 ;  /* 0x0000000f1c067c23 */ /* 0x000fc60008000007 */
[----:B------:R-:W-:Y:S01]  /*0ae0*/  LDS R68, [R53+UR5+0xa80] ;  /* 0x000a800535447984 */ /* 0x000fe20008000800 */
[----:B------:R-:W-:-:S03]  /*0af0*/  FFMA R7, R27, UR15, R50 ;  /* 0x0000000f1b077c23 */ /* 0x000fc60008000032 */
[----:B------:R-:W-:Y:S04]  /*0b00*/  LDS R61, [R53+UR5+0xb00] ;  /* 0x000b0005353d7984 */ /* 0x000fe80008000800 */
[----:B------:R-:W2:Y:S04]  /*0b10*/  LDS R54, [R53+UR5+0xb80] ;  /* 0x000b800535367984 */ /* 0x000ea80008000800 */
[----:B------:R-:W3:Y:S04]  /*0b20*/  LDS R74, [R53+UR5+0xe00] ;  /* 0x000e0005354a7984 */ /* 0x000ee80008000800 */
[----:B------:R-:W4:Y:S04]  /*0b30*/  LDS R67, [R53+UR5+0xe80] ;  /* 0x000e800535437984 */ /* 0x000f280008000800 */
[----:B------:R-:W4:Y:S01]  /*0b40*/  LDS R60, [R53+UR5+0xf00] ;  /* 0x000f0005353c7984 */ /* 0x000f220008000800 */
[----:B-1----:R-:W-:-:S03]  /*0b50*/  FFMA R56, R11, UR8, RZ ;  /* 0x000000080b387c23 */ /* 0x002fc600080000ff */
[----:B------:R-:W1:Y:S04]  /*0b60*/  LDS R49, [R53+UR5+0xf80] ;  /* 0x000f800535317984 */ /* 0x000e680008000800 */
[----:B------:R-:W1:Y:S04]  /*0b70*/  LDS R73, [R53+UR5+0x1200] ;  /* 0x0012000535497984 */ /* 0x000e680008000800 */
[----:B------:R-:W1:Y:S01]  /*0b80*/  LDS R66, [R53+UR5+0x1280] ;  /* 0x0012800535427984 */ /* 0x000e620008000800 */
[----:B0-----:R-:W-:-:S03]  /*0b90*/  FFMA R56, R55, UR9, R56 ;  /* 0x0000000937387c23 */ /* 0x001fc60008000038 */
[----:B------:R-:W0:Y:S04]  /*0ba0*/  LDS R59, [R53+UR5+0x1300] ;  /* 0x00130005353b7984 */ /* 0x000e280008000800 */
[----:B------:R-:W0:Y:S04]  /*0bb0*/  LDS R72, [R53+UR5+0x1600] ;  /* 0x0016000535487984 */ /* 0x000e280008000800 */
[----:B------:R-:W0:Y:S04]  /*0bc0*/  LDS R65, [R53+UR5+0x1680] ;  /* 0x0016800535417984 */ /* 0x000e280008000800 */
[----:B------:R-:W0:Y:S01]  /*0bd0*/  LDS R58, [R53+UR5+0x1700] ;  /* 0x00170005353a7984 */ /* 0x000e220008000800 */
[----:B--2---:R-:W-:-:S03]  /*0be0*/  FFMA R56, R54, UR10, R56 ;  /* 0x0000000a36387c23 */ /* 0x004fc60008000038 */
[----:B------:R-:W2:Y:S04]  /*0bf0*/  LDS R71, [R53+UR5+0x1a00] ;  /* 0x001a000535477984 */ /* 0x000ea80008000800 */
[----:B------:R-:W2:Y:S04]  /*0c00*/  LDS R64, [R53+UR5+0x1a80] ;  /* 0x001a800535407984 */ /* 0x000ea80008000800 */
[----:B------:R-:W2:Y:S04]  /*0c10*/  LDS R70, [R53+UR5+0x1e00] ;  /* 0x001e000535467984 */ /* 0x000ea80008000800 */
[----:B------:R-:W2:Y:S04]  /*0c20*/  LDS R63, [R53+UR5+0x1e80] ;  /* 0x001e8005353f7984 */ /* 0x000ea80008000800 */
[----:B------:R3:W-:Y:S04]  /*0c30*/  STL.128 [R1], R4 ;  /* 0x0000000401007387 */ /* 0x0007e80000100c00 */
[----:B------:R-:W2:Y:S04]  /*0c40*/  LDS R50, [R53+UR5+0x1380] ;  /* 0x0013800535327984 */ /* 0x000ea80008000800 */
[----:B------:R-:W2:Y:S04]  /*0c50*/  LDS R51, [R53+UR5+0x1780] ;  /* 0x0017800535337984 */ /* 0x000ea80008000800 */
[----:B------:R-:W2:Y:S01]  /*0c60*/  LDS R57, [R53+UR5+0x1b00] ;  /* 0x001b000535397984 */ /* 0x000ea20008000800 */
[----:B---3--:R-:W-:Y:S01]  /*0c70*/  FFMA R6, R0, UR8, RZ ;  /* 0x0000000800067c23 */ /* 0x008fe200080000ff */
[----:B------:R-:W-:Y:S01]  /*0c80*/  FFMA R4, R3, UR8, RZ ;  /* 0x0000000803047c23 */ /* 0x000fe200080000ff */
[----:B------:R-:W-:Y:S01]  /*0c90*/  FFMA R5, R2, UR8, RZ ;  /* 0x0000000802057c23 */ /* 0x000fe200080000ff */
[----:B------:R-:W3:Y:S01]  /*0ca0*/  LDS R52, [R53+UR5+0x1b80] ;  /* 0x001b800535347984 */ /* 0x000ee20008000800 */
[----:B------:R-:W-:Y:S01]  /*0cb0*/  FFMA R6, R21, UR9, R6 ;  /* 0x0000000915067c23 */ /* 0x000fe20008000006 */
[----:B------:R-:W-:Y:S01]  /*0cc0*/  FFMA R7, R69, UR9, R4 ;  /* 0x0000000945077c23 */ /* 0x000fe20008000004 */
[----:B------:R-:W-:-:S02]  /*0cd0*/  FFMA R4, R62, UR9, R5 ;  /* 0x000000093e047c23 */ /* 0x000fc40008000005 */
[----:B------:R-:W-:Y:S01]  /*0ce0*/  FFMA R5, R75, UR10, R6 ;  /* 0x0000000a4b057c23 */ /* 0x000fe20008000006 */
[----:B------:R-:W-:Y:S01]  /*0cf0*/  FFMA R6, R68, UR10, R7 ;  /* 0x0000000a44067c23 */ /* 0x000fe20008000007 */
[----:B------:R-:W-:Y:S02]  /*0d00*/  FFMA R7, R61, UR10, R4 ;  /* 0x0000000a3d077c23 */ /* 0x000fe40008000004 */
[----:B------:R-:W-:Y:S01]  /*0d10*/  FFMA R4, R74, UR11, R5 ;  /* 0x0000000b4a047c23 */ /* 0x000fe20008000005 */
[----:B----4-:R-:W-:Y:S01]  /*0d20*/  FFMA R5, R67, UR11, R6 ;  /* 0x0000000b43057c23 */ /* 0x010fe20008000006 */
[----:B------:R-:W-:Y:S01]  /*0d30*/  FFMA R6, R60, UR11, R7 ;  /* 0x0000000b3c067c23 */ /* 0x000fe20008000007 */
[----:B-1----:R-:W-:Y:S01]  /*0d40*/  FFMA R7, R49, UR11, R56 ;  /* 0x0000000b31077c23 */ /* 0x002fe20008000038 */
[----:B------:R-:W-:Y:S01]  /*0d50*/  FFMA R4, R73, UR12, R4 ;  /* 0x0000000c49047c23 */ /* 0x000fe20008000004 */
[----:B------:R-:W-:Y:S01]  /*0d60*/  FFMA R56, R66, UR12, R5 ;  /* 0x0000000c42387c23 */ /* 0x000fe20008000005 */
[----:B0-----:R-:W-:Y:S01]  /*0d70*/  FFMA R5, R59, UR12, R6 ;  /* 0x0000000c3b057c23 */ /* 0x001fe20008000006 */
[----:B------:R-:W0:Y:S01]  /*0d80*/  LDCU.128 UR8, c[0x3][0x180] ;  /* 0x00c03000ff0877ac */ /* 0x000e220008000c00 */
[----:B------:R-:W-:Y:S01]  /*0d90*/  FFMA R4, R72, UR13, R4 ;  /* 0x0000000d48047c23 */ /* 0x000fe20008000004 */
[----:B------:R-:W-:Y:S01]  /*0da0*/  FFMA R56, R65, UR13, R56 ;  /* 0x0000000d41387c23 */ /* 0x000fe20008000038 */
[----:B------:R-:W-:-:S02]  /*0db0*/  FFMA R6, R58, UR13, R5 ;  /* 0x0000000d3a067c23 */ /* 0x000fc40008000005 */
[----:B--2---:R-:W-:Y:S01]  /*0dc0*/  FFMA R5, R71, UR14, R4 ;  /* 0x0000000e47057c23 */ /* 0x004fe20008000004 */
[----:B------:R-:W-:-:S03]  /*0dd0*/  FFMA R56, R64, UR14, R56 ;  /* 0x0000000e40387c23 */ /* 0x000fc60008000038 */
[----:B------:R-:W-:Y:S01]  /*0de0*/  FFMA R4, R70, UR15, R5 ;  /* 0x0000000f46047c23 */ /* 0x000fe20008000005 */
[----:B------:R-:W-:Y:S01]  /*0df0*/  FFMA R5, R63, UR15, R56 ;  /* 0x0000000f3f057c23 */ /* 0x000fe20008000038 */
[----:B------:R-:W-:Y:S01]  /*0e00*/  FFMA R7, R50, UR12, R7 ;  /* 0x0000000c32077c23 */ /* 0x000fe20008000007 */
[----:B------:R-:W1:Y:S03]  /*0e10*/  LDS R56, [R53+UR5+0x1f00] ;  /* 0x001f000535387984 */ /* 0x000e660008000800 */
[----:B------:R-:W-:Y:S01]  /*0e20*/  FFMA R7, R51, UR13, R7 ;  /* 0x0000000d33077c23 */ /* 0x000fe20008000007 */
[----:B------:R-:W2:Y:S01]  /*0e30*/  LDS R53, [R53+UR5+0x1f80] ;  /* 0x001f800535357984 */ /* 0x000ea20008000800 */
[----:B------:R-:W-:Y:S02]  /*0e40*/  FFMA R6, R57, UR14, R6 ;  /* 0x0000000e39067c23 */ /* 0x000fe40008000006 */
[----:B---3--:R-:W-:-:S02]  /*0e50*/  FFMA R7, R52, UR14, R7 ;  /* 0x0000000e34077c23 */ /* 0x008fc40008000007 */
[----:B-1----:R-:W-:Y:S02]  /*0e60*/  FFMA R6, R56, UR15, R6 ;  /* 0x0000000f38067c23 */ /* 0x002fe40008000006 */
[----:B--2---:R-:W-:Y:S01]  /*0e70*/  FFMA R7, R53, UR15, R7 ;  /* 0x0000000f35077c23 */ /* 0x004fe20008000007 */
[----:B------:R-:W1:Y:S04]  /*0e80*/  LDCU.128 UR12, c[0x3][0x190] ;  /* 0x00c03200ff0c77ac */ /* 0x000e680008000c00 */
[----:B------:R0:W-:Y:S02]  /*0e90*/  STL.128 [R1+0x10], R4 ;  /* 0x0000100401007387 */ /* 0x0001e40000100c00 */
[----:B0-----:R-:W-:Y:S01]  /*0ea0*/  FFMA R7, R8, UR8, RZ ;  /* 0x0000000808077c23 */ /* 0x001fe200080000ff */
[----:B------:R-:W-:Y:S01]  /*0eb0*/  FFMA R6, R12, UR8, RZ ;  /* 0x000000080c067c23 */ /* 0x000fe200080000ff */
[----:B------:R-:W-:-:S02]  /*0ec0*/  FFMA R5, R9, UR8, RZ ;  /* 0x0000000809057c23 */ /* 0x000fc400080000ff */
[----:B------:R-:W-:Y:S01]  /*0ed0*/  FFMA R4, R20, UR9, R7 ;  /* 0x0000000914047c23 */ /* 0x000fe20008000007 */
[----:B------:R-:W-:Y:S01]  /*0ee0*/  FFMA R7, R22, UR9, R6 ;  /* 0x0000000916077c23 */ /* 0x000fe20008000006 */
[----:B------:R-:W-:Y:S02]  /*0ef0*/  FFMA R5, R24, UR9, R5 ;  /* 0x0000000918057c23 */ /* 0x000fe40008000005 */
[----:B------:R-:W-:Y:S01]  /*0f00*/  FFMA R4, R25, UR10, R4 ;  /* 0x0000000a19047c23 */ /* 0x000fe20008000004 */
[----:B------:R-:W-:Y:S01]  /*0f10*/  FFMA R7, R26, UR10, R7 ;  /* 0x0000000a1a077c23 */ /* 0x000fe20008000007 */
[----:B------:R-:W-:Y:S02]  /*0f20*/  FFMA R5, R48, UR10, R5 ;  /* 0x0000000a30057c23 */ /* 0x000fe40008000005 */
[----:B------:R-:W-:Y:S01]  /*0f30*/  FFMA R4, R31, UR11, R4 ;  /* 0x0000000b1f047c23 */ /* 0x000fe20008000004 */
[----:B------:R-:W-:Y:S01]  /*0f40*/  FFMA R7, R32, UR11, R7 ;  /* 0x0000000b20077c23 */ /* 0x000fe20008000007 */
[----:B------:R-:W-:-:S02]  /*0f50*/  FFMA R5, R46, UR11, R5 ;  /* 0x0000000b2e057c23 */ /* 0x000fc40008000005 */
[----:B-1----:R-:W-:Y:S01]  /*0f60*/  FFMA R6, R33, UR12, R4 ;  /* 0x0000000c21067c23 */ /* 0x002fe20008000004 */
        /* <DEDUP_REMOVED lines=8> */
[----:B------:R-:W-:Y:S01]  /*0ff0*/  FFMA R4, R30, UR15, R5 ;  /* 0x0000000f1e047c23 */ /* 0x000fe20008000005 */
[----:B------:R-:W-:Y:S01]  /*1000*/  FFMA R5, R29, UR15, R6 ;  /* 0x0000000f1d057c23 */ /* 0x000fe20008000006 */
[----:B------:R-:W-:Y:S01]  /*1010*/  FFMA R6, R28, UR15, R7 ;  /* 0x0000000f1c067c23 */ /* 0x000fe20008000007 */
[----:B------:R-:W-:-:S04]  /*1020*/  FFMA R7, R10, UR8, RZ ;  /* 0x000000080a077c23 */ /* 0x000fc800080000ff */
[----:B------:R-:W-:-:S04]  /*1030*/  FFMA R7, R23, UR9, R7 ;  /* 0x0000000917077c23 */ /* 0x000fc80008000007 */
[----:B------:R-:W-:-:S04]  /*1040*/  FFMA R7, R47, UR10, R7 ;  /* 0x0000000a2f077c23 */ /* 0x000fc80008000007 */
[----:B------:R-:W-:-:S04]  /*1050*/  FFMA R7, R45, UR11, R7 ;  /* 0x0000000b2d077c23 */ /* 0x000fc80008000007 */
[----:B------:R-:W-:-:S04]  /*1060*/  FFMA R7, R43, UR12, R7 ;  /* 0x0000000c2b077c23 */ /* 0x000fc80008000007 */
[----:B------:R-:W-:-:S04]  /*1070*/  FFMA R7, R41, UR13, R7 ;  /* 0x0000000d29077c23 */ /* 0x000fc80008000007 */
[----:B------:R-:W-:-:S04]  /*1080*/  FFMA R7, R39, UR14, R7 ;  /* 0x0000000e27077c23 */ /* 0x000fc80008000007 */
[----:B------:R-:W-:-:S05]  /*1090*/  FFMA R7, R27, UR15, R7 ;  /* 0x0000000f1b077c23 */ /* 0x000fca0008000007 */
[----:B------:R0:W-:Y:S02]  /*10a0*/  STL.128 [R1+0x20], R4 ;  /* 0x0000200401007387 */ /* 0x0001e40000100c00 */
[----:B0-----:R-:W-:Y:S01]  /*10b0*/  FFMA R6, R3, UR8, RZ ;  /* 0x0000000803067c23 */ /* 0x001fe200080000ff */
[----:B------:R-:W-:Y:S01]  /*10c0*/  FFMA R7, R2, UR8, RZ ;  /* 0x0000000802077c23 */ /* 0x000fe200080000ff */
[----:B------:R-:W-:Y:S02]  /*10d0*/  FFMA R4, R0, UR8, RZ ;  /* 0x0000000800047c23 */ /* 0x000fe400080000ff */
[----:B------:R-:W-:Y:S01]  /*10e0*/  FFMA R5, R69, UR9, R6 ;  /* 0x0000000945057c23 */ /* 0x000fe20008000006 */
[----:B------:R-:W-:Y:S01]  /*10f0*/  FFMA R6, R62, UR9, R7 ;  /* 0x000000093e067c23 */ /* 0x000fe20008000007 */
[----:B------:R-:W-:Y:S01]  /*1100*/  FFMA R7, R11, UR8, RZ ;  /* 0x000000080b077c23 */ /* 0x000fe200080000ff */
[----:B------:R-:W-:Y:S01]  /*1110*/  FFMA R4, R21, UR9, R4 ;  /* 0x0000000915047c23 */ /* 0x000fe20008000004 */
        /* <DEDUP_REMOVED lines=12> */
[----:B------:R-:W0:Y:S01]  /*11e0*/  LDCU.128 UR8, c[0x3][0x1a0] ;  /* 0x00c03400ff0877ac */ /* 0x000e220008000c00 */
        /* <DEDUP_REMOVED lines=11> */
[----:B------:R-:W-:-:S02]  /*12a0*/  FFMA R6, R56, UR15, R6 ;  /* 0x0000000f38067c23 */ /* 0x000fc40008000006 */
[----:B------:R-:W-:Y:S01]  /*12b0*/  FFMA R7, R53, UR15, R7 ;  /* 0x0000000f35077c23 */ /* 0x000fe20008000007 */
[----:B------:R-:W1:Y:S04]  /*12c0*/  LDCU.128 UR12, c[0x3][0x1b0] ;  /* 0x00c03600ff0c77ac */ /* 0x000e680008000c00 */
[----:B------:R0:W-:Y:S02]  /*12d0*/  STL.128 [R1+0x30], R4 ;  /* 0x0000300401007387 */ /* 0x0001e40000100c00 */
[----:B0-----:R-:W-:Y:S01]  /*12e0*/  FFMA R7, R8, UR8, RZ ;  /* 0x0000000808077c23 */ /* 0x001fe200080000ff */
[----:B------:R-:W-:Y:S01]  /*12f0*/  FFMA R6, R12, UR8, RZ ;  /* 0x000000080c067c23 */ /* 0x000fe200080000ff */
[----:B------:R-:W-:Y:S02]  /*1300*/  FFMA R5, R9, UR8, RZ ;  /* 0x0000000809057c23 */ /* 0x000fe400080000ff */
[----:B------:R-:W-:Y:S01]  /*1310*/  FFMA R4, R20, UR9, R7 ;  /* 0x0000000914047c23 */ /* 0x000fe20008000007 */
[----:B------:R-:W-:Y:S01]  /*1320*/  FFMA R7, R22, UR9, R6 ;  /* 0x0000000916077c23 */ /* 0x000fe20008000006 */
[----:B------:R-:W-:-:S02]  /*1330*/  FFMA R5, R24, UR9, R5 ;  /* 0x0000000918057c23 */ /* 0x000fc40008000005 */
[----:B------:R-:W-:Y:S01]  /*1340*/  FFMA R4, R25, UR10, R4 ;  /* 0x0000000a19047c23 */ /* 0x000fe20008000004 */
[----:B------:R-:W-:Y:S01]  /*1350*/  FFMA R7, R26, UR10, R7 ;  /* 0x0000000a1a077c23 */ /* 0x000fe20008000007 */
[----:B------:R-:W-:Y:S02]  /*1360*/  FFMA R5, R48, UR10, R5 ;  /* 0x0000000a30057c23 */ /* 0x000fe40008000005 */
[----:B------:R-:W-:Y:S01]  /*1370*/  FFMA R4, R31, UR11, R4 ;  /* 0x0000000b1f047c23 */ /* 0x000fe20008000004 */
[----:B------:R-:W-:Y:S01]  /*1380*/  FFMA R7, R32, UR11, R7 ;  /* 0x0000000b20077c23 */ /* 0x000fe20008000007 */
[----:B------:R-:W-:Y:S02]  /*1390*/  FFMA R5, R46, UR11, R5 ;  /* 0x0000000b2e057c23 */ /* 0x000fe40008000005 */
[----:B-1----:R-:W-:Y:S01]  /*13a0*/  FFMA R6, R33, UR12, R4 ;  /* 0x0000000c21067c23 */ /* 0x002fe20008000004 */
        /* <DEDUP_REMOVED lines=119> */
[----:B------:R-:W0:Y:S02]  /*1b20*/  LDCU.128 UR8, c[0x3][0x1e0] ;  /* 0x00c03c00ff0877ac */ /* 0x000e240008000c00 */
[----:B------:R-:W-:Y:S01]  /*1b30*/  FFMA R7, R53, UR15, R7 ;  /* 0x0000000f35077c23 */ /* 0x000fe20008000007 */
[----:B------:R-:W1:Y:S04]  /*1b40*/  LDCU.128 UR12, c[0x3][0x200] ;  /* 0x00c04000ff0c77ac */ /* 0x000e680008000c00 */
[----:B------:R1:W-:Y:S04]  /*1b50*/  STL.128 [R1+0x70], R4 ;  /* 0x0000700401007387 */ /* 0x0003e80000100c00 */
[----:B------:R0:W5:Y:S01]  /*1b60*/  LDG.E R76, desc[UR56][R76.64+0x14] ;  /* 0x000014384c4c7981 */ /* 0x000162000c1e1900 */
[----:B------:R-:W-:Y:S01]  /*1b70*/  UIADD3 UR4, UPT, UPT, UR4, 0x1, URZ ;  /* 0x0000000104047890 */ /* 0x000fe2000fffe0ff */
[----:B------:R-:W-:-:S03]  /*1b80*/  UMOV UR5, URZ ;  /* 0x000000ff00057c82 */ /* 0x000fc60008000000 */
[----:B------:R-:W-:Y:S01]  /*1b90*/  UISETP.NE.AND UP0, UPT, UR4, 0x20, UPT ;  /* 0x000000200400788c */ /* 0x000fe2000bf05270 */
[C---:B0-----:R-:W-:Y:S01]  /*1ba0*/  FFMA R77, R8.reuse, UR8, RZ ;  /* 0x00000008084d7c23 */ /* 0x041fe200080000ff */
[----:B-1----:R-:W-:Y:S01]  /*1bb0*/  FFMA R5, R8, UR12, RZ ;  /* 0x0000000c08057c23 */ /* 0x002fe200080000ff */
[----:B------:R-:W-:Y:S02]  /*1bc0*/  FFMA R4, R10, UR8, RZ ;  /* 0x000000080a047c23 */ /* 0x000fe400080000ff */
[----:B------:R-:W-:Y:S01]  /*1bd0*/  FFMA R8, R20, UR9, R77 ;  /* 0x0000000914087c23 */ /* 0x000fe2000800004d */
[----:B------:R-:W-:Y:S01]  /*1be0*/  FFMA R10, R10, UR12, RZ ;  /* 0x0000000c0a0a7c23 */ /* 0x000fe200080000ff */
[----:B------:R-:W-:Y:S01]  /*1bf0*/  FFMA R20, R20, UR13, R5 ;  /* 0x0000000d14147c23 */ /* 0x000fe20008000005 */
[C---:B------:R-:W-:Y:S01]  /*1c00*/  FFMA R5, R12.reuse, UR8, RZ ;  /* 0x000000080c057c23 */ /* 0x040fe200080000ff */
[----:B------:R-:W-:Y:S01]  /*1c10*/  FFMA R7, R12, UR12, RZ ;  /* 0x0000000c0c077c23 */ /* 0x000fe200080000ff */
[----:B------:R-:W-:Y:S01]  /*1c20*/  FFMA R4, R23, UR9, R4 ;  /* 0x0000000917047c23 */ /* 0x000fe20008000004 */
[----:B------:R-:W-:Y:S01]  /*1c30*/  FFMA R8, R25, UR10, R8 ;  /* 0x0000000a19087c23 */ /* 0x000fe20008000008 */
[C---:B------:R-:W-:Y:S01]  /*1c40*/  FFMA R5, R22.reuse, UR9, R5 ;  /* 0x0000000916057c23 */ /* 0x040fe20008000005 */
[----:B------:R-:W-:Y:S01]  /*1c50*/  FFMA R10, R23, UR13, R10 ;  /* 0x0000000d170a7c23 */ /* 0x000fe2000800000a */
[----:B------:R-:W-:Y:S01]  /*1c60*/  FFMA R7, R22, UR13, R7 ;  /* 0x0000000d16077c23 */ /* 0x000fe20008000007 */
[----:B------:R-:W-:Y:S01]  /*1c70*/  FFMA R4, R47, UR10, R4 ;  /* 0x0000000a2f047c23 */ /* 0x000fe20008000004 */
[C---:B------:R-:W-:Y:S01]  /*1c80*/  FFMA R5, R26.reuse, UR10, R5 ;  /* 0x0000000a1a057c23 */ /* 0x040fe20008000005 */
[----:B------:R-:W-:Y:S01]  /*1c90*/  FFMA R20, R25, UR14, R20 ;  /* 0x0000000e19147c23 */ /* 0x000fe20008000014 */
[----:B------:R-:W-:Y:S01]  /*1ca0*/  FFMA R8, R31, UR11, R8 ;  /* 0x0000000b1f087c23 */ /* 0x000fe20008000008 */
        /* <DEDUP_REMOVED lines=20> */
[C---:B------:R-:W-:Y:S01]  /*1df0*/  FFMA R4, R0.reuse, UR8, RZ ;  /* 0x0000000800047c23 */ /* 0x040fe200080000ff */
[----:B------:R-:W-:Y:S01]  /*1e00*/  FFMA R12, R0, UR12, RZ ;  /* 0x0000000c000c7c23 */ /* 0x000fe200080000ff */
[----:B------:R-:W-:Y:S01]  /*1e10*/  FFMA R37, R37, UR38, R20 ;  /* 0x0000002625257c23 */ /* 0x000fe20008000014 */
[C---:B------:R-:W-:Y:S01]  /*1e20*/  FFMA R0, R3.reuse, UR8, RZ ;  /* 0x0000000803007c23 */ /* 0x040fe200080000ff */
[----:B------:R-:W-:Y:S01]  /*1e30*/  FFMA R6, R38, UR34, R7 ;  /* 0x0000002226067c23 */ /* 0x000fe20008000007 */
[----:B------:R-:W-:Y:S01]  /*1e40*/  FFMA R20, R3, UR12, RZ ;  /* 0x0000000c03147c23 */ /* 0x000fe200080000ff */
[----:B------:R-:W-:Y:S01]  /*1e50*/  FFMA R7, R9, UR8, RZ ;  /* 0x0000000809077c23 */ /* 0x000fe200080000ff */
[C---:B------:R-:W-:Y:S01]  /*1e60*/  FFMA R4, R21.reuse, UR9, R4 ;  /* 0x0000000915047c23 */ /* 0x040fe20008000004 */
[----:B------:R-:W-:Y:S01]  /*1e70*/  FFMA R12, R21, UR13, R12 ;  /* 0x0000000d150c7c23 */ /* 0x000fe2000800000c */
[----:B------:R-:W-:Y:S01]  /*1e80*/  FFMA R9, R9, UR12, RZ ;  /* 0x0000000c09097c23 */ /* 0x000fe200080000ff */
[C---:B------:R-:W-:Y:S01]  /*1e90*/  FFMA R21, R69.reuse, UR9, R0 ;  /* 0x0000000945157c23 */ /* 0x040fe20008000000 */
[C---:B------:R-:W-:Y:S01]  /*1ea0*/  FFMA R3, R2.reuse, UR8, RZ ;  /* 0x0000000802037c23 */ /* 0x040fe200080000ff */
[----:B------:R-:W-:Y:S01]  /*1eb0*/  FFMA R23, R2, UR12, RZ ;  /* 0x0000000c02177c23 */ /* 0x000fe200080000ff */
[----:B------:R-:W-:Y:S01]  /*1ec0*/  FFMA R69, R69, UR13, R20 ;  /* 0x0000000d45457c23 */ /* 0x000fe20008000014 */
[C---:B------:R-:W-:Y:S01]  /*1ed0*/  FFMA R2, R11.reuse, UR8, RZ ;  /* 0x000000080b027c23 */ /* 0x040fe200080000ff */
[C---:B------:R-:W-:Y:S01]  /*1ee0*/  FFMA R7, R24.reuse, UR9, R7 ;  /* 0x0000000918077c23 */ /* 0x040fe20008000007 */
        /* <DEDUP_REMOVED lines=75> */
[----:B------:R0:W-:Y:S01]  /*23a0*/  STL.128 [R1+0x80], R4 ;  /* 0x0000800401007387 */ /* 0x0001e20000100c00 */
[----:B------:R-:W-:Y:S01]  /*23b0*/  MOV R0, R15 ;  /* 0x0000000f00007202 */ /* 0x000fe20000000f00 */
[----:B------:R-:W1:Y:S01]  /*23c0*/  LDCU.128 UR8, c[0x3][0x160] ;  /* 0x00c02c00ff0877ac */ /* 0x000e620008000c00 */
[----:B------:R-:W-:Y:S01]  /*23d0*/  MOV R3, R19 ;  /* 0x0000001300037202 */ /* 0x000fe20000000f00 */
[----:B------:R0:W-:Y:S01]  /*23e0*/  STL.128 [R1+0xa0], R24 ;  /* 0x0000a01801007387 */ /* 0x0001e20000100c00 */
[----:B------:R-:W2:Y:S03]  /*23f0*/  LDCU.128 UR12, c[0x3][0x170] ;  /* 0x00c02e00ff0c77ac */ /* 0x000ea60008000c00 */
[----:B------:R0:W-:Y:S01]  /*2400*/  STL.128 [R1+0x90], R8 ;  /* 0x0000900801007387 */ /* 0x0001e20000100c00 */
[----:B------:R-:W3:Y:S03]  /*2410*/  LDCU.128 UR32, c[0x3][0x1c0] ;  /* 0x00c03800ff2077ac */ /* 0x000ee60008000c00 */
[----:B------:R0:W-:Y:S01]  /*2420*/  STL.128 [R1+0xb0], R20 ;  /* 0x0000b01401007387 */ /* 0x0001e20000100c00 */
[----:B------:R-:W4:Y:S02]  /*2430*/  LDCU.128 UR36, c[0x3][0x1d0] ;  /* 0x00c03a00ff2477ac */ /* 0x000f240008000c00 */
.L_x_23:
[----:B-----5:R-:W-:Y:S01]  /*2440*/  ISETP.GE.AND P0, PT, R3, R76, PT ;  /* 0x0000004c0300720c */ /* 0x020fe20003f06270 */
[----:B------:R-:W-:-:S04]  /*2450*/  UIADD3 UR5, UPT, UPT, UR5, 0x1, URZ ;  /* 0x0000000105057890 */ /* 0x000fc8000fffe0ff */
[----:B------:R-:W-:-:S08]  /*2460*/  UISETP.NE.AND UP1, UPT, UR5, 0x6, UPT ;  /* 0x000000060500788c */ /* 0x000fd0000bf25270 */
[----:B------:R-:W-:Y:S05]  /*2470*/  @P0 BRA `(.L_x_17) ;  /* 0x0000000c000c0947 */ /* 0x000fea0003800000 */
[----:B0-----:R-:W0:Y:S02]  /*2480*/  LDC.64 R8, c[0x0][0x390] ;  /* 0x0000e400ff087b82 */ /* 0x001e240000000a00 */
[----:B0-----:R-:W5:Y:S01]  /*2490*/  LDG.E R5, desc[UR56][R8.64+0x18] ;  /* 0x0000183808057981 */ /* 0x001f62000c1e1900 */
[----:B------:R-:W-:Y:S01]  /*24a0*/  IMAD R37, R17, 0x6, RZ ;  /* 0x0000000611257824 */ /* 0x000fe200078e02ff */
[----:B------:R-:W-:-:S04]  /*24b0*/  SHF.R.S32.HI R10, RZ, 0x1f, R3 ;  /* 0x0000001fff0a7819 */ /* 0x000fc80000011403 */
[C---:B------:R-:W-:Y:S02]  /*24c0*/  IADD3 R25, PT, PT, R37.reuse, 0x1, RZ ;  /* 0x0000000125197810 */ /* 0x040fe40007ffe0ff */
[C---:B------:R-:W-:Y:S02]  /*24d0*/  IADD3 R24, PT, PT, R37.reuse, 0x2, RZ ;  /* 0x0000000225187810 */ /* 0x040fe40007ffe0ff */
[C---:B------:R-:W-:Y:S02]  /*24e0*/  IADD3 R12, PT, PT, R37.reuse, 0x3, RZ ;  /* 0x00000003250c7810 */ /* 0x040fe40007ffe0ff */
[C---:B------:R-:W-:Y:S02]  /*24f0*/  IADD3 R11, PT, PT, R37.reuse, 0x4, RZ ;  /* 0x00000004250b7810 */ /* 0x040fe40007ffe0ff */
[C---:B------:R-:W-:Y:S02]  /*2500*/  IADD3 R2, PT, PT, R37.reuse, 0x5, RZ ;  /* 0x0000000525027810 */ /* 0x040fe40007ffe0ff */
[----:B-----5:R-:W-:-:S02]  /*2510*/  ISETP.GE.AND P5, PT, R37, R5, PT ;  /* 0x000000052500720c */ /* 0x020fc40003fa6270 */
[-C--:B------:R-:W-:Y:S02]  /*2520*/  ISETP.GE.AND P0, PT, R25, R5.reuse, PT ;  /* 0x000000051900720c */ /* 0x080fe40003f06270 */
[-C--:B------:R-:W-:Y:S02]  /*2530*/  ISETP.GE.AND P1, PT, R24, R5.reuse, PT ;  /* 0x000000051800720c */ /* 0x080fe40003f26270 */
[-C--:B------:R-:W-:Y:S02]  /*2540*/  ISETP.GE.AND P2, PT, R12, R5.reuse, PT ;  /* 0x000000050c00720c */ /* 0x080fe40003f46270 */
[-C--:B------:R-:W-:Y:S02]  /*2550*/  ISETP.GE.AND P3, PT, R11, R5.reuse, PT ;  /* 0x000000050b00720c */ /* 0x080fe40003f66270 */
[----:B------:R-:W-:-:S03]  /*2560*/  ISETP.GE.AND P4, PT, R2, R5, PT ;  /* 0x000000050200720c */ /* 0x000fc60003f86270 */
[----:B------:R-:W-:Y:S10]  /*2570*/  @P5 BRA `(.L_x_18) ;  /* 0x0000000000745947 */ /* 0x000ff40003800000 */
[----:B------:R-:W5:Y:S04]  /*2580*/  LDG.E.64 R26, desc[UR56][R8.64+0x88] ;  /* 0x00008838081a7981 */ /* 0x000f68000c1e1b00 */
[----:B------:R-:W1:Y:S04]  /*2590*/  LDL.128 R4, [R0+-0x10] ;  /* 0xfffff00000047983 */ /* 0x000e680000100c00 */
[----:B------:R-:W2:Y:S04]  /*25a0*/  LDG.E.64 R30, desc[UR56][R8.64+0x90] ;  /* 0x00009038081e7981 */ /* 0x000ea8000c1e1b00 */
[----:B------:R-:W3:Y:S04]  /*25b0*/  LDL.128 R20, [R0] ;  /* 0x0000000000147983 */ /* 0x000ee80000100c00 */
[----:B------:R-:W4:Y:S01]  /*25c0*/  LDG.E.64 R28, desc[UR56][R8.64+0x98] ;  /* 0x00009838081c7981 */ /* 0x000f22000c1e1b00 */
[----:B------:R-:W-:Y:S01]  /*25d0*/  UMOV UR7, URZ ;  /* 0x000000ff00077c82 */ /* 0x000fe20008000000 */
[----:B-----5:R-:W-:-:S02]  /*25e0*/  IMAD R27, R27, R13, RZ ;  /* 0x0000000d1b1b7224 */ /* 0x020fc400078e02ff */
[----:B------:R-:W-:-:S04]  /*25f0*/  IMAD.WIDE.U32 R32, R13, R26, UR6 ;  /* 0x000000060d207e25 */ /* 0x000fc8000f8e001a */
[----:B-1----:R-:W-:Y:S01]  /*2600*/  FFMA R4, R4, UR8, RZ ;  /* 0x0000000804047c23 */ /* 0x002fe200080000ff */
[----:B------:R-:W-:Y:S02]  /*2610*/  IMAD R27, R26, R18, R27 ;  /* 0x000000121a1b7224 */ /* 0x000fe400078e021b */
[----:B--2---:R-:W-:Y:S02]  /*2620*/  IMAD R31, R31, R3, RZ ;  /* 0x000000031f1f7224 */ /* 0x004fe400078e02ff */
[----:B------:R-:W-:Y:S01]  /*2630*/  FFMA R5, R5, UR9, R4 ;  /* 0x0000000905057c23 */ /* 0x000fe20008000004 */
[----:B------:R-:W-:Y:S01]  /*2640*/  IADD3 R33, PT, PT, R33, R27, RZ ;  /* 0x0000001b21217210 */ /* 0x000fe20007ffe0ff */
[----:B------:R-:W-:Y:S01]  /*2650*/  IMAD R35, R30, R10, R31 ;  /* 0x0000000a1e237224 */ /* 0x000fe200078e021f */
[----:B------:R-:W0:Y:S01]  /*2660*/  LDC.64 R26, c[0x0][0x380] ;  /* 0x0000e000ff1a7b82 */ /* 0x000e220000000a00 */
[----:B------:R-:W-:Y:S01]  /*2670*/  FFMA R6, R6, UR10, R5 ;  /* 0x0000000a06067c23 */ /* 0x000fe20008000005 */
[----:B------:R-:W-:-:S04]  /*2680*/  IMAD.WIDE.U32 R30, R30, R3, R32 ;  /* 0x000000031e1e7225 */ /* 0x000fc800078e0020 */
[----:B------:R-:W-:Y:S01]  /*2690*/  FFMA R7, R7, UR11, R6 ;  /* 0x0000000b07077c23 */ /* 0x000fe20008000006 */
[----:B----4-:R-:W-:Y:S01]  /*26a0*/  IMAD R5, R29, R37, RZ ;  /* 0x000000251d057224 */ /* 0x010fe200078e02ff */
[----:B------:R-:W-:Y:S02]  /*26b0*/  IADD3 R31, PT, PT, R31, R35, RZ ;  /* 0x000000231f1f7210 */ /* 0x000fe40007ffe0ff */
[----:B---3--:R-:W-:Y:S01]  /*26c0*/  FFMA R20, R20, UR12, R7 ;  /* 0x0000000c14147c23 */ /* 0x008fe20008000007 */
[----:B------:R-:W-:-:S04]  /*26d0*/  IMAD.WIDE.U32 R28, R37, R28, R30 ;  /* 0x0000001c251c7225 */ /* 0x000fc800078e001e */
[----:B------:R-:W-:Y:S01]  /*26e0*/  FFMA R21, R21, UR13, R20 ;  /* 0x0000000d15157c23 */ /* 0x000fe20008000014 */
[----:B------:R-:W-:-:S03]  /*26f0*/  IADD3 R4, PT, PT, R29, R5, RZ ;  /* 0x000000051d047210 */ /* 0x000fc60007ffe0ff */
[----:B------:R-:W-:-:S04]  /*2700*/  FFMA R22, R22, UR14, R21 ;  /* 0x0000000e16167c23 */ /* 0x000fc80008000015 */
[----:B------:R-:W-:Y:S01]  /*2710*/  FFMA R23, R23, UR15, R22 ;  /* 0x0000000f17177c23 */ /* 0x000fe20008000016 */
[----:B0-----:R-:W-:-:S04]  /*2720*/  LEA R26, P5, R28, R26, 0x2 ;  /* 0x0000001a1c1a7211 */ /* 0x001fc800078a10ff */
[----:B------:R-:W-:-:S05]  /*2730*/  LEA.HI.X R27, R28, R27, R4, 0x2, P5 ;  /* 0x0000001b1c1b7211 */ /* 0x000fca00028f1404 */
[----:B------:R0:W-:Y:S04]  /*2740*/  STG.E desc[UR56][R26.64], R23 ;  /* 0x000000171a007986 */ /* 0x0001e8000c101938 */
.L_x_18:
[----:B------:R-:W-:Y:S05]  /*2750*/  @P0 BRA `(.L_x_19) ;  /* 0x0000000000740947 */ /* 0x000fea0003800000 */
[----:B0-----:R-:W5:Y:S04]  /*2760*/  LDG.E.64 R26, desc[UR56][R8.64+0x88] ;  /* 0x00008838081a7981 */ /* 0x001f68000c1e1b00 */
[----:B------:R-:W2:Y:S04]  /*2770*/  LDL.128 R4, [R0+-0x10] ;  /* 0xfffff00000047983 */ /* 0x000ea80000100c00 */
[----:B------:R-:W3:Y:S04]  /*2780*/  LDG.E.64 R30, desc[UR56][R8.64+0x90] ;  /* 0x00009038081e7981 */ /* 0x000ee8000c1e1b00 */
[----:B------:R-:W4:Y:S04]  /*2790*/  LDL.128 R20, [R0] ;  /* 0x0000000000147983 */ /* 0x000f280000100c00 */
[----:B------:R-:W4:Y:S01]  /*27a0*/  LDG.E.64 R28, desc[UR56][R8.64+0x98] ;  /* 0x00009838081c7981 */ /* 0x000f22000c1e1b00 */
[----:B------:R-:W-:Y:S01]  /*27b0*/  UMOV UR7, URZ ;  /* 0x000000ff00077c82 */ /* 0x000fe20008000000 */
[----:B-----5:R-:W-:-:S02]  /*27c0*/  IMAD R27, R27, R13, RZ ;  /* 0x0000000d1b1b7224 */ /* 0x020fc400078e02ff */
[----:B------:R-:W-:-:S04]  /*27d0*/  IMAD.WIDE.U32 R32, R13, R26, UR6 ;  /* 0x000000060d207e25 */ /* 0x000fc8000f8e001a */
[----:B--2---:R-:W-:Y:S01]  /*27e0*/  FFMA R4, R4, UR16, RZ ;  /* 0x0000001004047c23 */ /* 0x004fe200080000ff */
[----:B------:R-:W-:Y:S02]  /*27f0*/  IMAD R27, R26, R18, R27 ;  /* 0x000000121a1b7224 */ /* 0x000fe400078e021b */
[----:B---3--:R-:W-:Y:S02]  /*2800*/  IMAD R31, R31, R3, RZ ;  /* 0x000000031f1f7224 */ /* 0x008fe400078e02ff */
        /* <DEDUP_REMOVED lines=9> */
[----:B------:R-:W-:Y:S01]  /*28a0*/  FFMA R20, R20, UR20, R7 ;  /* 0x0000001414147c23 */ /* 0x000fe20008000007 */
        /* <DEDUP_REMOVED lines=8> */
.L_x_19:
        /* <DEDUP_REMOVED lines=11> */
[----:B------:R-:W0:Y:S01]  /*29e0*/  LDC.64 R26, c[0x0][0x380] ;  /* 0x0000e000ff1a7b82 */ /* 0x000e220000000a00 */
[----:B------:R-:W-:Y:S02]  /*29f0*/  FFMA R5, R5, UR25, R4 ;  /* 0x0000001905057c23 */ /* 0x000fe40008000004 */
[----:B------:R-:W-:Y:S01]  /*2a00*/  IADD3 R33, PT, PT, R33, R25, RZ ;  /* 0x0000001921217210 */ /* 0x000fe20007ffe0ff */
[----:B---3--:R-:W-:Y:S02]  /*2a10*/  IMAD R25, R29, R3, RZ ;  /* 0x000000031d197224 */ /* 0x008fe400078e02ff */
[----:B------:R-:W-:Y:S02]  /*2a20*/  FFMA R6, R6, UR26, R5 ;  /* 0x0000001a06067c23 */ /* 0x000fe40008000005 */
[----:B------:R-:W-:-:S02]  /*2a30*/  IMAD R25, R28, R10, R25 ;  /* 0x0000000a1c197224 */ /* 0x000fc400078e0219 */
[----:B------:R-:W-:Y:S01]  /*2a40*/  FFMA R7, R7, UR27, R6 ;  /* 0x0000001b07077c23 */ /* 0x000fe20008000006 */
[----:B------:R-:W-:-:S04]  /*2a50*/  IMAD.WIDE.U32 R28, R28, R3, R32 ;  /* 0x000000031c1c7225 */ /* 0x000fc800078e0020 */
[----:B----4-:R-:W-:Y:S01]  /*2a60*/  FFMA R20, R20, UR28, R7 ;  /* 0x0000001c14147c23 */ /* 0x010fe20008000007 */
[----:B------:R-:W-:Y:S01]  /*2a70*/  IMAD R5, R31, R24, RZ ;  /* 0x000000181f057224 */ /* 0x000fe200078e02ff */
[----:B------:R-:W-:Y:S02]  /*2a80*/  IADD3 R29, PT, PT, R29, R25, RZ ;  /* 0x000000191d1d7210 */ /* 0x000fe40007ffe0ff */
[----:B------:R-:W-:Y:S01]  /*2a90*/  FFMA R21, R21, UR29, R20 ;  /* 0x0000001d15157c23 */ /* 0x000fe20008000014 */
[----:B------:R-:W-:-:S04]  /*2aa0*/  IMAD.WIDE.U32 R24, R24, R30, R28 ;  /* 0x0000001e18187225 */ /* 0x000fc800078e001c */
[----:B------:R-:W-:Y:S01]  /*2ab0*/  FFMA R22, R22, UR30, R21 ;  /* 0x0000001e16167c23 */ /* 0x000fe20008000015 */
[----:B------:R-:W-:-:S03]  /*2ac0*/  IADD3 R4, PT, PT, R25, R5, RZ ;  /* 0x0000000519047210 */ /* 0x000fc60007ffe0ff */
[----:B------:R-:W-:Y:S01]  /*2ad0*/  FFMA R23, R23, UR31, R22 ;  /* 0x0000001f17177c23 */ /* 0x000fe20008000016 */
[----:B0-----:R-:W-:-:S04]  /*2ae0*/  LEA R26, P0, R24, R26, 0x2 ;  /* 0x0000001a181a7211 */ /* 0x001fc800078010ff */
[----:B------:R-:W-:-:S05]  /*2af0*/  LEA.HI.X R27, R24, R27, R4, 0x2, P0 ;  /* 0x0000001b181b7211 */ /* 0x000fca00000f1404 */
[----:B------:R0:W-:Y:S04]  /*2b00*/  STG.E desc[UR56][R26.64], R23 ;  /* 0x000000171a007986 */ /* 0x0001e8000c101938 */
.L_x_20:
[----:B------:R-:W-:Y:S05]  /*2b10*/  @P2 BRA `(.L_x_21) ;  /* 0x0000000000742947 */ /* 0x000fea0003800000 */
[----:B------:R-:W5:Y:S04]  /*2b20*/  LDG.E.64 R24, desc[UR56][R8.64+0x88] ;  /* 0x0000883808187981 */ /* 0x000f68000c1e1b00 */
[----:B------:R-:W3:Y:S04]  /*2b30*/  LDL.128 R4, [R0+-0x10] ;  /* 0xfffff00000047983 */ /* 0x000ee80000100c00 */
[----:B0-----:R-:W2:Y:S04]  /*2b40*/  LDG.E.64 R26, desc[UR56][R8.64+0x90] ;  /* 0x00009038081a7981 */ /* 0x001ea8000c1e1b00 */
[----:B------:R-:W4:Y:S04]  /*2b50*/  LDL.128 R20, [R0] ;  /* 0x0000000000147983 */ /* 0x000f280000100c00 */
[----:B------:R-:W4:Y:S01]  /*2b60*/  LDG.E.64 R28, desc[UR56][R8.64+0x98] ;  /* 0x00009838081c7981 */ /* 0x000f22000c1e1b00 */
[----:B------:R-:W-:Y:S01]  /*2b70*/  UMOV UR7, URZ ;  /* 0x000000ff00077c82 */ /* 0x000fe20008000000 */
[----:B-----5:R-:W-:-:S02]  /*2b80*/  IMAD R25, R25, R13, RZ ;  /* 0x0000000d19197224 */ /* 0x020fc400078e02ff */
[----:B------:R-:W-:-:S04]  /*2b90*/  IMAD.WIDE.U32 R30, R13, R24, UR6 ;  /* 0x000000060d1e7e25 */ /* 0x000fc8000f8e0018 */
[----:B---3--:R-:W-:Y:S01]  /*2ba0*/  FFMA R4, R4, UR32, RZ ;  /* 0x0000002004047c23 */ /* 0x008fe200080000ff */
        /* <DEDUP_REMOVED lines=20> */
.L_x_21:
[----:B------:R-:W-:Y:S05]  /*2cf0*/  @P3 BRA `(.L_x_22) ;  /* 0x0000000000743947 */ /* 0x000fea0003800000 */
[----:B0-----:R-:W5:Y:S04]  /*2d00*/  LDG.E.64 R24, desc[UR56][R8.64+0x88] ;  /* 0x0000883808187981 */ /* 0x001f68000c1e1b00 */
[----:B------:R-:W2:Y:S04]  /*2d10*/  LDL.128 R4, [R0+-0x10] ;  /* 0xfffff00000047983 */ /* 0x000ea80000100c00 */
[----:B------:R-:W3:Y:S04]  /*2d20*/  LDG.E.64 R26, desc[UR56][R8.64+0x90] ;  /* 0x00009038081a7981 */ /* 0x000ee8000c1e1b00 */
[----:B------:R-:W4:Y:S04]  /*2d30*/  LDL.128 R20, [R0] ;  /* 0x0000000000147983 */ /* 0x000f280000100c00 */
[----:B------:R-:W4:Y:S01]  /*2d40*/  LDG.E.64 R28, desc[UR56][R8.64+0x98] ;  /* 0x00009838081c7981 */ /* 0x000f22000c1e1b00 */
[----:B------:R-:W-:Y:S01]  /*2d50*/  UMOV UR7, URZ ;  /* 0x000000ff00077c82 */ /* 0x000fe20008000000 */
[----:B------:R-:W0:Y:S01]  /*2d60*/  LDC.64 R32, c[0x0][0x380] ;  /* 0x0000e000ff207b82 */ /* 0x000e220000000a00 */
[----:B-----5:R-:W-:-:S04]  /*2d70*/  IMAD R25, R25, R13, RZ ;  /* 0x0000000d19197224 */ /* 0x020fc800078e02ff */
[----:B------:R-:W-:Y:S02]  /*2d80*/  IMAD R31, R24, R18, R25 ;  /* 0x00000012181f7224 */ /* 0x000fe400078e0219 */
[----:B--2---:R-:W-:Y:S01]  /*2d90*/  FFMA R4, R4, UR40, RZ ;  /* 0x0000002804047c23 */ /* 0x004fe200080000ff */
[----:B------:R-:W-:-:S04]  /*2da0*/  IMAD.WIDE.U32 R24, R13, R24, UR6 ;  /* 0x000000060d187e25 */ /* 0x000fc8000f8e0018 */
[----:B------:R-:W-:Y:S01]  /*2db0*/  FFMA R5, R5, UR41, R4 ;  /* 0x0000002905057c23 */ /* 0x000fe20008000004 */
[----:B---3--:R-:W-:Y:S01]  /*2dc0*/  IMAD R27, R27, R3, RZ ;  /* 0x000000031b1b7224 */ /* 0x008fe200078e02ff */
[----:B------:R-:W-:Y:S02]  /*2dd0*/  IADD3 R25, PT, PT, R25, R31, RZ ;  /* 0x0000001f19197210 */ /* 0x000fe40007ffe0ff */
[----:B------:R-:W-:Y:S01]  /*2de0*/  FFMA R6, R6, UR42, R5 ;  /* 0x0000002a06067c23 */ /* 0x000fe20008000005 */
[C---:B------:R-:W-:Y:S02]  /*2df0*/  IMAD R31, R26.reuse, R10, R27 ;  /* 0x0000000a1a1f7224 */ /* 0x040fe400078e021b */
        /* <DEDUP_REMOVED lines=8> */
[----:B------:R-:W-:Y:S01]  /*2e80*/  FFMA R22, R22, UR46, R21 ;  /* 0x0000002e16167c23 */ /* 0x000fe20008000015 */
[----:B0-----:R-:W-:-:S03]  /*2e90*/  LEA R4, P0, R28, R32, 0x2 ;  /* 0x000000201c047211 */ /* 0x001fc600078010ff */
[----:B------:R-:W-:Y:S01]  /*2ea0*/  FFMA R23, R23, UR47, R22 ;  /* 0x0000002f17177c23 */ /* 0x000fe20008000016 */
[----:B------:R-:W-:-:S05]  /*2eb0*/  LEA.HI.X R5, R28, R33, R5, 0x2, P0 ;  /* 0x000000211c057211 */ /* 0x000fca00000f1405 */
[----:B------:R0:W-:Y:S04]  /*2ec0*/  STG.E desc[UR56][R4.64], R23 ;  /* 0x0000001704007986 */ /* 0x0001e8000c101938 */
.L_x_22:
        /* <DEDUP_REMOVED lines=10> */
[----:B------:R-:W-:-:S04]  /*2f70*/  IMAD.WIDE.U32 R24, R13, R24, UR6 ;  /* 0x000000060d187e25 */ /* 0x000fc8000f8e0018 */
[----:B--2---:R-:W-:Y:S01]  /*2f80*/  FFMA R4, R4, UR48, RZ ;  /* 0x0000003004047c23 */ /* 0x004fe200080000ff */
[----:B------:R-:W-:Y:S01]  /*2f90*/  IADD3 R25, PT, PT, R25, R11, RZ ;  /* 0x0000000b19197210 */ /* 0x000fe20007ffe0ff */
[-C--:B---3--:R-:W-:Y:S02]  /*2fa0*/  IMAD R11, R27, R3.reuse, RZ ;  /* 0x000000031b0b7224 */ /* 0x088fe400078e02ff */
[----:B------:R-:W-:Y:S02]  /*2fb0*/  FFMA R5, R5, UR49, R4 ;  /* 0x0000003105057c23 */ /* 0x000fe40008000004 */
[----:B------:R-:W-:Y:S02]  /*2fc0*/  IMAD R11, R26, R10, R11 ;  /* 0x0000000a1a0b7224 */ /* 0x000fe400078e020b */
[----:B------:R-:W-:Y:S01]  /*2fd0*/  FFMA R6, R6, UR50, R5 ;  /* 0x0000003206067c23 */ /* 0x000fe20008000005 */
[----:B------:R-:W-:-:S04]  /*2fe0*/  IMAD.WIDE.U32 R26, R26, R3, R24 ;  /* 0x000000031a1a7225 */ /* 0x000fc800078e0018 */
[----:B------:R-:W-:Y:S01]  /*2ff0*/  FFMA R7, R7, UR51, R6 ;  /* 0x0000003307077c23 */ /* 0x000fe20008000006 */
[----:B------:R-:W-:-:S03]  /*3000*/  IADD3 R27, PT, PT, R27, R11, RZ ;  /* 0x0000000b1b1b7210 */ /* 0x000fc60007ffe0ff */
[----:B----4-:R-:W-:Y:S01]  /*3010*/  FFMA R20, R20, UR52, R7 ;  /* 0x0000003414147c23 */ /* 0x010fe20008000007 */
[----:B------:R-:W-:Y:S02]  /*3020*/  IMAD R5, R29, R2, RZ ;  /* 0x000000021d057224 */ /* 0x000fe400078e02ff */
        /* <DEDUP_REMOVED lines=8> */
.L_x_17:
[----:B------:R-:W-:Y:S02]  /*30b0*/  IADD3 R3, PT, PT, R3, 0x1, RZ ;  /* 0x0000000103037810 */ /* 0x000fe40007ffe0ff */
[----:B------:R-:W-:Y:S01]  /*30c0*/  IADD3 R0, PT, PT, R0, 0x20, RZ ;  /* 0x0000002000007810 */ /* 0x000fe20007ffe0ff */
[----:B------:R-:W-:Y:S06]  /*30d0*/  BRA.U UP1, `(.L_x_23) ;  /* 0xfffffff101d87547 */ /* 0x000fec000b83ffff */
[----:B------:R-:W-:Y:S06]  /*30e0*/  BAR.SYNC.DEFER_BLOCKING 0x0 ;  /* 0x0000000000007b1d */ /* 0x000fec0000010000 */
[----:B------:R-:W-:Y:S05]  /*30f0*/  BRA.U UP0, `(.L_x_24) ;  /* 0xffffffd100cc7547 */ /* 0x000fea000b83ffff */
[----:B-1234-:R-:W-:Y:S05]  /*3100*/  EXIT ;  /* 0x000000000000794d */ /* 0x01efea0003800000 */
.L_x_25:
        /* <DEDUP_REMOVED lines=15> */
.L_x_90:


//--------------------- .text._Z35lux_winograd_input_transform_kernelIfLi32EEvPT_PKS0_PK10ConvParamsILi2EEii --------------------------
	.section	.text._Z35lux_winograd_input_transform_kernelIfLi32EEvPT_PKS0_PK10ConvParamsILi2EEii,"ax",@progbits
	.align	128
        .global         _Z35lux_winograd_input_transform_kernelIfLi32EEvPT_PKS0_PK10ConvParamsILi2EEii
        .type           _Z35lux_winograd_input_transform_kernelIfLi32EEvPT_PKS0_PK10ConvParamsILi2EEii,@function
        .size           _Z35lux_winograd_input_transform_kernelIfLi32EEvPT_PKS0_PK10ConvParamsILi2EEii,(.L_x_91 - _Z35lux_winograd_input_transform_kernelIfLi32EEvPT_PKS0_PK10ConvParamsILi2EEii)
        .other          _Z35lux_winograd_input_transform_kernelIfLi32EEvPT_PKS0_PK10ConvParamsILi2EEii,@"STO_CUDA_ENTRY STV_DEFAULT"
_Z35lux_winograd_input_transform_kernelIfLi32EEvPT_PKS0_PK10ConvParamsILi2EEii:
.text._Z35lux_winograd_input_transform_kernelIfLi32EEvPT_PKS0_PK10ConvParamsILi2EEii:
[----:B------:R-:W0:Y:S08]  /*0000*/  LDC R1, c[0x0][0x37c] ;  /* 0x0000df00ff017b82 */ /* 0x000e300000000800 */
[----:B------:R-:W1:Y:S01]  /*0010*/  LDC.64 R6, c[0x0][0x390] ;  /* 0x0000e400ff067b82 */ /* 0x000e620000000a00 */
[----:B------:R-:W1:Y:S01]  /*0020*/  LDCU.64 UR72, c[0x0][0x358] ;  /* 0x00006b00ff4877ac */ /* 0x000e620008000a00 */
[----:B0-----:R-:W-:-:S06]  /*0030*/  IADD3 R1, PT, PT, R1, -0x100, RZ ;  /* 0xffffff0001017810 */ /* 0x001fcc0007ffe0ff */
[----:B------:R-:W0:Y:S01]  /*0040*/  LDC.64 R2, c[0x0][0x398] ;  /* 0x0000e600ff027b82 */ /* 0x000e220000000a00 */
[----:B-1----:R-:W2:Y:S04]  /*0050*/  LDG.E R4, desc[UR72][R6.64+0x2c] ;  /* 0x00002c4806047981 */ /* 0x002ea8000c1e1900 */
[----:B------:R-:W3:Y:S04]  /*0060*/  LDG.E R0, desc[UR72][R6.64+0x30] ;  /* 0x0000304806007981 */ /* 0x000ee8000c1e1900 */
[----:B------:R1:W4:Y:S01]  /*0070*/  LDG.E R42, desc[UR72][R6.64] ;  /* 0x00000048062a7981 */ /* 0x000322000c1e1900 */
[----:B0-----:R-:W-:Y:S01]  /*0080*/  IMAD R2, R3, R2, RZ ;  /* 0x0000000203027224 */ /* 0x001fe200078e02ff */
[----:B------:R-:W-:Y:S01]  /*0090*/  IABS R12, R3 ;  /* 0x00000003000c7213 */ /* 0x000fe20000000000 */
[----:B------:R-:W-:Y:S01]  /*00a0*/  UMOV UR4, URZ ;  /* 0x000000ff00047c82 */ /* 0x000fe20008000000 */
[----:B------:R-:W1:Y:S02]  /*00b0*/  S2R R39, SR_CTAID.X ;  /* 0x0000000000277919 */ /* 0x000e640000002500 */
[----:B------:R-:W-:-:S02]  /*00c0*/  IABS R10, R2 ;  /* 0x00000002000a7213 */ /* 0x000fc40000000000 */
[----:B------:R-:W-:Y:S01]  /*00d0*/  IABS R11, R2 ;  /* 0x00000002000b7213 */ /* 0x000fe20000000000 */
[----:B------:R-:W0:Y:S01]  /*00e0*/  S2R R38, SR_TID.X ;  /* 0x0000000000267919 */ /* 0x000e220000002100 */
[----:B------:R-:W5:Y:S08]  /*00f0*/  I2F.RP R5, R10 ;  /* 0x0000000a00057306 */ /* 0x000f700000209400 */
[----:B-----5:R-:W5:Y:S01]  /*0100*/  MUFU.RCP R5, R5 ;  /* 0x0000000500057308 */ /* 0x020f620000001000 */
[----:B-1----:R-:W-:-:S02]  /*0110*/  IABS R6, R39 ;  /* 0x0000002700067213 */ /* 0x002fc40000000000 */
[----:B-----5:R-:W-:Y:S02]  /*0120*/  IADD3 R8, PT, PT, R5, 0xffffffe, RZ ;  /* 0x0ffffffe05087810 */ /* 0x020fe40007ffe0ff */
[----:B------:R-:W-:-:S03]  /*0130*/  IADD3 R5, PT, PT, RZ, -R11, RZ ;  /* 0x8000000bff057210 */ /* 0x000fc60007ffe0ff */
[----:B------:R1:W5:Y:S02]  /*0140*/  F2I.FTZ.U32.TRUNC.NTZ R9, R8 ;  /* 0x0000000800097305 */ /* 0x000364000021f000 */
[----:B-1----:R-:W-:Y:S01]  /*0150*/  HFMA2 R8, -RZ, RZ, 0, 0 ;  /* 0x00000000ff087431 */ /* 0x002fe200000001ff */
[----:B-----5:R-:W-:-:S05]  /*0160*/  IADD3 R7, PT, PT, RZ, -R9, RZ ;  /* 0x80000009ff077210 */ /* 0x020fca0007ffe0ff */
[----:B------:R-:W-:-:S04]  /*0170*/  IMAD R7, R7, R10, RZ ;  /* 0x0000000a07077224 */ /* 0x000fc800078e02ff */
[----:B------:R-:W-:Y:S02]  /*0180*/  IMAD.HI.U32 R9, R9, R7, R8 ;  /* 0x0000000709097227 */ /* 0x000fe400078e0008 */
        /* <DEDUP_REMOVED lines=9> */
[----:B------:R-:W-:Y:S02]  /*0220*/  ISETP.NE.AND P2, PT, R2, RZ, PT ;  /* 0x000000ff0200720c */ /* 0x000fe40003f45270 */
[----:B------:R-:W-:-:S02]  /*0230*/  ISETP.GE.AND P1, PT, R5, RZ, PT ;  /* 0x000000ff0500720c */ /* 0x000fc40003f26270 */
[----:B-1----:R-:W-:-:S04]  /*0240*/  IADD3 R6, PT, PT, R8, 0xffffffe, RZ ;  /* 0x0ffffffe08067810 */ /* 0x002fc80007ffe0ff */
[----:B------:R1:W5:Y:S01]  /*0250*/  F2I.FTZ.U32.TRUNC.NTZ R7, R6 ;  /* 0x0000000600077305 */ /* 0x000362000021f000 */
[----:B------:R-:W-:-:S06]  /*0260*/  @P0 IADD3 R37, PT, PT, R37, 0x1, RZ ;  /* 0x0000000125250810 */ /* 0x000fcc0007ffe0ff */
[----:B------:R-:W-:Y:S02]  /*0270*/  @!P1 IADD3 R37, PT, PT, -R37, RZ, RZ ;  /* 0x000000ff25259210 */ /* 0x000fe40007ffe1ff */
[----:B------:R-:W-:Y:S02]  /*0280*/  @!P2 LOP3.LUT R37, RZ, R2, RZ, 0x33, !PT ;  /* 0x00000002ff25a212 */ /* 0x000fe400078e33ff */
[----:B-1----:R-:W-:Y:S02]  /*0290*/  MOV R6, RZ ;  /* 0x000000ff00067202 */ /* 0x002fe40000000f00 */
[----:B------:R-:W-:Y:S02]  /*02a0*/  IADD3 R5, PT, PT, -R37, RZ, RZ ;  /* 0x000000ff25057210 */ /* 0x000fe40007ffe1ff */
[----:B-----5:R-:W-:-:S03]  /*02b0*/  IADD3 R9, PT, PT, RZ, -R7, RZ ;  /* 0x80000007ff097210 */ /* 0x020fc60007ffe0ff */
[----:B------:R-:W-:Y:S02]  /*02c0*/  IMAD R10, R2, R5, R39 ;  /* 0x00000005020a7224 */ /* 0x000fe400078e0227 */
[----:B------:R-:W-:-:S03]  /*02d0*/  IMAD R5, R9, R12, RZ ;  /* 0x0000000c09057224 */ /* 0x000fc600078e02ff */
[----:B------:R-:W-:Y:S01]  /*02e0*/  IABS R8, R10 ;  /* 0x0000000a00087213 */ /* 0x000fe20000000000 */
[----:B------:R-:W-:-:S03]  /*02f0*/  IMAD.HI.U32 R6, R7, R5, R6 ;  /* 0x0000000507067227 */ /* 0x000fc600078e0006 */
[----:B------:R-:W-:-:S05]  /*0300*/  MOV R5, R8 ;  /* 0x0000000800057202 */ /* 0x000fca0000000f00 */
[----:B------:R-:W-:-:S05]  /*0310*/  IMAD.HI.U32 R6, R6, R5, RZ ;  /* 0x0000000506067227 */ /* 0x000fca00078e00ff */
[----:B------:R-:W-:-:S05]  /*0320*/  IADD3 R7, PT, PT, -R6, RZ, RZ ;  /* 0x000000ff06077210 */ /* 0x000fca0007ffe1ff */
[----:B------:R-:W-:-:S05]  /*0330*/  IMAD R5, R12, R7, R5 ;  /* 0x000000070c057224 */ /* 0x000fca00078e0205 */
[----:B------:R-:W-:-:S13]  /*0340*/  ISETP.GT.U32.AND P2, PT, R12, R5, PT ;  /* 0x000000050c00720c */ /* 0x000fda0003f44070 */
        /* <DEDUP_REMOVED lines=9> */
[----:B------:R-:W-:-:S05]  /*03e0*/  IADD3 R8, PT, PT, -R6, RZ, RZ ;  /* 0x000000ff06087210 */ /* 0x000fca0007ffe1ff */
[----:B------:R-:W-:Y:S02]  /*03f0*/  IMAD R3, R3, R8, R10 ;  /* 0x0000000803037224 */ /* 0x000fe400078e020a */
[----:B--2---:R-:W-:Y:S02]  /*0400*/  IMAD R5, R6, 0x6, -R4 ;  /* 0x0000000606057824 */ /* 0x004fe400078e0a04 */
[----:B---3--:R-:W-:Y:S01]  /*0410*/  IMAD R3, R3, 0x6, -R0 ;  /* 0x0000000603037824 */ /* 0x008fe200078e0a00 */
[C---:B0-----:R-:W-:Y:S02]  /*0420*/  LOP3.LUT R0, R38.reuse, 0x7, RZ, 0xc0, !PT ;  /* 0x0000000726007812 */ /* 0x041fe400078ec0ff */
[----:B------:R-:W-:Y:S01]  /*0430*/  LEA.HI R36, R38, R5, RZ, 0x1d ;  /* 0x0000000526247211 */ /* 0x000fe200078fe8ff */
[----:B----4-:R-:W-:Y:S01]  /*0440*/  IMAD R42, R2, R42, RZ ;  /* 0x0000002a022a7224 */ /* 0x010fe200078e02ff */
[----:B------:R-:W-:Y:S02]  /*0450*/  IADD3 R3, PT, PT, R3, R0, RZ ;  /* 0x0000000003037210 */ /* 0x000fe40007ffe0ff */
[----:B------:R-:W-:-:S02]  /*0460*/  SHF.R.S32.HI R0, RZ, 0x1f, R37 ;  /* 0x0000001fff007819 */ /* 0x000fc40000011425 */
[----:B------:R-:W-:-:S07]  /*0470*/  SHF.R.S32.HI R2, RZ, 0x1f, R36 ;  /* 0x0000001fff027819 */ /* 0x000fce0000011424 */
.L_x_31:
[----:B--2---:R-:W0:Y:S02]  /*0480*/  LDC.64 R6, c[0x0][0x390] ;  /* 0x0000e400ff067b82 */ /* 0x004e240000000a00 */
[----:B0-----:R-:W2:Y:S06]  /*0490*/  LDG.E R4, desc[UR72][R6.64+0x4] ;  /* 0x0000044806047981 */ /* 0x001eac000c1e1900 */
[----:B------:R-:W0:Y:S02]  /*04a0*/  S2UR UR6, SR_CTAID.Y ;  /* 0x00000000000679c3 */ /* 0x000e240000002600 */
[----:B0-----:R-:W-:-:S06]  /*04b0*/  ULEA UR6, UR6, UR4, 0x5 ;  /* 0x0000000406067291 */ /* 0x001fcc000f8e28ff */
[----:B--2---:R-:W-:-:S13]  /*04c0*/  ISETP.LE.AND P0, PT, R4, UR6, PT ;  /* 0x0000000604007c0c */ /* 0x004fda000bf03270 */
[----:B------:R-:W-:Y:S05]  /*04d0*/  @P0 EXIT ;  /* 0x000000000000094d */ /* 0x000fea0003800000 */
[----:B------:R-:W-:Y:S01]  /*04e0*/  ISETP.GT.U32.AND P0, PT, R38, 0x3f, PT ;  /* 0x0000003f2600780c */ /* 0x000fe20003f04070 */
[----:B------:R-:W-:Y:S01]  /*04f0*/  UIADD3 UR4, UPT, UPT, UR4, 0x1, URZ ;  /* 0x0000000104047890 */ /* 0x000fe2000fffe0ff */
[----:B------:R-:W-:Y:S03]  /*0500*/  BSSY.RECONVERGENT B0, `(.L_x_26) ;  /* 0x000002d000007945 */ /* 0x000fe60003800200 */
[----:B------:R-:W-:-:S08]  /*0510*/  UISETP.NE.AND UP0, UPT, UR4, 0x20, UPT ;  /* 0x000000200400788c */ /* 0x000fd0000bf05270 */
[----:B------:R-:W-:Y:S05]  /*0520*/  @P0 BRA `(.L_x_27) ;  /* 0x0000000000a80947 */ /* 0x000fea0003800000 */
[----:B------:R-:W-:Y:S01]  /*0530*/  ISETP.GE.AND P0, PT, R36, RZ, PT ;  /* 0x000000ff2400720c */ /* 0x000fe20003f06270 */
[----:B------:R-:W-:Y:S01]  /*0540*/  BSSY.RECONVERGENT B1, `(.L_x_28) ;  /* 0x000001d000017945 */ /* 0x000fe20003800200 */
[----:B------:R-:W-:-:S11]  /*0550*/  HFMA2 R4, -RZ, RZ, 0, 0 ;  /* 0x00000000ff047431 */ /* 0x000fd600000001ff */
[----:B------:R-:W-:Y:S05]  /*0560*/  @!P0 BRA `(.L_x_29) ;  /* 0x0000000000688947 */ /* 0x000fea0003800000 */
[----:B------:R-:W2:Y:S01]  /*0570*/  LDG.E R5, desc[UR72][R6.64+0xc] ;  /* 0x00000c4806057981 */ /* 0x000ea2000c1e1900 */
[----:B------:R-:W-:-:S04]  /*0580*/  ISETP.GE.AND P0, PT, R3, RZ, PT ;  /* 0x000000ff0300720c */ /* 0x000fc80003f06270 */
[----:B--2---:R-:W-:-:S13]  /*0590*/  ISETP.GE.OR P0, PT, R36, R5, !P0 ;  /* 0x000000052400720c */ /* 0x004fda0004706670 */
[----:B------:R-:W-:Y:S05]  /*05a0*/  @P0 BRA `(.L_x_29) ;  /* 0x0000000000580947 */ /* 0x000fea0003800000 */
[----:B------:R-:W2:Y:S02]  /*05b0*/  LDG.E R8, desc[UR72][R6.64+0x10] ;  /* 0x0000104806087981 */ /* 0x000ea4000c1e1900 */
[----:B--2---:R-:W-:-:S13]  /*05c0*/  ISETP.GE.AND P0, PT, R3, R8, PT ;  /* 0x000000080300720c */ /* 0x004fda0003f06270 */
[----:B------:R-:W-:Y:S05]  /*05d0*/  @P0 BRA `(.L_x_29) ;  /* 0x00000000004c0947 */ /* 0x000fea0003800000 */
[----:B------:R-:W2:Y:S04]  /*05e0*/  LDG.E.64 R4, desc[UR72][R6.64+0x48] ;  /* 0x0000484806047981 */ /* 0x000ea8000c1e1b00 */
[----:B------:R-:W3:Y:S04]  /*05f0*/  LDG.E.64 R8, desc[UR72][R6.64+0x50] ;  /* 0x0000504806087981 */ /* 0x000ee8000c1e1b00 */
[----:B------:R-:W4:Y:S01]  /*0600*/  LDG.E.64 R10, desc[UR72][R6.64+0x58] ;  /* 0x00005848060a7981 */ /* 0x000f22000c1e1b00 */
[----:B------:R-:W-:Y:S01]  /*0610*/  UMOV UR7, URZ ;  /* 0x000000ff00077c82 */ /* 0x000fe20008000000 */
[----:B------:R-:W0:Y:S01]  /*0620*/  LDCU.64 UR8, c[0x0][0x388] ;  /* 0x00007100ff0877ac */ /* 0x000e220008000a00 */
[----:B--2---:R-:W-:-:S04]  /*0630*/  IMAD R5, R5, R37, RZ ;  /* 0x0000002505057224 */ /* 0x004fc800078e02ff */
[----:B------:R-:W-:Y:S02]  /*0640*/  IMAD R13, R4, R0, R5 ;  /* 0x00000000040d7224 */ /* 0x000fe400078e0205 */
[----:B------:R-:W-:-:S04]  /*0650*/  IMAD.WIDE.U32 R4, R37, R4, UR6 ;  /* 0x0000000625047e25 */ /* 0x000fc8000f8e0004 */
[----:B---3--:R-:W-:Y:S01]  /*0660*/  IMAD R9, R9, R36, RZ ;  /* 0x0000002409097224 */ /* 0x008fe200078e02ff */
[----:B------:R-:W-:-:S03]  /*0670*/  IADD3 R5, PT, PT, R5, R13, RZ ;  /* 0x0000000d05057210 */ /* 0x000fc60007ffe0ff */
[----:B------:R-:W-:Y:S02]  /*0680*/  IMAD R13, R8, R2, R9 ;  /* 0x00000002080d7224 */ /* 0x000fe400078e0209 */
[----:B------:R-:W-:-:S04]  /*0690*/  IMAD.WIDE.U32 R8, R36, R8, R4 ;  /* 0x0000000824087225 */ /* 0x000fc800078e0004 */
[----:B----4-:R-:W-:Y:S01]  /*06a0*/  IMAD R5, R11, R3, RZ ;  /* 0x000000030b057224 */ /* 0x010fe200078e02ff */
[----:B------:R-:W-:-:S03]  /*06b0*/  IADD3 R9, PT, PT, R9, R13, RZ ;  /* 0x0000000d09097210 */ /* 0x000fc60007ffe0ff */
[----:B------:R-:W-:-:S05]  /*06c0*/  IMAD.WIDE.U32 R10, R3, R10, R8 ;  /* 0x0000000a030a7225 */ /* 0x000fca00078e0008 */
[----:B------:R-:W-:Y:S02]  /*06d0*/  IADD3 R5, PT, PT, R11, R5, RZ ;  /* 0x000000050b057210 */ /* 0x000fe40007ffe0ff */
[----:B0-----:R-:W-:-:S04]  /*06e0*/  LEA R4, P0, R10, UR8, 0x2 ;  /* 0x000000080a047c11 */ /* 0x001fc8000f8010ff */
[----:B------:R-:W-:-:S05]  /*06f0*/  LEA.HI.X R5, R10, UR9, R5, 0x2, P0 ;  /* 0x000000090a057c11 */ /* 0x000fca00080f1405 */
[----:B------:R0:W5:Y:S04]  /*0700*/  LDG.E.CONSTANT R4, desc[UR72][R4.64] ;  /* 0x0000004804047981 */ /* 0x000168000c1e9900 */
.L_x_29:
[----:B------:R-:W-:Y:S05]  /*0710*/  BSYNC.RECONVERGENT B1 ;  /* 0x0000000000017941 */ /* 0x000fea0003800200 */
.L_x_28:
[----:B------:R-:W1:Y:S01]  /*0720*/  S2UR UR7, SR_CgaCtaId ;  /* 0x00000000000779c3 */ /* 0x000e620000008800 */
[C---:B0-----:R-:W-:Y:S01]  /*0730*/  SHF.L.U32 R5, R38.reuse, 0x7, RZ ;  /* 0x0000000726057819 */ /* 0x041fe200000006ff */
[----:B------:R-:W-:Y:S01]  /*0740*/  UMOV UR5, 0x400 ;  /* 0x0000040000057882 */ /* 0x000fe20000000000 */
[----:B------:R-:W-:Y:S02]  /*0750*/  SHF.L.U32 R9, R38, 0x2, RZ ;  /* 0x0000000226097819 */ /* 0x000fe400000006ff */
[C---:B------:R-:W-:Y:S02]  /*0760*/  LOP3.LUT R8, R5.reuse, 0x1fc00, RZ, 0xc0, !PT ;  /* 0x0001fc0005087812 */ /* 0x040fe400078ec0ff */
[----:B------:R-:W-:Y:S02]  /*0770*/  LOP3.LUT R5, R5, 0x380, RZ, 0xc0, !PT ;  /* 0x0000038005057812 */ /* 0x000fe400078ec0ff */
[----:B------:R-:W-:Y:S01]  /*0780*/  LOP3.LUT R10, R9, 0x7c, RZ, 0xc0, !PT ;  /* 0x0000007c090a7812 */ /* 0x000fe200078ec0ff */
[----:B-1----:R-:W-:-:S06]  /*0790*/  ULEA UR5, UR7, UR5, 0x18 ;  /* 0x0000000507057291 */ /* 0x002fcc000f8ec0ff */
[----:B------:R-:W-:-:S04]  /*07a0*/  IADD3 R5, PT, PT, R5, UR5, R8 ;  /* 0x0000000505057c10 */ /* 0x000fc8000fffe008 */
[----:B------:R-:W-:-:S05]  /*07b0*/  IADD3 R5, PT, PT, R5, R10, RZ ;  /* 0x0000000a05057210 */ /* 0x000fca0007ffe0ff */
[----:B-----5:R0:W-:Y:S02]  /*07c0*/  STS [R5], R4 ;  /* 0x0000000405007388 */ /* 0x0201e40000000800 */
.L_x_27:
[----:B------:R-:W-:Y:S05]  /*07d0*/  BSYNC.RECONVERGENT B0 ;  /* 0x0000000000007941 */ /* 0x000fea0003800200 */
.L_x_26:
[----:B------:R-:W1:Y:S08]  /*07e0*/  S2UR UR7, SR_CgaCtaId ;  /* 0x00000000000779c3 */ /* 0x000e700000008800 */
[----:B------:R-:W-:Y:S01]  /*07f0*/  BAR.SYNC.DEFER_BLOCKING 0x0 ;  /* 0x0000000000007b1d */ /* 0x000fe20000010000 */
[----:B------:R-:W-:-:S04]  /*0800*/  SHF.L.U32 R41, R38, 0x2, RZ ;  /* 0x0000000226297819 */ /* 0x000fc800000006ff */
[----:B------:R-:W-:Y:S01]  /*0810*/  LOP3.LUT R41, R41, 0x7c, RZ, 0xc0, !PT ;  /* 0x0000007c29297812 */ /* 0x000fe200078ec0ff */
[----:B------:R-:W-:Y:S01]  /*0820*/  UMOV UR5, 0x400 ;  /* 0x0000040000057882 */ /* 0x000fe20000000000 */
[----:B------:R-:W2:Y:S01]  /*0830*/  LDCU.128 UR8, c[0x3][0x60] ;  /* 0x00c00c00ff0877ac */ /* 0x000ea20008000c00 */
[----:B------:R-:W3:Y:S01]  /*0840*/  LDCU.128 UR16, c[0x3][0x80] ;  /* 0x00c01000ff1077ac */ /* 0x000ee20008000c00 */
[----:B------:R-:W4:Y:S01]  /*0850*/  LDCU.128 UR24, c[0x3][0xa0] ;  /* 0x00c01400ff1877ac */ /* 0x000f220008000c00 */
[----:B------:R-:W4:Y:S01]  /*0860*/  LDCU.128 UR28, c[0x3][0xc0] ;  /* 0x00c01800ff1c77ac */ /* 0x000f220008000c00 */
[----:B-1----:R-:W-:Y:S01]  /*0870*/  ULEA UR5, UR7, UR5, 0x18 ;  /* 0x0000000507057291 */ /* 0x002fe2000f8ec0ff */
[----:B------:R1:W5:Y:S01]  /*0880*/  LDG.E R40, desc[UR72][R6.64+0x4] ;  /* 0x0000044806287981 */ /* 0x000362000c1e1900 */
[----:B------:R-:W4:Y:S01]  /*0890*/  LDCU.128 UR32, c[0x3][0xe0] ;  /* 0x00c01c00ff2077ac */ /* 0x000f220008000c00 */
[----:B------:R-:W4:Y:S06]  /*08a0*/  LDCU.128 UR36, c[0x3][0x100] ;  /* 0x00c02000ff2477ac */ /* 0x000f2c0008000c00 */
[----:B0-----:R-:W2:Y:S01]  /*08b0*/  LDS R4, [R41+UR5] ;  /* 0x0000000529047984 */ /* 0x001ea20008000800 */
[----:B------:R-:W0:Y:S03]  /*08c0*/  LDCU.128 UR40, c[0x3][0x120] ;  /* 0x00c02400ff2877ac */ /* 0x000e260008000c00 */
[----:B------:R-:W0:Y:S01]  /*08d0*/  LDS R5, [R41+UR5+0x400] ;  /* 0x0004000529057984 */ /* 0x000e220008000800 */
        /* <DEDUP_REMOVED lines=11> */
[----:B-1----:R-:W-:Y:S01]  /*0990*/  LDS R6, [R41+UR5+0x880] ;  /* 0x0008800529067984 */ /* 0x002fe20008000800 */
[----:B------:R-:W1:Y:S03]  /*09a0*/  LDCU.128 UR60, c[0x3][0x110] ;  /* 0x00c02200ff3c77ac */ /* 0x000e660008000c00 */
[----:B------:R-:W-:Y:S01]  /*09b0*/  LDS R33, [R41+UR5+0x1880] ;  /* 0x0018800529217984 */ /* 0x000fe20008000800 */
[----:B------:R-:W1:Y:S01]  /*09c0*/  LDCU.128 UR64, c[0x3][0x130] ;  /* 0x00c02600ff4077ac */ /* 0x000e620008000c00 */
[----:B------:R-:W1:Y:S01]  /*09d0*/  LDCU.128 UR68, c[0x3][0x150] ;  /* 0x00c02a00ff4477ac */ /* 0x000e620008000c00 */
[C---:B--2---:R-:W-:Y:S01]  /*09e0*/  FFMA R12, R4.reuse, UR8, RZ ;  /* 0x00000008040c7c23 */ /* 0x044fe200080000ff */
[C---:B---3--:R-:W-:Y:S01]  /*09f0*/  FFMA R14, R4.reuse, UR16, RZ ;  /* 0x00000010040e7c23 */ /* 0x048fe200080000ff */
[C---:B----4-:R-:W-:Y:S01]  /*0a00*/  FFMA R16, R4.reuse, UR24, RZ ;  /* 0x0000001804107c23 */ /* 0x050fe200080000ff */
[C---:B------:R-:W-:Y:S01]  /*0a10*/  FFMA R18, R4.reuse, UR28, RZ ;  /* 0x0000001c04127c23 */ /* 0x040fe200080000ff */
[C---:B------:R-:W-:Y:S01]  /*0a20*/  FFMA R20, R4.reuse, UR32, RZ ;  /* 0x0000002004147c23 */ /* 0x040fe200080000ff */
[C---:B------:R-:W-:Y:S01]  /*0a30*/  FFMA R22, R4.reuse, UR36, RZ ;  /* 0x0000002404167c23 */ /* 0x040fe200080000ff */
[C---:B0-----:R-:W-:Y:S01]  /*0a40*/  FFMA R24, R4.reuse, UR40, RZ ;  /* 0x0000002804187c23 */ /* 0x041fe200080000ff */
[----:B------:R-:W-:Y:S01]  /*0a50*/  FFMA R4, R4, UR44, RZ ;  /* 0x0000002c04047c23 */ /* 0x000fe200080000ff */
[C---:B------:R-:W-:Y:S01]  /*0a60*/  FFMA R12, R5.reuse, UR9, R12 ;  /* 0x00000009050c7c23 */ /* 0x040fe2000800000c */
[C---:B------:R-:W-:Y:S01]  /*0a70*/  FFMA R14, R5.reuse, UR17, R14 ;  /* 0x00000011050e7c23 */ /* 0x040fe2000800000e */
[C---:B------:R-:W-:Y:S01]  /*0a80*/  FFMA R16, R5.reuse, UR25, R16 ;  /* 0x0000001905107c23 */ /* 0x040fe20008000010 */
[C---:B------:R-:W-:Y:S01]  /*0a90*/  FFMA R18, R5.reuse, UR29, R18 ;  /* 0x0000001d05127c23 */ /* 0x040fe20008000012 */
[C---:B------:R-:W-:Y:S01]  /*0aa0*/  FFMA R20, R5.reuse, UR33, R20 ;  /* 0x0000002105147c23 */ /* 0x040fe20008000014 */
[C---:B------:R-:W-:Y:S01]  /*0ab0*/  FFMA R22, R5.reuse, UR37, R22 ;  /* 0x0000002505167c23 */ /* 0x040fe20008000016 */
[C---:B------:R-:W-:Y:S01]  /*0ac0*/  FFMA R24, R5.reuse, UR41, R24 ;  /* 0x0000002905187c23 */ /* 0x040fe20008000018 */
[----:B------:R-:W-:Y:S01]  /*0ad0*/  FFMA R4, R5, UR45, R4 ;  /* 0x0000002d05047c23 */ /* 0x000fe20008000004 */
        /* <DEDUP_REMOVED lines=8> */
[----:B------:R-:W-:Y:S04]  /*0b60*/  LDS R5, [R41+UR5+0x480] ;  /* 0x0004800529057984 */ /* 0x000fe80008000800 */
[----:B------:R-:W0:Y:S01]  /*0b70*/  LDS R4, [R41+UR5+0x80] ;  /* 0x0000800529047984 */ /* 0x000e220008000800 */
        /* <DEDUP_REMOVED lines=13> */
[C---:B-1----:R-:W-:Y:S01]  /*0c50*/  FFMA R23, R9.reuse, UR60, R22 ;  /* 0x0000003c09177c23 */ /* 0x042fe20008000016 */
[C---:B------:R-:W-:Y:S01]  /*0c60*/  FFMA R25, R9.reuse, UR64, R24 ;  /* 0x0000004009197c23 */ /* 0x040fe20008000018 */
[----:B------:R-:W-:Y:S01]  /*0c70*/  FFMA R9, R9, UR68, R10 ;  /* 0x0000004409097c23 */ /* 0x000fe2000800000a */
[----:B------:R-:W1:Y:S01]  /*0c80*/  LDS R7, [R41+UR5+0xc80] ;  /* 0x000c800529077984 */ /* 0x000e620008000800 */
[----:B------:R-:W-:-:S02]  /*0c90*/  FFMA R13, R8, UR13, R11 ;  /* 0x0000000d080d7c23 */ /* 0x000fc4000800000b */
[C---:B------:R-:W-:Y:S01]  /*0ca0*/  FFMA R11, R8.reuse, UR69, R9 ;  /* 0x00000045080b7c23 */ /* 0x040fe20008000009 */
[----:B------:R-:W-:Y:S04]  /*0cb0*/  LDS R10, [R41+UR5+0x1480] ;  /* 0x00148005290a7984 */ /* 0x000fe80008000800 */
[----:B------:R-:W2:Y:S01]  /*0cc0*/  LDS R9, [R41+UR5+0x1080] ;  /* 0x0010800529097984 */ /* 0x000ea20008000800 */
        /* <DEDUP_REMOVED lines=12> */
[----:B------:R-:W-:Y:S01]  /*0d90*/  FFMA R28, R32, UR66, R25 ;  /* 0x00000042201c7c23 */ /* 0x000fe20008000019 */
[C---:B0-----:R-:W-:Y:S01]  /*0da0*/  FFMA R18, R4.reuse, UR8, RZ ;  /* 0x0000000804127c23 */ /* 0x041fe200080000ff */
[C---:B------:R-:W-:Y:S01]  /*0db0*/  FFMA R22, R4.reuse, UR16, RZ ;  /* 0x0000001004167c23 */ /* 0x040fe200080000ff */
[C---:B------:R-:W-:Y:S01]  /*0dc0*/  FFMA R26, R4.reuse, UR24, RZ ;  /* 0x00000018041a7c23 */ /* 0x040fe200080000ff */
[C---:B------:R-:W-:Y:S01]  /*0dd0*/  FFMA R30, R4.reuse, UR28, RZ ;  /* 0x0000001c041e7c23 */ /* 0x040fe200080000ff */
[C---:B------:R-:W-:Y:S01]  /*0de0*/  FFMA R34, R4.reuse, UR32, RZ ;  /* 0x0000002004227c23 */ /* 0x040fe200080000ff */
[C---:B------:R-:W-:Y:S01]  /*0df0*/  FFMA R44, R4.reuse, UR36, RZ ;  /* 0x00000024042c7c23 */ /* 0x040fe200080000ff */
[C---:B------:R-:W-:Y:S01]  /*0e00*/  FFMA R23, R4.reuse, UR40, RZ ;  /* 0x0000002804177c23 */ /* 0x040fe200080000ff */
[----:B------:R-:W-:Y:S01]  /*0e10*/  FFMA R4, R4, UR44, RZ ;  /* 0x0000002c04047c23 */ /* 0x000fe200080000ff */
        /* <DEDUP_REMOVED lines=10> */
[----:B------:R-:W0:Y:S01]  /*0ec0*/  LDS R4, [R41+UR5+0x100] ;  /* 0x0001000529047984 */ /* 0x000e220008000800 */
[C---:B------:R-:W-:Y:S01]  /*0ed0*/  FFMA R26, R6.reuse, UR18, R13 ;  /* 0x00000012061a7c23 */ /* 0x040fe2000800000d */
[C---:B------:R-:W-:Y:S01]  /*0ee0*/  FFMA R30, R6.reuse, UR26, R15 ;  /* 0x0000001a061e7c23 */ /* 0x040fe2000800000f */
[C---:B------:R-:W-:Y:S01]  /*0ef0*/  FFMA R34, R6.reuse, UR30, R17 ;  /* 0x0000001e06227c23 */ /* 0x040fe20008000011 */
[C---:B------:R-:W-:Y:S01]  /*0f00*/  FFMA R44, R6.reuse, UR34, R19 ;  /* 0x00000022062c7c23 */ /* 0x040fe20008000013 */
[C---:B------:R-:W-:Y:S01]  /*0f10*/  FFMA R21, R6.reuse, UR38, R21 ;  /* 0x0000002606157c23 */ /* 0x040fe20008000015 */
[C---:B------:R-:W-:Y:S01]  /*0f20*/  FFMA R23, R6.reuse, UR42, R23 ;  /* 0x0000002a06177c23 */ /* 0x040fe20008000017 */
[----:B------:R-:W-:Y:S01]  /*0f30*/  FFMA R6, R6, UR46, R5 ;  /* 0x0000002e06067c23 */ /* 0x000fe20008000005 */
[----:B------:R-:W3:Y:S01]  /*0f40*/  LDS R18, [R41+UR5+0x500] ;  /* 0x0005000529127984 */ /* 0x000ee20008000800 */
[C---:B-1----:R-:W-:Y:S01]  /*0f50*/  FFMA R22, R7.reuse, UR11, R22 ;  /* 0x0000000b07167c23 */ /* 0x042fe20008000016 */
[C---:B------:R-:W-:Y:S01]  /*0f60*/  FFMA R26, R7.reuse, UR19, R26 ;  /* 0x00000013071a7c23 */ /* 0x040fe2000800001a */
[C---:B------:R-:W-:Y:S01]  /*0f70*/  FFMA R30, R7.reuse, UR27, R30 ;  /* 0x0000001b071e7c23 */ /* 0x040fe2000800001e */
[C---:B------:R-:W-:Y:S01]  /*0f80*/  FFMA R34, R7.reuse, UR31, R34 ;  /* 0x0000001f07227c23 */ /* 0x040fe20008000022 */
[C---:B------:R-:W-:Y:S01]  /*0f90*/  FFMA R44, R7.reuse, UR35, R44 ;  /* 0x00000023072c7c23 */ /* 0x040fe2000800002c */
[C---:B------:R-:W-:Y:S01]  /*0fa0*/  FFMA R21, R7.reuse, UR39, R21 ;  /* 0x0000002707157c23 */ /* 0x040fe20008000015 */
[C---:B------:R-:W-:Y:S01]  /*0fb0*/  FFMA R23, R7.reuse, UR43, R23 ;  /* 0x0000002b07177c23 */ /* 0x040fe20008000017 */
[----:B------:R-:W-:Y:S01]  /*0fc0*/  FFMA R6, R7, UR47, R6 ;  /* 0x0000002f07067c23 */ /* 0x000fe20008000006 */
[----:B------:R-:W1:Y:S01]  /*0fd0*/  LDS R15, [R41+UR5+0x900] ;  /* 0x00090005290f7984 */ /* 0x000e620008000800 */
[C---:B--2---:R-:W-:Y:S01]  /*0fe0*/  FFMA R5, R9.reuse, UR12, R22 ;  /* 0x0000000c09057c23 */ /* 0x044fe20008000016 */
[C---:B------:R-:W-:Y:S01]  /*0ff0*/  FFMA R7, R9.reuse, UR20, R26 ;  /* 0x0000001409077c23 */ /* 0x040fe2000800001a */
[C---:B------:R-:W-:Y:S01]  /*1000*/  FFMA R11, R9.reuse, UR48, R30 ;  /* 0x00000030090b7c23 */ /* 0x040fe2000800001e */
[C---:B------:R-:W-:Y:S01]  /*1010*/  FFMA R13, R9.reuse, UR52, R34 ;  /* 0x00000034090d7c23 */ /* 0x040fe20008000022 */
[C---:B------:R-:W-:Y:S01]  /*1020*/  FFMA R17, R9.reuse, UR56, R44 ;  /* 0x0000003809117c23 */ /* 0x040fe2000800002c */
[C---:B------:R-:W-:Y:S01]  /*1030*/  FFMA R21, R9.reuse, UR60, R21 ;  /* 0x0000003c09157c23 */ /* 0x040fe20008000015 */
[C---:B------:R-:W-:Y:S01]  /*1040*/  FFMA R23, R9.reuse, UR64, R23 ;  /* 0x0000004009177c23 */ /* 0x040fe20008000017 */
[----:B------:R-:W-:-:S02]  /*1050*/  FFMA R9, R9, UR68, R6 ;  /* 0x0000004409097c23 */ /* 0x000fc40008000006 */
[----:B------:R-:W2:Y:S01]  /*1060*/  LDS R6, [R41+UR5+0xd00] ;  /* 0x000d000529067984 */ /* 0x000ea20008000800 */
[----:B------:R-:W-:-:S03]  /*1070*/  FFMA R30, R10, UR49, R11 ;  /* 0x000000310a1e7c23 */ /* 0x000fc6000800000b */
[----:B------:R-:W4:Y:S01]  /*1080*/  LDS R11, [R41+UR5+0x1100] ;  /* 0x00110005290b7984 */ /* 0x000f220008000800 */
        /* <DEDUP_REMOVED lines=8> */
[C---:B------:R-:W-:Y:S01]  /*1110*/  FFMA R29, R33.reuse, UR66, R23 ;  /* 0x00000042211d7c23 */ /* 0x040fe20008000017 */
[C---:B------:R-:W-:Y:S01]  /*1120*/  FFMA R7, R4.reuse, UR40, RZ ;  /* 0x0000002804077c23 */ /* 0x040fe200080000ff */
[C---:B------:R-:W-:Y:S01]  /*1130*/  FFMA R17, R33.reuse, UR54, R34 ;  /* 0x0000003621117c23 */ /* 0x040fe20008000022 */
[C---:B------:R-:W-:Y:S01]  /*1140*/  FFMA R45, R4.reuse, UR8, RZ ;  /* 0x00000008042d7c23 */ /* 0x040fe200080000ff */
[C---:B------:R-:W-:Y:S01]  /*1150*/  FFMA R27, R4.reuse, UR16, RZ ;  /* 0x00000010041b7c23 */ /* 0x040fe200080000ff */
[C---:B------:R-:W-:Y:S01]  /*1160*/  FFMA R35, R4.reuse, UR28, RZ ;  /* 0x0000001c04237c23 */ /* 0x040fe200080000ff */
[C---:B------:R-:W-:Y:S01]  /*1170*/  FFMA R43, R4.reuse, UR32, RZ ;  /* 0x00000020042b7c23 */ /* 0x040fe200080000ff */
[C---:B------:R-:W-:Y:S01]  /*1180*/  FFMA R23, R4.reuse, UR36, RZ ;  /* 0x0000002404177c23 */ /* 0x040fe200080000ff */
[----:B------:R-:W-:Y:S01]  /*1190*/  FFMA R19, R4, UR44, RZ ;  /* 0x0000002c04137c23 */ /* 0x000fe200080000ff */
[C---:B---3--:R-:W-:Y:S01]  /*11a0*/  FFMA R34, R18.reuse, UR25, R31 ;  /* 0x0000001912227c23 */ /* 0x048fe2000800001f */
[----:B------:R-:W0:Y:S01]  /*11b0*/  LDS R4, [R41+UR5+0x1500] ;  /* 0x0015000529047984 */ /* 0x000e220008000800 */
        /* <DEDUP_REMOVED lines=12> */
[----:B------:R-:W3:Y:S01]  /*1280*/  LDS R7, [R41+UR5+0x1900] ;  /* 0x0019000529077984 */ /* 0x000ee20008000800 */
[----:B-1----:R-:W-:Y:S01]  /*1290*/  FFMA R43, R15, UR26, R34 ;  /* 0x0000001a0f2b7c23 */ /* 0x002fe20008000022 */
[----:B------:R-:W-:-:S02]  /*12a0*/  FFMA R18, R18, UR45, R19 ;  /* 0x0000002d12127c23 */ /* 0x000fc40008000013 */
[----:B------:R-:W1:Y:S01]  /*12b0*/  LDS R19, [R41+UR5+0x1c00] ;  /* 0x001c000529137984 */ /* 0x000e620008000800 */
[----:B------:R-:W-:Y:S01]  /*12c0*/  FFMA R35, R15, UR30, R30 ;  /* 0x0000001e0f237c23 */ /* 0x000fe2000800001e */
[----:B--2---:R-:W-:-:S03]  /*12d0*/  FFMA R34, R6, UR27, R43 ;  /* 0x0000001b06227c23 */ /* 0x004fc6000800002b */
[----:B------:R-:W-:Y:S01]  /*12e0*/  FFMA R30, R6, UR31, R35 ;  /* 0x0000001f061e7c23 */ /* 0x000fe20008000023 */
[----:B----4-:R-:W-:Y:S02]  /*12f0*/  FFMA R35, R11, UR48, R34 ;  /* 0x000000300b237c23 */ /* 0x010fe40008000022 */
[----:B------:R-:W2:Y:S01]  /*1300*/  LDS R34, [R41+UR5+0x1d00] ;  /* 0x001d000529227984 */ /* 0x000ea20008000800 */
[----:B------:R-:W-:-:S03]  /*1310*/  FFMA R23, R15, UR42, R10 ;  /* 0x0000002a0f177c23 */ /* 0x000fc6000800000a */
[----:B------:R-:W4:Y:S01]  /*1320*/  LDS R10, [R41+UR5+0x1c80] ;  /* 0x001c8005290a7984 */ /* 0x000f220008000800 */
        /* <DEDUP_REMOVED lines=18> */
[C---:B0-----:R-:W-:Y:S01]  /*1450*/  FFMA R6, R4.reuse, UR13, R45 ;  /* 0x0000000d04067c23 */ /* 0x041fe2000800002d */
[C---:B------:R-:W-:Y:S01]  /*1460*/  FFMA R43, R4.reuse, UR21, R43 ;  /* 0x00000015042b7c23 */ /* 0x040fe2000800002b */
[C---:B------:R-:W-:Y:S01]  /*1470*/  FFMA R44, R4.reuse, UR49, R35 ;  /* 0x00000031042c7c23 */ /* 0x040fe20008000023 */
[C---:B------:R-:W-:Y:S01]  /*1480*/  FFMA R30, R4.reuse, UR53, R31 ;  /* 0x00000035041e7c23 */ /* 0x040fe2000800001f */
[C---:B------:R-:W-:Y:S01]  /*1490*/  FFMA R26, R4.reuse, UR57, R27 ;  /* 0x00000039041a7c23 */ /* 0x040fe2000800001b */
[C---:B------:R-:W-:Y:S01]  /*14a0*/  FFMA R22, R4.reuse, UR61, R23 ;  /* 0x0000003d04167c23 */ /* 0x040fe20008000017 */
[C---:B------:R-:W-:Y:S01]  /*14b0*/  FFMA R18, R4.reuse, UR65, R15 ;  /* 0x0000004104127c23 */ /* 0x040fe2000800000f */
[----:B------:R-:W-:Y:S01]  /*14c0*/  FFMA R4, R4, UR69, R11 ;  /* 0x0000004504047c23 */ /* 0x000fe2000800000b */
[----:B------:R-:W0:Y:S01]  /*14d0*/  LDS R45, [R41+UR5+0x180] ;  /* 0x00018005292d7984 */ /* 0x000e220008000800 */
[C---:B---3--:R-:W-:Y:S01]  /*14e0*/  FFMA R6, R7.reuse, UR14, R6 ;  /* 0x0000000e07067c23 */ /* 0x048fe20008000006 */
[C---:B------:R-:W-:Y:S01]  /*14f0*/  FFMA R43, R7.reuse, UR22, R43 ;  /* 0x00000016072b7c23 */ /* 0x040fe2000800002b */
[C---:B------:R-:W-:Y:S01]  /*1500*/  FFMA R35, R7.reuse, UR50, R44 ;  /* 0x0000003207237c23 */ /* 0x040fe2000800002c */
[C---:B------:R-:W-:Y:S01]  /*1510*/  FFMA R31, R7.reuse, UR54, R30 ;  /* 0x00000036071f7c23 */ /* 0x040fe2000800001e */
[C---:B------:R-:W-:Y:S01]  /*1520*/  FFMA R27, R7.reuse, UR58, R26 ;  /* 0x0000003a071b7c23 */ /* 0x040fe2000800001a */
[C---:B------:R-:W-:Y:S01]  /*1530*/  FFMA R15, R7.reuse, UR62, R22 ;  /* 0x0000003e070f7c23 */ /* 0x040fe20008000016 */
[C---:B------:R-:W-:Y:S01]  /*1540*/  FFMA R11, R7.reuse, UR66, R18 ;  /* 0x00000042070b7c23 */ /* 0x040fe20008000012 */
[----:B------:R-:W-:Y:S01]  /*1550*/  FFMA R7, R7, UR70, R4 ;  /* 0x0000004607077c23 */ /* 0x000fe20008000004 */
        /* <DEDUP_REMOVED lines=9> */
[----:B------:R-:W1:Y:S01]  /*15f0*/  LDS R19, [R41+UR5+0x580] ;  /* 0x0005800529137984 */ /* 0x000e620008000800 */
[----:B--2---:R-:W-:-:S03]  /*1600*/  FFMA R22, R34, UR59, R27 ;  /* 0x0000003b22167c23 */ /* 0x004fc6000800001b */
[----:B------:R-:W2:Y:S01]  /*1610*/  LDS R27, [R41+UR5+0xd80] ;  /* 0x000d8005291b7984 */ /* 0x000ea20008000800 */
[----:B------:R-:W-:-:S03]  /*1620*/  FFMA R18, R34, UR55, R31 ;  /* 0x0000003722127c23 */ /* 0x000fc6000800001f */
[----:B------:R-:W3:Y:S01]  /*1630*/  LDS R31, [R41+UR5+0x1180] ;  /* 0x00118005291f7984 */ /* 0x000ee20008000800 */
[C---:B----4-:R-:W-:Y:S01]  /*1640*/  FFMA R5, R10.reuse, UR15, R5 ;  /* 0x0000000f0a057c23 */ /* 0x050fe20008000005 */
[C---:B------:R-:W-:Y:S02]  /*1650*/  FFMA R9, R10.reuse, UR23, R9 ;  /* 0x000000170a097c23 */ /* 0x040fe40008000009 */
[----:B------:R-:W4:Y:S01]  /*1660*/  LDS R44, [R41+UR5+0x1580] ;  /* 0x00158005292c7984 */ /* 0x000f220008000800 */
[C---:B------:R-:W-:Y:S01]  /*1670*/  FFMA R13, R10.reuse, UR51, R13 ;  /* 0x000000330a0d7c23 */ /* 0x040fe2000800000d */
[C---:B------:R-:W-:Y:S01]  /*1680*/  FFMA R17, R10.reuse, UR55, R17 ;  /* 0x000000370a117c23 */ /* 0x040fe20008000011 */
[C---:B------:R-:W-:Y:S01]  /*1690*/  FFMA R21, R10.reuse, UR59, R21 ;  /* 0x0000003b0a157c23 */ /* 0x040fe20008000015 */
[C---:B------:R-:W-:Y:S01]  /*16a0*/  FFMA R25, R10.reuse, UR63, R25 ;  /* 0x0000003f0a197c23 */ /* 0x040fe20008000019 */
[C---:B------:R-:W-:Y:S01]  /*16b0*/  FFMA R29, R10.reuse, UR67, R29 ;  /* 0x000000430a1d7c23 */ /* 0x040fe2000800001d */
[----:B------:R-:W-:Y:S01]  /*16c0*/  FFMA R33, R10, UR71, R33 ;  /* 0x000000470a217c23 */ /* 0x000fe20008000021 */
[----:B------:R-:W-:-:S02]  /*16d0*/  FFMA R10, R34, UR23, R43 ;  /* 0x00000017220a7c23 */ /* 0x000fc4000800002b */
[----:B------:R-:W4:Y:S01]  /*16e0*/  LDS R43, [R41+UR5+0x1980] ;  /* 0x00198005292b7984 */ /* 0x000f220008000800 */
[----:B------:R-:W-:-:S03]  /*16f0*/  FFMA R14, R34, UR51, R35 ;  /* 0x00000033220e7c23 */ /* 0x000fc60008000023 */
[----:B------:R-:W4:Y:S01]  /*1700*/  LDS R35, [R41+UR5+0x1d80] ;  /* 0x001d800529237984 */ /* 0x000f220008000800 */
[C---:B------:R-:W-:Y:S01]  /*1710*/  FFMA R6, R34.reuse, UR15, R6 ;  /* 0x0000000f22067c23 */ /* 0x040fe20008000006 */
[C---:B------:R-:W-:Y:S01]  /*1720*/  FFMA R26, R34.reuse, UR63, R15 ;  /* 0x0000003f221a7c23 */ /* 0x040fe2000800000f */
[C---:B------:R-:W-:Y:S01]  /*1730*/  FFMA R30, R34.reuse, UR67, R11 ;  /* 0x00000043221e7c23 */ /* 0x040fe2000800000b */
[----:B------:R-:W-:Y:S01]  /*1740*/  FFMA R34, R34, UR71, R7 ;  /* 0x0000004722227c23 */ /* 0x000fe20008000007 */
[----:B0-----:R-:W-:-:S04]  /*1750*/  FFMA R7, R45, UR8, RZ ;  /* 0x000000082d077c23 */ /* 0x001fc800080000ff */
[----:B-1----:R-:W-:-:S04]  /*1760*/  FFMA R7, R19, UR9, R7 ;  /* 0x0000000913077c23 */ /* 0x002fc80008000007 */
[----:B------:R-:W-:-:S04]  /*1770*/  FFMA R7, R23, UR10, R7 ;  /* 0x0000000a17077c23 */ /* 0x000fc80008000007 */
[----:B--2---:R-:W-:-:S04]  /*1780*/  FFMA R7, R27, UR11, R7 ;  /* 0x0000000b1b077c23 */ /* 0x004fc80008000007 */
[----:B---3--:R-:W-:Y:S01]  /*1790*/  FFMA R7, R31, UR12, R7 ;  /* 0x0000000c1f077c23 */ /* 0x008fe20008000007 */
[----:B------:R-:W-:-:S03]  /*17a0*/  FFMA R11, R45, UR16, RZ ;  /* 0x000000102d0b7c23 */ /* 0x000fc600080000ff */
[----:B----4-:R-:W-:Y:S01]  /*17b0*/  FFMA R7, R44, UR13, R7 ;  /* 0x0000000d2c077c23 */ /* 0x010fe20008000007 */
[----:B------:R-:W-:-:S03]  /*17c0*/  FFMA R11, R19, UR17, R11 ;  /* 0x00000011130b7c23 */ /* 0x000fc6000800000b */
[----:B------:R-:W-:Y:S01]  /*17d0*/  FFMA R7, R43, UR14, R7 ;  /* 0x0000000e2b077c23 */ /* 0x000fe20008000007 */
[----:B------:R-:W-:-:S03]  /*17e0*/  FFMA R15, R45, UR24, RZ ;  /* 0x000000182d0f7c23 */ /* 0x000fc600080000ff */
[----:B------:R-:W-:Y:S01]  /*17f0*/  FFMA R7, R35, UR15, R7 ;  /* 0x0000000f23077c23 */ /* 0x000fe20008000007 */
[----:B------:R-:W-:-:S04]  /*1800*/  FFMA R11, R23, UR18, R11 ;  /* 0x00000012170b7c23 */ /* 0x000fc8000800000b */
[----:B------:R0:W-:Y:S01]  /*1810*/  STL.128 [R1], R4 ;  /* 0x0000000401007387 */ /* 0x0001e20000100c00 */
[----:B------:R-:W-:-:S04]  /*1820*/  FFMA R11, R27, UR19, R11 ;  /* 0x000000131b0b7c23 */ /* 0x000fc8000800000b */
[----:B------:R-:W-:Y:S01]  /*1830*/  FFMA R11, R31, UR20, R11 ;  /* 0x000000141f0b7c23 */ /* 0x000fe2000800000b */
[----:B0-----:R-:W-:-:S04]  /*1840*/  FFMA R4, R19, UR25, R15 ;  /* 0x0000001913047c23 */ /* 0x001fc8000800000f */
[----:B------:R-:W-:Y:S01]  /*1850*/  FFMA R4, R23, UR26, R4 ;  /* 0x0000001a17047c23 */ /* 0x000fe20008000004 */
[----:B------:R-:W-:-:S03]  /*1860*/  FFMA R11, R44, UR21, R11 ;  /* 0x000000152c0b7c23 */ /* 0x000fc6000800000b */
[----:B------:R-:W-:Y:S01]  /*1870*/  FFMA R4, R27, UR27, R4 ;  /* 0x0000001b1b047c23 */ /* 0x000fe20008000004 */
[----:B------:R-:W-:-:S03]  /*1880*/  FFMA R11, R43, UR22, R11 ;  /* 0x000000162b0b7c23 */ /* 0x000fc6000800000b */
[----:B------:R-:W-:Y:S01]  /*1890*/  FFMA R5, R31, UR48, R4 ;  /* 0x000000301f057c23 */ /* 0x000fe20008000004 */
[----:B------:R-:W-:-:S03]  /*18a0*/  FFMA R11, R35, UR23, R11 ;  /* 0x00000017230b7c23 */ /* 0x000fc6000800000b */
[----:B------:R-:W-:Y:S01]  /*18b0*/  FFMA R4, R44, UR49, R5 ;  /* 0x000000312c047c23 */ /* 0x000fe20008000005 */
[----:B------:R-:W-:Y:S01]  /*18c0*/  FFMA R6, R45, UR28, RZ ;  /* 0x0000001c2d067c23 */ /* 0x000fe200080000ff */
[----:B------:R0:W-:Y:S02]  /*18d0*/  STL.128 [R1+0x20], R8 ;  /* 0x0000200801007387 */ /* 0x0001e40000100c00 */
[----:B------:R-:W-:Y:S01]  /*18e0*/  FFMA R4, R43, UR50, R4 ;  /* 0x000000322b047c23 */ /* 0x000fe20008000004 */
[C---:B------:R-:W-:Y:S01]  /*18f0*/  FFMA R5, R45.reuse, UR36, RZ ;  /* 0x000000242d057c23 */ /* 0x040fe200080000ff */
[----:B------:R-:W-:Y:S02]  /*1900*/  FFMA R7, R45, UR40, RZ ;  /* 0x000000282d077c23 */ /* 0x000fe400080000ff */
[----:B------:R-:W-:Y:S01]  /*1910*/  FFMA R15, R35, UR51, R4 ;  /* 0x00000033230f7c23 */ /* 0x000fe20008000004 */
[----:B------:R-:W-:Y:S01]  /*1920*/  FFMA R4, R45, UR44, RZ ;  /* 0x0000002c2d047c23 */ /* 0x000fe200080000ff */
[C---:B------:R-:W-:Y:S01]  /*1930*/  FFMA R5, R19.reuse, UR37, R5 ;  /* 0x0000002513057c23 */ /* 0x040fe20008000005 */
[----:B------:R-:W-:Y:S01]  /*1940*/  FFMA R7, R19, UR41, R7 ;  /* 0x0000002913077c23 */ /* 0x000fe20008000007 */
[----:B0-----:R-:W-:Y:S01]  /*1950*/  FFMA R10, R45, UR32, RZ ;  /* 0x000000202d0a7c23 */ /* 0x001fe200080000ff */
[C---:B------:R-:W-:Y:S01]  /*1960*/  FFMA R8, R19.reuse, UR29, R6 ;  /* 0x0000001d13087c23 */ /* 0x040fe20008000006 */
[----:B------:R-:W-:-:S02]  /*1970*/  FFMA R6, R19, UR45, R4 ;  /* 0x0000002d13067c23 */ /* 0x000fc40008000004 */
[----:B------:R-:W-:Y:S01]  /*1980*/  FFMA R10, R19, UR33, R10 ;  /* 0x00000021130a7c23 */ /* 0x000fe2000800000a */
[C---:B------:R-:W-:Y:S01]  /*1990*/  FFMA R8, R23.reuse, UR30, R8 ;  /* 0x0000001e17087c23 */ /* 0x040fe20008000008 */
[----:B------:R0:W-:Y:S02]  /*19a0*/  STL.128 [R1+0x40], R12 ;  /* 0x0000400c01007387 */ /* 0x0001e40000100c00 */
[C---:B------:R-:W-:Y:S01]  /*19b0*/  FFMA R10, R23.reuse, UR34, R10 ;  /* 0x00000022170a7c23 */ /* 0x040fe2000800000a */
[----:B------:R-:W-:Y:S01]  /*19c0*/  FFMA R6, R23, UR46, R6 ;  /* 0x0000002e17067c23 */ /* 0x000fe20008000006 */
[C---:B------:R-:W-:Y:S01]  /*19d0*/  FFMA R8, R27.reuse, UR31, R8 ;  /* 0x0000001f1b087c23 */ /* 0x040fe20008000008 */
[----:B------:R-:W1:Y:S01]  /*19e0*/  LDS R4, [R41+UR5+0x200] ;  /* 0x0002000529047984 */ /* 0x000e620008000800 */
[C---:B------:R-:W-:Y:S01]  /*19f0*/  FFMA R10, R27.reuse, UR35, R10 ;  /* 0x000000231b0a7c23 */ /* 0x040fe2000800000a */
[----:B------:R-:W-:Y:S02]  /*1a00*/  FFMA R6, R27, UR47, R6 ;  /* 0x0000002f1b067c23 */ /* 0x000fe40008000006 */
[----:B------:R-:W2:Y:S01]  /*1a10*/  LDS R11, [R41+UR5+0x600] ;  /* 0x00060005290b7984 */ /* 0x000ea20008000800 */
[C---:B0-----:R-:W-:Y:S01]  /*1a20*/  FFMA R12, R23.reuse, UR38, R5 ;  /* 0x00000026170c7c23 */ /* 0x041fe20008000005 */
[----:B------:R-:W-:Y:S01]  /*1a30*/  FFMA R14, R23, UR42, R7 ;  /* 0x0000002a170e7c23 */ /* 0x000fe20008000007 */
[----:B------:R-:W-:-:S02]  /*1a40*/  FFMA R5, R31, UR52, R8 ;  /* 0x000000341f057c23 */ /* 0x000fc40008000008 */
[C---:B------:R-:W-:Y:S01]  /*1a50*/  FFMA R12, R27.reuse, UR39, R12 ;  /* 0x000000271b0c7c23 */ /* 0x040fe2000800000c */
[----:B------:R-:W-:Y:S01]  /*1a60*/  FFMA R14, R27, UR43, R14 ;  /* 0x0000002b1b0e7c23 */ /* 0x000fe2000800000e */
[C---:B------:R-:W-:Y:S02]  /*1a70*/  FFMA R7, R31.reuse, UR56, R10 ;  /* 0x000000381f077c23 */ /* 0x040fe4000800000a */
[C---:B------:R-:W-:Y:S01]  /*1a80*/  FFMA R9, R31.reuse, UR60, R12 ;  /* 0x0000003c1f097c23 */ /* 0x040fe2000800000c */
[C---:B------:R-:W-:Y:S01]  /*1a90*/  FFMA R13, R31.reuse, UR64, R14 ;  /* 0x000000401f0d7c23 */ /* 0x040fe2000800000e */
[----:B------:R-:W-:Y:S01]  /*1aa0*/  FFMA R31, R31, UR68, R6 ;  /* 0x000000441f1f7c23 */ /* 0x000fe20008000006 */
[C---:B------:R-:W-:Y:S01]  /*1ab0*/  FFMA R6, R44.reuse, UR53, R5 ;  /* 0x000000352c067c23 */ /* 0x040fe20008000005 */
[C---:B------:R-:W-:Y:S01]  /*1ac0*/  FFMA R8, R44.reuse, UR57, R7 ;  /* 0x000000392c087c23 */ /* 0x040fe20008000007 */
[C---:B------:R-:W-:Y:S01]  /*1ad0*/  FFMA R10, R44.reuse, UR61, R9 ;  /* 0x0000003d2c0a7c23 */ /* 0x040fe20008000009 */
[----:B------:R-:W0:Y:S01]  /*1ae0*/  LDS R12, [R41+UR5+0xa00] ;  /* 0x000a0005290c7984 */ /* 0x000e220008000800 */
[C---:B------:R-:W-:Y:S01]  /*1af0*/  FFMA R6, R43.reuse, UR54, R6 ;  /* 0x000000362b067c23 */ /* 0x040fe20008000006 */
[C---:B------:R-:W-:Y:S01]  /*1b00*/  FFMA R8, R43.reuse, UR58, R8 ;  /* 0x0000003a2b087c23 */ /* 0x040fe20008000008 */
[C---:B------:R-:W-:Y:S01]  /*1b10*/  FFMA R14, R44.reuse, UR65, R13 ;  /* 0x000000412c0e7c23 */ /* 0x040fe2000800000d */
[----:B------:R-:W-:Y:S01]  /*1b20*/  FFMA R10, R43, UR62, R10 ;  /* 0x0000003e2b0a7c23 */ /* 0x000fe2000800000a */
[----:B------:R-:W-:Y:S01]  /*1b30*/  FFMA R44, R44, UR69, R31 ;  /* 0x000000452c2c7c23 */ /* 0x000fe2000800001f */
[C---:B------:R-:W-:Y:S01]  /*1b40*/  FFMA R19, R35.reuse, UR55, R6 ;  /* 0x0000003723137c23 */ /* 0x040fe20008000006 */
[----:B------:R-:W-:Y:S01]  /*1b50*/  FFMA R23, R35, UR59, R8 ;  /* 0x0000003b23177c23 */ /* 0x000fe20008000008 */
[----:B------:R-:W-:Y:S01]  /*1b60*/  FFMA R14, R43, UR66, R14 ;  /* 0x000000422b0e7c23 */ /* 0x000fe2000800000e */
[----:B------:R-:W-:Y:S01]  /*1b70*/  FFMA R27, R35, UR63, R10 ;  /* 0x0000003f231b7c23 */ /* 0x000fe2000800000a */
[----:B------:R-:W3:Y:S01]  /*1b80*/  LDS R13, [R41+UR5+0xe00] ;  /* 0x000e0005290d7984 */ /* 0x000ee20008000800 */
[----:B------:R-:W-:Y:S01]  /*1b90*/  FFMA R44, R43, UR70, R44 ;  /* 0x000000462b2c7c23 */ /* 0x000fe2000800002c */
[----:B------:R-:W-:-:S02]  /*1ba0*/  FFMA R31, R35, UR67, R14 ;  /* 0x00000043231f7c23 */ /* 0x000fc4000800000e */
[----:B------:R4:W-:Y:S01]  /*1bb0*/  STL.128 [R1+0x60], R16 ;  /* 0x0000601001007387 */ /* 0x0009e20000100c00 */
[----:B------:R-:W-:-:S03]  /*1bc0*/  FFMA R35, R35, UR71, R44 ;  /* 0x0000004723237c23 */ /* 0x000fc6000800002c */
[----:B------:R2:W-:Y:S04]  /*1bd0*/  STL.128 [R1+0x80], R20 ;  /* 0x0000801401007387 */ /* 0x0005e80000100c00 */
[----:B------:R0:W-:Y:S04]  /*1be0*/  STL.128 [R1+0xa0], R24 ;  /* 0x0000a01801007387 */ /* 0x0001e80000100c00 */
[----:B------:R-:W3:Y:S04]  /*1bf0*/  LDS R6, [R41+UR5+0x1200] ;  /* 0x0012000529067984 */ /* 0x000ee80008000800 */
[----:B------:R-:W-:Y:S04]  /*1c00*/  STL.128 [R1+0xc0], R28 ;  /* 0x0000c01c01007387 */ /* 0x000fe80000100c00 */
[----:B------:R-:W-:Y:S04]  /*1c10*/  STL.128 [R1+0xe0], R32 ;  /* 0x0000e02001007387 */ /* 0x000fe80000100c00 */
[----:B------:R-:W3:Y:S01]  /*1c20*/  LDS R7, [R41+UR5+0x1600] ;  /* 0x0016000529077984 */ /* 0x000ee20008000800 */
[C---:B-1----:R-:W-:Y:S01]  /*1c30*/  FFMA R8, R4.reuse, UR8, RZ ;  /* 0x0000000804087c23 */ /* 0x042fe200080000ff */
[C---:B------:R-:W-:Y:S01]  /*1c40*/  FFMA R9, R4.reuse, UR16, RZ ;  /* 0x0000001004097c23 */ /* 0x040fe200080000ff */
[C---:B------:R-:W-:Y:S01]  /*1c50*/  FFMA R10, R4.reuse, UR24, RZ ;  /* 0x00000018040a7c23 */ /* 0x040fe200080000ff */
[C---:B------:R-:W-:Y:S01]  /*1c60*/  FFMA R14, R4.reuse, UR28, RZ ;  /* 0x0000001c040e7c23 */ /* 0x040fe200080000ff */
[C---:B----4-:R-:W-:Y:S01]  /*1c70*/  FFMA R16, R4.reuse, UR32, RZ ;  /* 0x0000002004107c23 */ /* 0x050fe200080000ff */
[C---:B------:R-:W-:Y:S01]  /*1c80*/  FFMA R18, R4.reuse, UR36, RZ ;  /* 0x0000002404127c23 */ /* 0x040fe200080000ff */
[C---:B--2---:R-:W-:Y:S01]  /*1c90*/  FFMA R20, R4.reuse, UR40, RZ ;  /* 0x0000002804147c23 */ /* 0x044fe200080000ff */
[----:B------:R-:W-:Y:S01]  /*1ca0*/  FFMA R4, R4, UR44, RZ ;  /* 0x0000002c04047c23 */ /* 0x000fe200080000ff */
[----:B------:R-:W1:Y:S01]  /*1cb0*/  LDS R5, [R41+UR5+0x1a00] ;  /* 0x001a000529057984 */ /* 0x000e620008000800 */
[C---:B------:R-:W-:Y:S01]  /*1cc0*/  FFMA R15, R11.reuse, UR9, R8 ;  /* 0x000000090b0f7c23 */ /* 0x040fe20008000008 */
[C---:B------:R-:W-:Y:S01]  /*1cd0*/  FFMA R9, R11.reuse, UR17, R9 ;  /* 0x000000110b097c23 */ /* 0x040fe20008000009 */
[C---:B------:R-:W-:Y:S01]  /*1ce0*/  FFMA R17, R11.reuse, UR25, R10 ;  /* 0x000000190b117c23 */ /* 0x040fe2000800000a */
[C---:B------:R-:W-:Y:S01]  /*1cf0*/  FFMA R19, R11.reuse, UR29, R14 ;  /* 0x0000001d0b137c23 */ /* 0x040fe2000800000e */
[C---:B------:R-:W-:Y:S01]  /*1d00*/  FFMA R21, R11.reuse, UR33, R16 ;  /* 0x000000210b157c23 */ /* 0x040fe20008000010 */
[C---:B------:R-:W-:Y:S01]  /*1d10*/  FFMA R23, R11.reuse, UR37, R18 ;  /* 0x000000250b177c23 */ /* 0x040fe20008000012 */
[C---:B0-----:R-:W-:Y:S01]  /*1d20*/  FFMA R25, R11.reuse, UR41, R20 ;  /* 0x000000290b197c23 */ /* 0x041fe20008000014 */
        /* <DEDUP_REMOVED lines=10> */
[----:B------:R-:W2:Y:S01]  /*1dd0*/  LDS R9, [R41+UR5+0x680] ;  /* 0x0006800529097984 */ /* 0x000ea20008000800 */
[----:B------:R-:W-:Y:S01]  /*1de0*/  FFMA R12, R12, UR46, R11 ;  /* 0x0000002e0c0c7c23 */ /* 0x000fe2000800000b */
        /* <DEDUP_REMOVED lines=9> */
[C---:B------:R-:W-:Y:S01]  /*1e80*/  FFMA R10, R6.reuse, UR12, R15 ;  /* 0x0000000c060a7c23 */ /* 0x040fe2000800000f */
[C---:B------:R-:W-:Y:S01]  /*1e90*/  FFMA R12, R6.reuse, UR20, R17 ;  /* 0x00000014060c7c23 */ /* 0x040fe20008000011 */
[C---:B------:R-:W-:Y:S01]  /*1ea0*/  FFMA R14, R6.reuse, UR48, R19 ;  /* 0x00000030060e7c23 */ /* 0x040fe20008000013 */
[C---:B------:R-:W-:Y:S01]  /*1eb0*/  FFMA R16, R6.reuse, UR52, R21 ;  /* 0x0000003406107c23 */ /* 0x040fe20008000015 */
[C---:B------:R-:W-:Y:S01]  /*1ec0*/  FFMA R18, R6.reuse, UR56, R23 ;  /* 0x0000003806127c23 */ /* 0x040fe20008000017 */
[C---:B------:R-:W-:Y:S01]  /*1ed0*/  FFMA R20, R6.reuse, UR60, R25 ;  /* 0x0000003c06147c23 */ /* 0x040fe20008000019 */
[C---:B------:R-:W-:Y:S01]  /*1ee0*/  FFMA R22, R6.reuse, UR64, R27 ;  /* 0x0000004006167c23 */ /* 0x040fe2000800001b */
[----:B------:R-:W-:-:S02]  /*1ef0*/  FFMA R8, R6, UR68, R13 ;  /* 0x0000004406087c23 */ /* 0x000fc4000800000d */
[----:B------:R-:W4:Y:S01]  /*1f00*/  LDS R6, [R41+UR5+0xe80] ;  /* 0x000e800529067984 */ /* 0x000f220008000800 */
[C---:B------:R-:W-:Y:S01]  /*1f10*/  FFMA R10, R7.reuse, UR13, R10 ;  /* 0x0000000d070a7c23 */ /* 0x040fe2000800000a */
[C---:B------:R-:W-:Y:S01]  /*1f20*/  FFMA R12, R7.reuse, UR21, R12 ;  /* 0x00000015070c7c23 */ /* 0x040fe2000800000c */
[C---:B------:R-:W-:Y:S01]  /*1f30*/  FFMA R14, R7.reuse, UR49, R14 ;  /* 0x00000031070e7c23 */ /* 0x040fe2000800000e */
[C---:B------:R-:W-:Y:S01]  /*1f40*/  FFMA R16, R7.reuse, UR53, R16 ;  /* 0x0000003507107c23 */ /* 0x040fe20008000010 */
[C---:B------:R-:W-:Y:S01]  /*1f50*/  FFMA R18, R7.reuse, UR57, R18 ;  /* 0x0000003907127c23 */ /* 0x040fe20008000012 */
[C---:B------:R-:W-:Y:S01]  /*1f60*/  FFMA R24, R7.reuse, UR61, R20 ;  /* 0x0000003d07187c23 */ /* 0x040fe20008000014 */
[C---:B------:R-:W-:Y:S01]  /*1f70*/  FFMA R22, R7.reuse, UR65, R22 ;  /* 0x0000004107167c23 */ /* 0x040fe20008000016 */
[----:B------:R-:W-:Y:S02]  /*1f80*/  FFMA R32, R7, UR69, R8 ;  /* 0x0000004507207c23 */ /* 0x000fe40008000008 */
[----:B------:R-:W4:Y:S01]  /*1f90*/  LDS R7, [R41+UR5+0x1280] ;  /* 0x0012800529077984 */ /* 0x000f220008000800 */
[C---:B-1----:R-:W-:Y:S01]  /*1fa0*/  FFMA R8, R5.reuse, UR22, R12 ;  /* 0x0000001605087c23 */ /* 0x042fe2000800000c */
[C---:B------:R-:W-:Y:S01]  /*1fb0*/  FFMA R12, R5.reuse, UR50, R14 ;  /* 0x00000032050c7c23 */ /* 0x040fe2000800000e */
[C---:B------:R-:W-:Y:S01]  /*1fc0*/  FFMA R28, R5.reuse, UR66, R22 ;  /* 0x00000042051c7c23 */ /* 0x040fe20008000016 */
        /* <DEDUP_REMOVED lines=8> */
[C---:B------:R-:W-:Y:S01]  /*2050*/  FFMA R10, R5.reuse, UR14, R10 ;  /* 0x0000000e050a7c23 */ /* 0x040fe2000800000a */
[C---:B------:R-:W-:Y:S01]  /*2060*/  FFMA R16, R5.reuse, UR54, R16 ;  /* 0x0000003605107c23 */ /* 0x040fe20008000010 */
[C---:B------:R-:W-:Y:S01]  /*2070*/  FFMA R20, R5.reuse, UR58, R18 ;  /* 0x0000003a05147c23 */ /* 0x040fe20008000012 */
[C---:B------:R-:W-:Y:S01]  /*2080*/  FFMA R24, R5.reuse, UR62, R24 ;  /* 0x0000003e05187c23 */ /* 0x040fe20008000018 */
[----:B------:R-:W-:-:S02]  /*2090*/  FFMA R32, R5, UR70, R32 ;  /* 0x0000004605207c23 */ /* 0x000fc40008000020 */
[----:B------:R-:W0:Y:S01]  /*20a0*/  LDS R5, [R41+UR5+0x1680] ;  /* 0x0016800529057984 */ /* 0x000e220008000800 */
[C---:B--2---:R-:W-:Y:S01]  /*20b0*/  FFMA R18, R9.reuse, UR9, R14 ;  /* 0x0000000909127c23 */ /* 0x044fe2000800000e */
[C---:B------:R-:W-:Y:S01]  /*20c0*/  FFMA R14, R9.reuse, UR45, R4 ;  /* 0x0000002d090e7c23 */ /* 0x040fe20008000004 */
[C---:B------:R-:W-:Y:S01]  /*20d0*/  FFMA R34, R9.reuse, UR33, R34 ;  /* 0x0000002109227c23 */ /* 0x040fe20008000022 */
[----:B------:R-:W1:Y:S01]  /*20e0*/  LDS R4, [R41+UR5+0x300] ;  /* 0x0003000529047984 */ /* 0x000e620008000800 */
[C---:B------:R-:W-:Y:S01]  /*20f0*/  FFMA R22, R9.reuse, UR17, R22 ;  /* 0x0000001109167c23 */ /* 0x040fe20008000016 */
[C---:B------:R-:W-:Y:S01]  /*2100*/  FFMA R26, R9.reuse, UR25, R26 ;  /* 0x00000019091a7c23 */ /* 0x040fe2000800001a */
[C---:B------:R-:W-:Y:S01]  /*2110*/  FFMA R30, R9.reuse, UR29, R30 ;  /* 0x0000001d091e7c23 */ /* 0x040fe2000800001e */
[C---:B------:R-:W-:Y:S01]  /*2120*/  FFMA R44, R9.reuse, UR37, R44 ;  /* 0x00000025092c7c23 */ /* 0x040fe2000800002c */
[----:B------:R-:W-:Y:S01]  /*2130*/  FFMA R23, R9, UR41, R13 ;  /* 0x0000002909177c23 */ /* 0x000fe2000800000d */
[C---:B---3--:R-:W-:Y:S01]  /*2140*/  FFMA R9, R11.reuse, UR10, R18 ;  /* 0x0000000a0b097c23 */ /* 0x048fe20008000012 */
[C---:B------:R-:W-:Y:S01]  /*2150*/  FFMA R19, R11.reuse, UR34, R34 ;  /* 0x000000220b137c23 */ /* 0x040fe20008000022 */
[----:B------:R-:W2:Y:S01]  /*2160*/  LDS R18, [R41+UR5+0x700] ;  /* 0x0007000529127984 */ /* 0x000ea20008000800 */
[C---:B------:R-:W-:Y:S01]  /*2170*/  FFMA R13, R11.reuse, UR18, R22 ;  /* 0x000000120b0d7c23 */ /* 0x040fe20008000016 */
[C---:B------:R-:W-:Y:S01]  /*2180*/  FFMA R15, R11.reuse, UR26, R26 ;  /* 0x0000001a0b0f7c23 */ /* 0x040fe2000800001a */
[C---:B------:R-:W-:Y:S01]  /*2190*/  FFMA R17, R11.reuse, UR30, R30 ;  /* 0x0000001e0b117c23 */ /* 0x040fe2000800001e */
[C---:B------:R-:W-:Y:S01]  /*21a0*/  FFMA R21, R11.reuse, UR38, R44 ;  /* 0x000000260b157c23 */ /* 0x040fe2000800002c */
[C---:B------:R-:W-:Y:S01]  /*21b0*/  FFMA R23, R11.reuse, UR42, R23 ;  /* 0x0000002a0b177c23 */ /* 0x040fe20008000017 */
[----:B------:R-:W-:Y:S01]  /*21c0*/  FFMA R11, R11, UR46, R14 ;  /* 0x0000002e0b0b7c23 */ /* 0x000fe2000800000e */
[C---:B----4-:R-:W-:Y:S01]  /*21d0*/  FFMA R14, R6.reuse, UR11, R9 ;  /* 0x0000000b060e7c23 */ /* 0x050fe20008000009 */
[----:B------:R-:W-:-:S02]  /*21e0*/  FFMA R44, R6, UR35, R19 ;  /* 0x00000023062c7c23 */ /* 0x000fc40008000013 */
[----:B------:R-:W3:Y:S01]  /*21f0*/  LDS R19, [R41+UR5+0xb00] ;  /* 0x000b000529137984 */ /* 0x000ee20008000800 */
[----:B------:R-:W-:-:S03]  /*2200*/  FFMA R22, R7, UR12, R14 ;  /* 0x0000000c07167c23 */ /* 0x000fc6000800000e */
[----:B------:R-:W4:Y:S01]  /*2210*/  LDS R14, [R41+UR5+0xf00] ;  /* 0x000f0005290e7984 */ /* 0x000f220008000800 */
[C---:B------:R-:W-:Y:S01]  /*2220*/  FFMA R26, R6.reuse, UR19, R13 ;  /* 0x00000013061a7c23 */ /* 0x040fe2000800000d */
[C---:B------:R-:W-:Y:S01]  /*2230*/  FFMA R30, R6.reuse, UR27, R15 ;  /* 0x0000001b061e7c23 */ /* 0x040fe2000800000f */
[C---:B------:R-:W-:Y:S01]  /*2240*/  FFMA R34, R6.reuse, UR31, R17 ;  /* 0x0000001f06227c23 */ /* 0x040fe20008000011 */
[C---:B------:R-:W-:Y:S01]  /*2250*/  FFMA R21, R6.reuse, UR39, R21 ;  /* 0x0000002706157c23 */ /* 0x040fe20008000015 */
[C---:B------:R-:W-:Y:S01]  /*2260*/  FFMA R23, R6.reuse, UR43, R23 ;  /* 0x0000002b06177c23 */ /* 0x040fe20008000017 */
[----:B------:R-:W-:Y:S02]  /*2270*/  FFMA R6, R6, UR47, R11 ;  /* 0x0000002f06067c23 */ /* 0x000fe4000800000b */
        /* <DEDUP_REMOVED lines=17> */
[C---:B-1----:R-:W-:Y:S01]  /*2390*/  FFMA R7, R4.reuse, UR40, RZ ;  /* 0x0000002804077c23 */ /* 0x042fe200080000ff */
        /* <DEDUP_REMOVED lines=8> */
[----:B------:R-:W0:Y:S01]  /*2420*/  LDS R4, [R41+UR5+0x1700] ;  /* 0x0017000529047984 */ /* 0x000e220008000800 */
[C---:B------:R-:W-:Y:S01]  /*2430*/  FFMA R9, R33.reuse, UR22, R26 ;  /* 0x0000001621097c23 */ /* 0x040fe2000800001a */
[C---:B------:R-:W-:Y:S01]  /*2440*/  FFMA R13, R33.reuse, UR50, R30 ;  /* 0x00000032210d7c23 */ /* 0x040fe2000800001e */
[C---:B------:R-:W-:Y:S01]  /*2450*/  FFMA R17, R33.reuse, UR54, R34 ;  /* 0x0000003621117c23 */ /* 0x040fe20008000022 */
[C---:B------:R-:W-:Y:S01]  /*2460*/  FFMA R21, R33.reuse, UR58, R44 ;  /* 0x0000003a21157c23 */ /* 0x040fe2000800002c */
[C---:B------:R-:W-:Y:S01]  /*2470*/  FFMA R25, R33.reuse, UR62, R25 ;  /* 0x0000003e21197c23 */ /* 0x040fe20008000019 */
[----:B------:R-:W-:Y:S01]  /*2480*/  FFMA R33, R33, UR70, R6 ;  /* 0x0000004621217c23 */ /* 0x000fe20008000006 */
[C---:B--2---:R-:W-:Y:S01]  /*2490*/  FFMA R6, R18.reuse, UR41, R7 ;  /* 0x0000002912067c23 */ /* 0x044fe20008000007 */
[C---:B------:R-:W-:Y:S01]  /*24a0*/  FFMA R45, R18.reuse, UR9, R45 ;  /* 0x00000009122d7c23 */ /* 0x040fe2000800002d */
[C---:B------:R-:W-:Y:S01]  /*24b0*/  FFMA R44, R18.reuse, UR17, R27 ;  /* 0x00000011122c7c23 */ /* 0x040fe2000800001b */
[C---:B------:R-:W-:Y:S01]  /*24c0*/  FFMA R34, R18.reuse, UR25, R31 ;  /* 0x0000001912227c23 */ /* 0x040fe2000800001f */
[C---:B------:R-:W-:Y:S01]  /*24d0*/  FFMA R30, R18.reuse, UR29, R35 ;  /* 0x0000001d121e7c23 */ /* 0x040fe20008000023 */
[C---:B------:R-:W-:Y:S01]  /*24e0*/  FFMA R26, R18.reuse, UR33, R43 ;  /* 0x00000021121a7c23 */ /* 0x040fe2000800002b */
[C---:B------:R-:W-:Y:S01]  /*24f0*/  FFMA R22, R18.reuse, UR37, R23 ;  /* 0x0000002512167c23 */ /* 0x040fe20008000017 */
[----:B------:R-:W1:Y:S01]  /*2500*/  LDS R7, [R41+UR5+0x1b00] ;  /* 0x001b000529077984 */ /* 0x000e620008000800 */
[----:B------:R-:W-:Y:S01]  /*2510*/  FFMA R18, R18, UR45, R15 ;  /* 0x0000002d12127c23 */ /* 0x000fe2000800000f */
[----:B---3--:R-:W-:-:S02]  /*2520*/  FFMA R43, R19, UR26, R34 ;  /* 0x0000001a132b7c23 */ /* 0x008fc40008000022 */
[----:B------:R-:W2:Y:S01]  /*2530*/  LDS R15, [R41+UR5+0x1e00] ;  /* 0x001e0005290f7984 */ /* 0x000ea20008000800 */
[----:B------:R-:W-:Y:S01]  /*2540*/  FFMA R35, R19, UR30, R30 ;  /* 0x0000001e13237c23 */ /* 0x000fe2000800001e */
[----:B----4-:R-:W-:-:S03]  /*2550*/  FFMA R34, R14, UR27, R43 ;  /* 0x0000001b0e227c23 */ /* 0x010fc6000800002b */
[C---:B------:R-:W-:Y:S01]  /*2560*/  FFMA R30, R14.reuse, UR31, R35 ;  /* 0x0000001f0e1e7c23 */ /* 0x040fe20008000023 */
[----:B------:R-:W-:Y:S02]  /*2570*/  FFMA R35, R11, UR48, R34 ;  /* 0x000000300b237c23 */ /* 0x000fe40008000022 */
[----:B------:R-:W3:Y:S01]  /*2580*/  LDS R34, [R41+UR5+0x1f00] ;  /* 0x001f000529227984 */ /* 0x000ee20008000800 */
        /* <DEDUP_REMOVED lines=46> */
[----:B---3--:R-:W-:-:S03]  /*2870*/  FFMA R14, R34, UR51, R31 ;  /* 0x00000033220e7c23 */ /* 0x008fc6000800001f */
[----:B------:R-:W2:Y:S01]  /*2880*/  LDS R43, [R41+UR5+0xb80] ;  /* 0x000b8005292b7984 */ /* 0x000ea20008000800 */
[----:B------:R-:W-:-:S03]  /*2890*/  FFMA R18, R34, UR55, R27 ;  /* 0x0000003722127c23 */ /* 0x000fc6000800001b */
[----:B------:R-:W3:Y:S01]  /*28a0*/  LDS R31, [R41+UR5+0xf80] ;  /* 0x000f8005291f7984 */ /* 0x000ee20008000800 */
[----:B------:R-:W-:-:S03]  /*28b0*/  FFMA R22, R34, UR59, R23 ;  /* 0x0000003b22167c23 */ /* 0x000fc60008000017 */
[----:B------:R-:W4:Y:S01]  /*28c0*/  LDS R27, [R41+UR5+0x1380] ;  /* 0x00138005291b7984 */ /* 0x000f220008000800 */
[----:B------:R-:W-:-:S03]  /*28d0*/  FFMA R26, R34, UR63, R19 ;  /* 0x0000003f221a7c23 */ /* 0x000fc60008000013 */
[----:B------:R-:W4:Y:S01]  /*28e0*/  LDS R23, [R41+UR5+0x1780] ;  /* 0x0017800529177984 */ /* 0x000f220008000800 */
[----:B------:R-:W-:-:S03]  /*28f0*/  FFMA R10, R34, UR23, R35 ;  /* 0x00000017220a7c23 */ /* 0x000fc60008000023 */
[----:B------:R-:W4:Y:S04]  /*2900*/  LDS R19, [R41+UR5+0x1b80] ;  /* 0x001b800529137984 */ /* 0x000f280008000800 */
[----:B------:R-:W4:Y:S01]  /*2910*/  LDS R35, [R41+UR5+0x1f80] ;  /* 0x001f800529237984 */ /* 0x000f220008000800 */
        /* <DEDUP_REMOVED lines=10> */
[----:B------:R-:W-:Y:S01]  /*29c0*/  FFMA R34, R34, UR71, R7 ;  /* 0x0000004722227c23 */ /* 0x000fe20008000007 */
[C---:B-1----:R-:W-:Y:S01]  /*29d0*/  FFMA R7, R15.reuse, UR8, RZ ;  /* 0x000000080f077c23 */ /* 0x042fe200080000ff */
[----:B------:R-:W-:-:S03]  /*29e0*/  FFMA R11, R15, UR16, RZ ;  /* 0x000000100f0b7c23 */ /* 0x000fc600080000ff */
[C---:B------:R-:W-:Y:S01]  /*29f0*/  FFMA R7, R44.reuse, UR9, R7 ;  /* 0x000000092c077c23 */ /* 0x040fe20008000007 */
[----:B------:R-:W-:-:S03]  /*2a00*/  FFMA R11, R44, UR17, R11 ;  /* 0x000000112c0b7c23 */ /* 0x000fc6000800000b */
[C---:B--2---:R-:W-:Y:S01]  /*2a10*/  FFMA R7, R43.reuse, UR10, R7 ;  /* 0x0000000a2b077c23 */ /* 0x044fe20008000007 */
[----:B------:R-:W-:-:S03]  /*2a20*/  FFMA R11, R43, UR18, R11 ;  /* 0x000000122b0b7c23 */ /* 0x000fc6000800000b */
[C---:B---3--:R-:W-:Y:S01]  /*2a30*/  FFMA R7, R31.reuse, UR11, R7 ;  /* 0x0000000b1f077c23 */ /* 0x048fe20008000007 */
[----:B------:R-:W-:-:S03]  /*2a40*/  FFMA R11, R31, UR19, R11 ;  /* 0x000000131f0b7c23 */ /* 0x000fc6000800000b */
[C---:B----4-:R-:W-:Y:S01]  /*2a50*/  FFMA R7, R27.reuse, UR12, R7 ;  /* 0x0000000c1b077c23 */ /* 0x050fe20008000007 */
[----:B------:R-:W-:-:S03]  /*2a60*/  FFMA R11, R27, UR20, R11 ;  /* 0x000000141b0b7c23 */ /* 0x000fc6000800000b */
[C---:B------:R-:W-:Y:S01]  /*2a70*/  FFMA R7, R23.reuse, UR13, R7 ;  /* 0x0000000d17077c23 */ /* 0x040fe20008000007 */
[----:B------:R-:W-:-:S03]  /*2a80*/  FFMA R11, R23, UR21, R11 ;  /* 0x00000015170b7c23 */ /* 0x000fc6000800000b */
[C---:B------:R-:W-:Y:S01]  /*2a90*/  FFMA R7, R19.reuse, UR14, R7 ;  /* 0x0000000e13077c23 */ /* 0x040fe20008000007 */
[----:B------:R-:W-:-:S03]  /*2aa0*/  FFMA R11, R19, UR22, R11 ;  /* 0x00000016130b7c23 */ /* 0x000fc6000800000b */
[C---:B------:R-:W-:Y:S01]  /*2ab0*/  FFMA R7, R35.reuse, UR15, R7 ;  /* 0x0000000f23077c23 */ /* 0x040fe20008000007 */
[----:B------:R-:W-:Y:S01]  /*2ac0*/  FFMA R11, R35, UR23, R11 ;  /* 0x00000017230b7c23 */ /* 0x000fe2000800000b */
[C---:B------:R-:W-:Y:S01]  /*2ad0*/  FFMA R41, R15.reuse, UR24, RZ ;  /* 0x000000180f297c23 */ /* 0x040fe200080000ff */
[C---:B------:R-:W-:Y:S02]  /*2ae0*/  FFMA R45, R15.reuse, UR32, RZ ;  /* 0x000000200f2d7c23 */ /* 0x040fe400080000ff */
[----:B------:R0:W-:Y:S04]  /*2af0*/  STL.128 [R1+0x10], R4 ;  /* 0x0000100401007387 */ /* 0x0001e80000100c00 */
[----:B------:R1:W-:Y:S01]  /*2b00*/  STL.128 [R1+0x30], R8 ;  /* 0x0000300801007387 */ /* 0x0003e20000100c00 */
[C---:B0-----:R-:W-:Y:S01]  /*2b10*/  FFMA R7, R15.reuse, UR28, RZ ;  /* 0x0000001c0f077c23 */ /* 0x041fe200080000ff */
[C---:B------:R-:W-:Y:S01]  /*2b20*/  FFMA R5, R15.reuse, UR40, RZ ;  /* 0x000000280f057c23 */ /* 0x040fe200080000ff */
[C---:B------:R-:W-:Y:S01]  /*2b30*/  FFMA R4, R44.reuse, UR25, R41 ;  /* 0x000000192c047c23 */ /* 0x040fe20008000029 */
[C---:B-1----:R-:W-:Y:S01]  /*2b40*/  FFMA R9, R15.reuse, UR36, RZ ;  /* 0x000000240f097c23 */ /* 0x042fe200080000ff */
[----:B------:R-:W-:Y:S01]  /*2b50*/  FFMA R15, R15, UR44, RZ ;  /* 0x0000002c0f0f7c23 */ /* 0x000fe200080000ff */
        /* <DEDUP_REMOVED lines=9> */
[----:B------:R-:W-:Y:S01]  /*2bf0*/  FFMA R4, R31, UR27, R4 ;  /* 0x0000001b1f047c23 */ /* 0x000fe20008000004 */
        /* <DEDUP_REMOVED lines=21> */
[----:B------:R-:W-:Y:S01]  /*2d50*/  FFMA R10, R19, UR58, R10 ;  /* 0x0000003a130a7c23 */ /* 0x000fe2000800000a */
[----:B------:R-:W-:Y:S01]  /*2d60*/  FFMA R15, R35, UR51, R4 ;  /* 0x00000033230f7c23 */ /* 0x000fe20008000004 */
[C---:B------:R-:W-:Y:S01]  /*2d70*/  FFMA R8, R19.reuse, UR62, R8 ;  /* 0x0000003e13087c23 */ /* 0x040fe20008000008 */
[C---:B------:R-:W-:Y:S01]  /*2d80*/  FFMA R4, R19.reuse, UR66, R5 ;  /* 0x0000004213047c23 */ /* 0x040fe20008000005 */
[----:B------:R-:W-:Y:S01]  /*2d90*/  FFMA R44, R19, UR70, R44 ;  /* 0x00000046132c7c23 */ /* 0x000fe2000800002c */
[C---:B------:R-:W-:Y:S01]  /*2da0*/  FFMA R19, R35.reuse, UR55, R6 ;  /* 0x0000003723137c23 */ /* 0x040fe20008000006 */
[C---:B------:R-:W-:Y:S01]  /*2db0*/  FFMA R23, R35.reuse, UR59, R10 ;  /* 0x0000003b23177c23 */ /* 0x040fe2000800000a */
[C---:B------:R-:W-:Y:S01]  /*2dc0*/  FFMA R27, R35.reuse, UR63, R8 ;  /* 0x0000003f231b7c23 */ /* 0x040fe20008000008 */
[C---:B------:R-:W-:Y:S01]  /*2dd0*/  FFMA R31, R35.reuse, UR67, R4 ;  /* 0x00000043231f7c23 */ /* 0x040fe20008000004 */
[----:B------:R0:W-:Y:S01]  /*2de0*/  STL.128 [R1+0x50], R12 ;  /* 0x0000500c01007387 */ /* 0x0001e20000100c00 */
[----:B------:R-:W-:-:S03]  /*2df0*/  FFMA R35, R35, UR71, R44 ;  /* 0x0000004723237c23 */ /* 0x000fc6000800002c */
[----:B------:R1:W-:Y:S04]  /*2e00*/  STL.128 [R1+0x70], R16 ;  /* 0x0000701001007387 */ /* 0x0003e80000100c00 */
[----:B------:R1:W-:Y:S04]  /*2e10*/  STL.128 [R1+0x90], R20 ;  /* 0x0000901401007387 */ /* 0x0003e80000100c00 */
[----:B------:R1:W-:Y:S04]  /*2e20*/  STL.128 [R1+0xb0], R24 ;  /* 0x0000b01801007387 */ /* 0x0003e80000100c00 */
[----:B------:R1:W-:Y:S04]  /*2e30*/  STL.128 [R1+0xd0], R28 ;  /* 0x0000d01c01007387 */ /* 0x0003e80000100c00 */
[----:B------:R1:W-:Y:S01]  /*2e40*/  STL.128 [R1+0xf0], R32 ;  /* 0x0000f02001007387 */ /* 0x0003e20000100c00 */
[----:B0-----:R-:W-:-:S07]  /*2e50*/  HFMA2 R12, -RZ, RZ, 0, 0 ;  /* 0x00000000ff0c7431 */ /* 0x001fce00000001ff */
.L_x_30:
[----:B--2---:R-:W-:-:S05]  /*2e60*/  LEA R13, R12, R1, 0x5 ;  /* 0x000000010c0d7211 */ /* 0x004fca00078e28ff */
[----:B------:R-:W2:Y:S04]  /*2e70*/  LDL.128 R4, [R13] ;  /* 0x000000000d047983 */ /* 0x000ea80000100c00 */
[----:B------:R0:W3:Y:S02]  /*2e80*/  LDL.128 R8, [R13+0x10] ;  /* 0x000010000d087983 */ /* 0x0000e40000100c00 */
[C---:B0-----:R-:W-:Y:S02]  /*2e90*/  SHF.L.U32 R13, R12.reuse, 0x3, RZ ;  /* 0x000000030c0d7819 */ /* 0x041fe400000006ff */
[----:B------:R-:W-:-:S03]  /*2ea0*/  IADD3 R12, PT, PT, R12, 0x1, RZ ;  /* 0x000000010c0c7810 */ /* 0x000fc60007ffe0ff */
[----:B------:R-:W-:Y:S01]  /*2eb0*/  IMAD R13, R42, R13, R39 ;  /* 0x0000000d2a0d7224 */ /* 0x000fe200078e0227 */
[----:B------:R-:W-:Y:S01]  /*2ec0*/  ISETP.NE.AND P0, PT, R12, 0x8, PT ;  /* 0x000000080c00780c */ /* 0x000fe20003f05270 */
[C---:B--2---:R-:W-:Y:S01]  /*2ed0*/  FFMA R14, R4.reuse, UR8, RZ ;  /* 0x00000008040e7c23 */ /* 0x044fe200080000ff */
[C---:B-1----:R-:W-:Y:S01]  /*2ee0*/  FFMA R16, R4.reuse, UR16, RZ ;  /* 0x0000001004107c23 */ /* 0x042fe200080000ff */
        /* <DEDUP_REMOVED lines=30> */
[----:B------:R-:W0:Y:S01]  /*30d0*/  LDC.64 R4, c[0x0][0x380] ;  /* 0x0000e000ff047b82 */ /* 0x000e220000000a00 */
[----:B------:R-:W-:Y:S01]  /*30e0*/  IADD3 R7, PT, PT, R42, R13, RZ ;  /* 0x0000000d2a077210 */ /* 0x000fe20007ffe0ff */
        /* <DEDUP_REMOVED lines=8> */
[C---:B------:R-:W-:Y:S01]  /*3170*/  IADD3 R17, PT, PT, R42.reuse, R7, RZ ;  /* 0x000000072a117210 */ /* 0x040fe20007ffe0ff */
        /* <DEDUP_REMOVED lines=8> */
[----:B------:R-:W-:Y:S01]  /*3200*/  IADD3 R9, PT, PT, R42, R17, RZ ;  /* 0x000000112a097210 */ /* 0x000fe20007ffe0ff */
[----:B------:R-:W-:Y:S01]  /*3210*/  FFMA R8, R10, UR22, R19 ;  /* 0x000000160a087c23 */ /* 0x000fe20008000013 */
[----:B-----5:R-:W-:-:S02]  /*3220*/  IMAD R13, R40, R13, UR6 ;  /* 0x00000006280d7e24 */ /* 0x020fc4000f8e020d */
[----:B------:R-:W-:Y:S01]  /*3230*/  FFMA R6, R10, UR14, R15 ;  /* 0x0000000e0a067c23 */ /* 0x000fe2000800000f */
[----:B------:R-:W-:Y:S01]  /*3240*/  IADD3 R19, PT, PT, R42, R9, RZ ;  /* 0x000000092a137210 */ /* 0x000fe20007ffe0ff */
[C---:B------:R-:W-:Y:S01]  /*3250*/  FFMA R16, R10.reuse, UR50, R21 ;  /* 0x000000320a107c23 */ /* 0x040fe20008000015 */
[C---:B------:R-:W-:Y:S01]  /*3260*/  FFMA R18, R10.reuse, UR54, R23 ;  /* 0x000000360a127c23 */ /* 0x040fe20008000017 */
[----:B------:R-:W-:Y:S01]  /*3270*/  FFMA R20, R10, UR58, R25 ;  /* 0x0000003a0a147c23 */ /* 0x000fe20008000019 */
[----:B------:R-:W-:Y:S01]  /*3280*/  IADD3 R35, PT, PT, R42, R19, RZ ;  /* 0x000000132a237210 */ /* 0x000fe20007ffe0ff */
[C---:B------:R-:W-:Y:S01]  /*3290*/  FFMA R22, R10.reuse, UR62, R27 ;  /* 0x0000003e0a167c23 */ /* 0x040fe2000800001b */
[C---:B------:R-:W-:Y:S01]  /*32a0*/  FFMA R24, R10.reuse, UR66, R29 ;  /* 0x000000420a187c23 */ /* 0x040fe2000800001d */
[----:B------:R-:W-:Y:S01]  /*32b0*/  FFMA R10, R10, UR70, R31 ;  /* 0x000000460a0a7c23 */ /* 0x000fe2000800001f */
[----:B------:R-:W-:Y:S01]  /*32c0*/  IADD3 R41, PT, PT, R42, R35, RZ ;  /* 0x000000232a297210 */ /* 0x000fe20007ffe0ff */
[----:B------:R-:W-:-:S02]  /*32d0*/  IMAD R17, R40, R17, UR6 ;  /* 0x0000000628117e24 */ /* 0x000fc4000f8e0211 */
[----:B------:R-:W-:Y:S01]  /*32e0*/  FFMA R33, R11, UR15, R6 ;  /* 0x0000000f0b217c23 */ /* 0x000fe20008000006 */
[----:B0-----:R-:W-:-:S04]  /*32f0*/  IMAD.WIDE R14, R13, 0x4, R4 ;  /* 0x000000040d0e7825 */ /* 0x001fc800078e0204 */
[C---:B------:R-:W-:Y:S01]  /*3300*/  FFMA R13, R11.reuse, UR23, R8 ;  /* 0x000000170b0d7c23 */ /* 0x040fe20008000008 */
[C---:B------:R-:W-:Y:S01]  /*3310*/  FFMA R21, R11.reuse, UR51, R16 ;  /* 0x000000330b157c23 */ /* 0x040fe20008000010 */
[C---:B------:R-:W-:Y:S01]  /*3320*/  FFMA R23, R11.reuse, UR55, R18 ;  /* 0x000000370b177c23 */ /* 0x040fe20008000012 */
[----:B------:R-:W-:Y:S02]  /*3330*/  IMAD R7, R40, R7, UR6 ;  /* 0x0000000628077e24 */ /* 0x000fe4000f8e0207 */
[C---:B------:R-:W-:Y:S01]  /*3340*/  FFMA R29, R11.reuse, UR59, R20 ;  /* 0x0000003b0b1d7c23 */ /* 0x040fe20008000014 */
[C---:B------:R-:W-:Y:S01]  /*3350*/  FFMA R27, R11.reuse, UR63, R22 ;  /* 0x0000003f0b1b7c23 */ /* 0x040fe20008000016 */
[C---:B------:R-:W-:Y:S01]  /*3360*/  FFMA R25, R11.reuse, UR67, R24 ;  /* 0x000000430b197c23 */ /* 0x040fe20008000018 */
[----:B------:R-:W-:Y:S01]  /*3370*/  FFMA R31, R11, UR71, R10 ;  /* 0x000000470b1f7c23 */ /* 0x000fe2000800000a */
[----:B------:R-:W-:Y:S01]  /*3380*/  IADD3 R43, PT, PT, R42, R41, RZ ;  /* 0x000000292a2b7210 */ /* 0x000fe20007ffe0ff */
[----:B------:R-:W-:Y:S01]  /*3390*/  IMAD R11, R40, R9, UR6 ;  /* 0x00000006280b7e24 */ /* 0x000fe2000f8e0209 */
[----:B------:R0:W-:Y:S01]  /*33a0*/  STG.E desc[UR72][R14.64], R33 ;  /* 0x000000210e007986 */ /* 0x0001e2000c101948 */
[----:B------:R-:W-:-:S04]  /*33b0*/  IMAD.WIDE R8, R17, 0x4, R4 ;  /* 0x0000000411087825 */ /* 0x000fc800078e0204 */
[----:B------:R-:W-:Y:S02]  /*33c0*/  IMAD R19, R40, R19, UR6 ;  /* 0x0000000628137e24 */ /* 0x000fe4000f8e0213 */
[----:B------:R-:W-:-:S04]  /*33d0*/  IMAD.WIDE R6, R7, 0x4, R4 ;  /* 0x0000000407067825 */ /* 0x000fc800078e0204 */
[C---:B------:R-:W-:Y:S01]  /*33e0*/  IMAD R17, R40.reuse, R35, UR6 ;  /* 0x0000000628117e24 */ /* 0x040fe2000f8e0223 */
[----:B------:R2:W-:Y:S01]  /*33f0*/  STG.E desc[UR72][R6.64], R13 ;  /* 0x0000000d06007986 */ /* 0x0005e2000c101948 */
[C---:B------:R-:W-:Y:S02]  /*3400*/  IMAD R41, R40.reuse, R41, UR6 ;  /* 0x0000000628297e24 */ /* 0x040fe4000f8e0229 */
[--C-:B------:R-:W-:Y:S01]  /*3410*/  IMAD.WIDE R10, R11, 0x4, R4.reuse ;  /* 0x000000040b0a7825 */ /* 0x100fe200078e0204 */
[----:B------:R2:W-:Y:S03]  /*3420*/  STG.E desc[UR72][R8.64], R21 ;  /* 0x0000001508007986 */ /* 0x0005e6000c101948 */
[----:B------:R-:W-:Y:S01]  /*3430*/  IMAD R43, R40, R43, UR6 ;  /* 0x00000006282b7e24 */ /* 0x000fe2000f8e022b */
[----:B------:R2:W-:Y:S01]  /*3440*/  STG.E desc[UR72][R10.64], R23 ;  /* 0x000000170a007986 */ /* 0x0005e2000c101948 */
[----:B0-----:R-:W-:-:S04]  /*3450*/  IMAD.WIDE R14, R19, 0x4, R4 ;  /* 0x00000004130e7825 */ /* 0x001fc800078e0204 */
[--C-:B------:R-:W-:Y:S01]  /*3460*/  IMAD.WIDE R16, R17, 0x4, R4.reuse ;  /* 0x0000000411107825 */ /* 0x100fe200078e0204 */
[----:B------:R2:W-:Y:S03]  /*3470*/  STG.E desc[UR72][R14.64], R29 ;  /* 0x0000001d0e007986 */ /* 0x0005e6000c101948 */
[--C-:B------:R-:W-:Y:S01]  /*3480*/  IMAD.WIDE R18, R41, 0x4, R4.reuse ;  /* 0x0000000429127825 */ /* 0x100fe200078e0204 */
[----:B------:R2:W-:Y:S03]  /*3490*/  STG.E desc[UR72][R16.64], R27 ;  /* 0x0000001b10007986 */ /* 0x0005e6000c101948 */
[----:B------:R-:W-:Y:S01]  /*34a0*/  IMAD.WIDE R4, R43, 0x4, R4 ;  /* 0x000000042b047825 */ /* 0x000fe200078e0204 */
[----:B------:R2:W-:Y:S04]  /*34b0*/  STG.E desc[UR72][R18.64], R25 ;  /* 0x0000001912007986 */ /* 0x0005e8000c101948 */
[----:B------:R2:W-:Y:S01]  /*34c0*/  STG.E desc[UR72][R4.64], R31 ;  /* 0x0000001f04007986 */ /* 0x0005e2000c101948 */
[----:B------:R-:W-:Y:S05]  /*34d0*/  @P0 BRA `(.L_x_30) ;  /* 0xfffffff800600947 */ /* 0x000fea000383ffff */
[----:B------:R-:W-:Y:S06]  /*34e0*/  BAR.SYNC.DEFER_BLOCKING 0x0 ;  /* 0x0000000000007b1d */ /* 0x000fec0000010000 */
[----:B------:R-:W-:Y:S05]  /*34f0*/  BRA.U UP0, `(.L_x_31) ;  /* 0xffffffcd00e07547 */ /* 0x000fea000b83ffff */
[----:B------:R-:W-:Y:S05]  /*3500*/  EXIT ;  /* 0x000000000000794d */ /* 0x000fea0003800000 */
.L_x_32:
        /* <DEDUP_REMOVED lines=15> */
.L_x_91:


//--------------------- .text._Z36lux_winograd_weight_transform_kernelIfLi32EEvPT_PKS0_ii --------------------------
	.section	.text._Z36lux_winograd_weight_transform_kernelIfLi32EEvPT_PKS0_ii,"ax",@progbits
	.align	128
        .global         _Z36lux_winograd_weight_transform_kernelIfLi32EEvPT_PKS0_ii
        .type           _Z36lux_winograd_weight_transform_kernelIfLi32EEvPT_PKS0_ii,@function
        .size           _Z36lux_winograd_weight_transform_kernelIfLi32EEvPT_PKS0_ii,(.L_x_92 - _Z36lux_winograd_weight_transform_kernelIfLi32EEvPT_PKS0_ii)
        .other          _Z36lux_winograd_weight_transform_kernelIfLi32EEvPT_PKS0_ii,@"STO_CUDA_ENTRY STV_DEFAULT"
_Z36lux_winograd_weight_transform_kernelIfLi32EEvPT_PKS0_ii:
.text._Z36lux_winograd_weight_transform_kernelIfLi32EEvPT_PKS0_ii:
[----:B------:R-:W-:Y:S01]  /*0000*/  LDC R1, c[0x0][0x37c] ;  /* 0x0000df00ff017b82 */ /* 0x000fe20000000800 */
[----:B------:R-:W0:Y:S07]  /*0010*/  S2R R9, SR_TID.Y ;  /* 0x0000000000097919 */ /* 0x000e2e0000002200 */
[----:B------:R-:W1:Y:S01]  /*0020*/  S2UR UR4, SR_CTAID.X ;  /* 0x00000000000479c3 */ /* 0x000e620000002500 */
[----:B------:R-:W1:Y:S07]  /*0030*/  LDCU UR5, c[0x0][0x364] ;  /* 0x00006c80ff0577ac */ /* 0x000e6e0008000800 */
[----:B------:R-:W2:Y:S08]  /*0040*/  LDC R71, c[0x0][0x394] ;  /* 0x0000e500ff477b82 */ /* 0x000eb00000000800 */
[----:B------:R-:W3:Y:S01]  /*0050*/  S2UR UR7, SR_CTAID.Y ;  /* 0x00000000000779c3 */ /* 0x000ee20000002600 */
[----:B-1----:R-:W-:-:S06]  /*0060*/  UIMAD UR4, UR4, UR5, URZ ;  /* 0x00000005040472a4 */ /* 0x002fcc000f8e02ff */
[----:B0-----:R-:W-:-:S04]  /*0070*/  IADD3 R68, PT, PT, R9, UR4, RZ ;  /* 0x0000000409447c10 */ /* 0x001fc8000fffe0ff */
[----:B--2---:R-:W-:Y:S01]  /*0080*/  ISETP.GE.AND P0, PT, R68, R71, PT ;  /* 0x000000474400720c */ /* 0x004fe20003f06270 */
[----:B---3--:R-:W-:-:S06]  /*0090*/  USHF.L.U32 UR5, UR7, 0x5, URZ ;  /* 0x0000000507057899 */ /* 0x008fcc00080006ff */
[----:B------:R-:W-:-:S06]  /*00a0*/  MOV R8, UR5 ;  /* 0x0000000500087c02 */ /* 0x000fcc0008000f00 */
[----:B------:R-:W-:Y:S05]  /*00b0*/  @P0 EXIT ;  /* 0x000000000000094d */ /* 0x000fea0003800000 */
[----:B------:R-:W0:Y:S02]  /*00c0*/  LDC R7, c[0x0][0x390] ;  /* 0x0000e400ff077b82 */ /* 0x000e240000000800 */
[----:B0-----:R-:W-:-:S13]  /*00d0*/  ISETP.GE.AND P0, PT, R8, R7, PT ;  /* 0x000000070800720c */ /* 0x001fda0003f06270 */
[----:B------:R-:W-:Y:S05]  /*00e0*/  @P0 EXIT ;  /* 0x000000000000094d */ /* 0x000fea0003800000 */
[----:B------:R-:W0:Y:S01]  /*00f0*/  S2R R12, SR_TID.X ;  /* 0x00000000000c7919 */ /* 0x000e220000002100 */
[C-C-:B------:R-:W-:Y:S01]  /*0100*/  IMAD R48, R7.reuse, 0x2a, R8.reuse ;  /* 0x0000002a07307824 */ /* 0x140fe200078e0208 */
[----:B------:R-:W-:Y:S01]  /*0110*/  MOV R69, 0x400 ;  /* 0x0000040000457802 */ /* 0x000fe20000000f00 */
[C-C-:B------:R-:W-:Y:S01]  /*0120*/  IMAD R50, R7.reuse, 0x2c, R8.reuse ;  /* 0x0000002c07327824 */ /* 0x140fe200078e0208 */
[----:B------:R-:W1:Y:S01]  /*0130*/  S2R R0, SR_CgaCtaId ;  /* 0x0000000000007919 */ /* 0x000e620000008800 */
[C-C-:B------:R-:W-:Y:S01]  /*0140*/  IMAD R52, R7.reuse, 0x2e, R8.reuse ;  /* 0x0000002e07347824 */ /* 0x140fe200078e0208 */
[C---:B------:R-:W-:Y:S01]  /*0150*/  LEA R11, R7.reuse, R7, 0x3 ;  /* 0x00000007070b7211 */ /* 0x040fe200078e18ff */
[C-C-:B------:R-:W-:Y:S01]  /*0160*/  IMAD R54, R7.reuse, 0x30, R8.reuse ;  /* 0x0000003007367824 */ /* 0x140fe200078e0208 */
[C---:B------:R-:W-:Y:S01]  /*0170*/  IADD3 R70, PT, PT, R7.reuse, UR7, RZ ;  /* 0x0000000707467c10 */ /* 0x040fe2000fffe0ff */
[C-C-:B------:R-:W-:Y:S01]  /*0180*/  IMAD R73, R7.reuse, 0x32, R8.reuse ;  /* 0x0000003207497824 */ /* 0x140fe200078e0208 */
[CC--:B------:R-:W-:Y:S01]  /*0190*/  LEA R6, R7.reuse, R8.reuse, 0x1 ;  /* 0x0000000807067211 */ /* 0x0c0fe200078e08ff */
[C-C-:B------:R-:W-:Y:S01]  /*01a0*/  IMAD R43, R7.reuse, 0x26, R8.reuse ;  /* 0x00000026072b7824 */ /* 0x140fe200078e0208 */
[CC--:B------:R-:W-:Y:S01]  /*01b0*/  LEA R4, R7.reuse, R8.reuse, 0x2 ;  /* 0x0000000807047211 */ /* 0x0c0fe200078e10ff */
[C-C-:B------:R-:W-:Y:S01]  /*01c0*/  IMAD R44, R7.reuse, 0x27, R8.reuse ;  /* 0x00000027072c7824 */ /* 0x140fe200078e0208 */
[CC--:B------:R-:W-:Y:S01]  /*01d0*/  LEA R14, R7.reuse, R8.reuse, 0x3 ;  /* 0x00000008070e7211 */ /* 0x0c0fe200078e18ff */
[C-C-:B------:R-:W-:Y:S01]  /*01e0*/  IMAD R45, R7.reuse, 0x28, R8.reuse ;  /* 0x00000028072d7824 */ /* 0x140fe200078e0208 */
[C---:B------:R-:W-:Y:S01]  /*01f0*/  LEA R21, R7.reuse, R8, 0x4 ;  /* 0x0000000807157211 */ /* 0x040fe200078e20ff */
[C-C-:B------:R-:W-:Y:S01]  /*0200*/  IMAD R47, R7.reuse, 0x29, R8.reuse ;  /* 0x00000029072f7824 */ /* 0x140fe200078e0208 */
[----:B------:R-:W2:Y:S01]  /*0210*/  LDCU.64 UR8, c[0x0][0x358] ;  /* 0x00006b00ff0877ac */ /* 0x000ea20008000a00 */
[----:B------:R-:W-:-:S02]  /*0220*/  IMAD R49, R7, 0x2b, R8 ;  /* 0x0000002b07317824 */ /* 0x000fc400078e0208 */
[C-C-:B------:R-:W-:Y:S01]  /*0230*/  IMAD R51, R7.reuse, 0x2d, R8.reuse ;  /* 0x0000002d07337824 */ /* 0x140fe200078e0208 */
[----:B------:R-:W3:Y:S01]  /*0240*/  LDCU.64 UR10, c[0x0][0x388] ;  /* 0x00007100ff0a77ac */ /* 0x000ee20008000a00 */
[C-C-:B------:R-:W-:Y:S02]  /*0250*/  IMAD R53, R7.reuse, 0x2f, R8.reuse ;  /* 0x0000002f07357824 */ /* 0x140fe400078e0208 */
[C-C-:B------:R-:W-:Y:S01]  /*0260*/  IMAD R55, R7.reuse, 0x31, R8.reuse ;  /* 0x0000003107377824 */ /* 0x140fe200078e0208 */
[----:B------:R-:W4:Y:S01]  /*0270*/  LDCU.64 UR36, c[0x0][0x390] ;  /* 0x00007200ff2477ac */ /* 0x000f220008000a00 */
[C-C-:B------:R-:W-:Y:S02]  /*0280*/  IMAD R74, R7.reuse, 0x33, R8.reuse ;  /* 0x00000033074a7824 */ /* 0x140fe400078e0208 */
[C-C-:B------:R-:W-:Y:S01]  /*0290*/  IMAD R5, R7.reuse, 0x3, R8.reuse ;  /* 0x0000000307057824 */ /* 0x140fe200078e0208 */
[----:B------:R-:W2:Y:S01]  /*02a0*/  LDCU.128 UR12, c[0x3][URZ] ;  /* 0x00c00000ff0c77ac */ /* 0x000ea20008000c00 */
[C-C-:B------:R-:W-:Y:S01]  /*02b0*/  IMAD R3, R7.reuse, 0x5, R8.reuse ;  /* 0x0000000507037824 */ /* 0x140fe200078e0208 */
[----:B0-----:R-:W-:Y:S01]  /*02c0*/  LOP3.LUT R42, R12, 0xff, RZ, 0xc0, !PT ;  /* 0x000000ff0c2a7812 */ /* 0x001fe200078ec0ff */
[C-C-:B------:R-:W-:Y:S01]  /*02d0*/  IMAD R2, R7.reuse, 0x6, R8.reuse ;  /* 0x0000000607027824 */ /* 0x140fe200078e0208 */
[----:B------:R-:W0:Y:S01]  /*02e0*/  LDCU.128 UR16, c[0x3][0x10] ;  /* 0x00c00200ff1077ac */ /* 0x000e220008000c00 */
[----:B------:R-:W-:Y:S01]  /*02f0*/  IMAD R13, R7, 0x7, R8 ;  /* 0x00000007070d7824 */ /* 0x000fe200078e0208 */
[----:B-1----:R-:W-:Y:S01]  /*0300*/  LEA R69, R0, R69, 0x18 ;  /* 0x0000004500457211 */ /* 0x002fe200078ec0ff */
[----:B------:R-:W-:Y:S01]  /*0310*/  IMAD R46, R42, 0xab, RZ ;  /* 0x000000ab2a2e7824 */ /* 0x000fe200078e02ff */
[----:B------:R-:W-:Y:S01]  /*0320*/  IADD3 R0, PT, PT, R8, R7, RZ ;  /* 0x0000000708007210 */ /* 0x000fe20007ffe0ff */
[-CC-:B------:R-:W-:Y:S01]  /*0330*/  IMAD R42, R43, R71.reuse, R68.reuse ;  /* 0x000000472b2a7224 */ /* 0x180fe200078e0244 */
[----:B------:R-:W1:Y:S01]  /*0340*/  LDCU.128 UR20, c[0x3][0x20] ;  /* 0x00c00400ff1477ac */ /* 0x000e620008000c00 */
[-C--:B------:R-:W-:Y:S01]  /*0350*/  IMAD R43, R44, R71.reuse, R68 ;  /* 0x000000472c2b7224 */ /* 0x080fe200078e0244 */
[----:B------:R-:W-:Y:S01]  /*0360*/  SHF.R.U32.HI R72, RZ, 0x9, R46 ;  /* 0x00000009ff487819 */ /* 0x000fe2000001162e */
[-CC-:B------:R-:W-:Y:S01]  /*0370*/  IMAD R46, R48, R71.reuse, R68.reuse ;  /* 0x00000047302e7224 */ /* 0x180fe200078e0244 */
[----:B------:R-:W0:Y:S01]  /*0380*/  LDCU.128 UR24, c[0x3][0x30] ;  /* 0x00c00600ff1877ac */ /* 0x000e220008000c00 */
[-CC-:B------:R-:W-:Y:S01]  /*0390*/  IMAD R48, R50, R71.reuse, R68.reuse ;  /* 0x0000004732307224 */ /* 0x180fe200078e0244 */
[----:B------:R-:W-:Y:S01]  /*03a0*/  PRMT R75, R72, 0x9910, RZ ;  /* 0x00009910484b7816 */ /* 0x000fe200000000ff */
[-CC-:B------:R-:W-:Y:S01]  /*03b0*/  IMAD R50, R52, R71.reuse, R68.reuse ;  /* 0x0000004734327224 */ /* 0x180fe200078e0244 */
[----:B------:R-:W0:Y:S01]  /*03c0*/  LDCU.128 UR28, c[0x3][0x40] ;  /* 0x00c00800ff1c77ac */ /* 0x000e220008000c00 */
[----:B------:R-:W-:-:S02]  /*03d0*/  IMAD R52, R54, R71, R68 ;  /* 0x0000004736347224 */ /* 0x000fc400078e0244 */
[--C-:B------:R-:W-:Y:S01]  /*03e0*/  IMAD R54, R73, R71, R68.reuse ;  /* 0x0000004749367224 */ /* 0x100fe200078e0244 */
[----:B------:R-:W-:Y:S01]  /*03f0*/  LEA R73, R75, R75, 0x1 ;  /* 0x0000004b4b497211 */ /* 0x000fe200078e08ff */
[-CC-:B------:R-:W-:Y:S01]  /*0400*/  IMAD R44, R45, R71.reuse, R68.reuse ;  /* 0x000000472d2c7224 */ /* 0x180fe200078e0244 */
[----:B------:R-:W0:Y:S01]  /*0410*/  LDCU.128 UR32, c[0x3][0x50] ;  /* 0x00c00a00ff2077ac */ /* 0x000e220008000c00 */
[--C-:B------:R-:W-:Y:S01]  /*0420*/  IMAD R45, R47, R71, R68.reuse ;  /* 0x000000472f2d7224 */ /* 0x100fe200078e0244 */
[----:B------:R-:W-:Y:S01]  /*0430*/  IADD3 R73, PT, PT, RZ, -R73, RZ ;  /* 0x80000049ff497210 */ /* 0x000fe20007ffe0ff */
[-CC-:B------:R-:W-:Y:S01]  /*0440*/  IMAD R47, R49, R71.reuse, R68.reuse ;  /* 0x00000047312f7224 */ /* 0x180fe200078e0244 */
[----:B------:R-:W-:Y:S01]  /*0450*/  UMOV UR6, 0x1 ;  /* 0x0000000100067882 */ /* 0x000fe20000000000 */
[-CC-:B------:R-:W-:Y:S01]  /*0460*/  IMAD R49, R51, R71.reuse, R68.reuse ;  /* 0x0000004733317224 */ /* 0x180fe200078e0244 */
[----:B------:R-:W-:Y:S01]  /*0470*/  PRMT R73, R73, 0x7710, RZ ;  /* 0x0000771049497816 */ /* 0x000fe200000000ff */
[----:B------:R-:W-:-:S02]  /*0480*/  IMAD R51, R53, R71, R68 ;  /* 0x0000004735337224 */ /* 0x000fc400078e0244 */
[-CC-:B------:R-:W-:Y:S01]  /*0490*/  IMAD R53, R55, R71.reuse, R68.reuse ;  /* 0x0000004737357224 */ /* 0x180fe200078e0244 */
[----:B------:R-:W-:Y:S01]  /*04a0*/  IADD3 R73, PT, PT, R73, R12, RZ ;  /* 0x0000000c49497210 */ /* 0x000fe20007ffe0ff */
[----:B------:R-:W-:Y:S01]  /*04b0*/  IMAD R55, R74, R71, R68 ;  /* 0x000000474a377224 */ /* 0x000fe200078e0244 */
[----:B------:R-:W-:Y:S01]  /*04c0*/  IADD3 R74, PT, PT, R8, R11, RZ ;  /* 0x0000000b084a7210 */ /* 0x000fe20007ffe0ff */
[--C-:B------:R-:W-:Y:S01]  /*04d0*/  IMAD R15, R7, 0xa, R8.reuse ;  /* 0x0000000a070f7824 */ /* 0x100fe200078e0208 */
[----:B------:R-:W-:Y:S01]  /*04e0*/  LOP3.LUT R75, R73, 0xff, RZ, 0xc0, !PT ;  /* 0x000000ff494b7812 */ /* 0x000fe200078ec0ff */
[C-C-:B------:R-:W-:Y:S02]  /*04f0*/  IMAD R16, R7.reuse, 0xb, R8.reuse ;  /* 0x0000000b07107824 */ /* 0x140fe400078e0208 */
[C-C-:B------:R-:W-:Y:S02]  /*0500*/  IMAD R17, R7.reuse, 0xc, R8.reuse ;  /* 0x0000000c07117824 */ /* 0x140fe400078e0208 */
[----:B------:R-:W-:-:S02]  /*0510*/  IMAD R18, R7, 0xd, R8 ;  /* 0x0000000d07127824 */ /* 0x000fc400078e0208 */
[C-C-:B------:R-:W-:Y:S02]  /*0520*/  IMAD R19, R7.reuse, 0xe, R8.reuse ;  /* 0x0000000e07137824 */ /* 0x140fe400078e0208 */
[C-C-:B------:R-:W-:Y:S02]  /*0530*/  IMAD R20, R7.reuse, 0xf, R8.reuse ;  /* 0x0000000f07147824 */ /* 0x140fe400078e0208 */
[C-C-:B------:R-:W-:Y:S02]  /*0540*/  IMAD R22, R7.reuse, 0x11, R8.reuse ;  /* 0x0000001107167824 */ /* 0x140fe400078e0208 */
        /* <DEDUP_REMOVED lines=30> */
[----:B------:R-:W-:Y:S02]  /*0730*/  IMAD R67, R7, 0x3f, R8 ;  /* 0x0000003f07437824 */ /* 0x000fe400078e0208 */
[----:B------:R-:W-:Y:S02]  /*0740*/  IMAD R10, R71, UR7, RZ ;  /* 0x00000007470a7c24 */ /* 0x000fe4000f8e02ff */
[----:B------:R-:W-:-:S02]  /*0750*/  IMAD R70, R70, R71, RZ ;  /* 0x0000004746467224 */ /* 0x000fc400078e02ff */
[-CC-:B------:R-:W-:Y:S02]  /*0760*/  IMAD R0, R0, R71.reuse, R68.reuse ;  /* 0x0000004700007224 */ /* 0x180fe400078e0244 */
[--C-:B------:R-:W-:Y:S01]  /*0770*/  IMAD R6, R6, R71, R68.reuse ;  /* 0x0000004706067224 */ /* 0x100fe200078e0244 */
[----:B------:R-:W-:Y:S01]  /*0780*/  LEA R70, R70, R9, 0x5 ;  /* 0x0000000946467211 */ /* 0x000fe200078e28ff */
[-CC-:B------:R-:W-:Y:S02]  /*0790*/  IMAD R5, R5, R71.reuse, R68.reuse ;  /* 0x0000004705057224 */ /* 0x180fe400078e0244 */
[-CC-:B------:R-:W-:Y:S02]  /*07a0*/  IMAD R4, R4, R71.reuse, R68.reuse ;  /* 0x0000004704047224 */ /* 0x180fe400078e0244 */
[-CC-:B------:R-:W-:Y:S02]  /*07b0*/  IMAD R3, R3, R71.reuse, R68.reuse ;  /* 0x0000004703037224 */ /* 0x180fe400078e0244 */
[----:B------:R-:W-:-:S02]  /*07c0*/  IMAD R2, R2, R71, R68 ;  /* 0x0000004702027224 */ /* 0x000fc400078e0244 */
[-CC-:B------:R-:W-:Y:S02]  /*07d0*/  IMAD R13, R13, R71.reuse, R68.reuse ;  /* 0x000000470d0d7224 */ /* 0x180fe400078e0244 */
[-CC-:B------:R-:W-:Y:S02]  /*07e0*/  IMAD R14, R14, R71.reuse, R68.reuse ;  /* 0x000000470e0e7224 */ /* 0x180fe400078e0244 */
        /* <DEDUP_REMOVED lines=38> */
[----:B------:R-:W-:Y:S02]  /*0a50*/  IMAD R67, R67, R71, R68 ;  /* 0x0000004743437224 */ /* 0x000fe400078e0244 */
[----:B------:R-:W-:-:S02]  /*0a60*/  IMAD R11, R68, R11, RZ ;  /* 0x0000000b440b7224 */ /* 0x000fc400078e02ff */
[----:B------:R-:W-:Y:S01]  /*0a70*/  IMAD R68, R74, R71, R68 ;  /* 0x000000474a447224 */ /* 0x000fe200078e0244 */
[----:B------:R-:W-:Y:S01]  /*0a80*/  LOP3.LUT R74, R73, 0xff, RZ, 0xc0, !PT ;  /* 0x000000ff494a7812 */ /* 0x000fe200078ec0ff */
[----:B------:R-:W-:Y:S01]  /*0a90*/  IMAD R69, R72, 0x180, R69 ;  /* 0x0000018048457824 */ /* 0x000fe200078e0245 */
[----:B------:R-:W-:Y:S01]  /*0aa0*/  LEA R71, R10, R9, 0x5 ;  /* 0x000000090a477211 */ /* 0x000fe200078e28ff */
[----:B------:R-:W-:-:S03]  /*0ab0*/  IMAD R75, R72, 0x3, R75 ;  /* 0x00000003484b7824 */ /* 0x000fc600078e024b */
[----:B------:R-:W-:Y:S01]  /*0ac0*/  LEA R9, R74, R69, 0x7 ;  /* 0x000000454a097211 */ /* 0x000fe200078e38ff */
[----:B------:R-:W-:Y:S01]  /*0ad0*/  IMAD R10, R75, R7, R8 ;  /* 0x000000074b0a7224 */ /* 0x000fe200078e0208 */
[----:B------:R-:W-:Y:S02]  /*0ae0*/  IADD3 R7, PT, PT, R71, UR4, RZ ;  /* 0x0000000447077c10 */ /* 0x000fe4000fffe0ff */
[----:B------:R-:W-:Y:S02]  /*0af0*/  IADD3 R69, PT, PT, R70, UR4, RZ ;  /* 0x0000000446457c10 */ /* 0x000fe4000fffe0ff */
[----:B01234-:R-:W-:-:S07]  /*0b00*/  LEA R9, R12, R9, 0x2 ;  /* 0x000000090c097211 */ /* 0x01ffce00078e10ff */
.L_x_33:
[----:B----4-:R-:W-:Y:S02]  /*0b10*/  SHF.R.S32.HI R70, RZ, 0x1f, R10 ;  /* 0x0000001fff467819 */ /* 0x010fe4000001140a */
[C---:B------:R-:W-:Y:S02]  /*0b20*/  IADD3 R71, P1, PT, R11.reuse, R10, RZ ;  /* 0x0000000a0b477210 */ /* 0x040fe40007f3e0ff */
[----:B------:R-:W-:Y:S02]  /*0b30*/  ISETP.GT.U32.AND P0, PT, R12, 0x8, PT ;  /* 0x000000080c00780c */ /* 0x000fe40003f04070 */
[----:B------:R-:W-:Y:S02]  /*0b40*/  LEA.HI.X.SX32 R72, R11, R70, 0x1, P1 ;  /* 0x000000460b487211 */ /* 0x000fe400008f0eff */
[----:B------:R-:W-:-:S04]  /*0b50*/  LEA R70, P1, R71, UR10, 0x2 ;  /* 0x0000000a47467c11 */ /* 0x000fc8000f8210ff */
[----:B------:R-:W-:-:S05]  /*0b60*/  LEA.HI.X R71, R71, UR11, R72, 0x2, P1 ;  /* 0x0000000b47477c11 */ /* 0x000fca00088f1448 */
[----:B------:R-:W2:Y:S01]  /*0b70*/  @!P0 LDG.E.CONSTANT R74, desc[UR8][R70.64] ;  /* 0x00000008464a8981 */ /* 0x000ea2000c1e9900 */
[----:B------:R-:W0:Y:S01]  /*0b80*/  S2UR UR5, SR_CgaCtaId ;  /* 0x00000000000579c3 */ /* 0x000e220000008800 */
[----:B------:R-:W-:Y:S01]  /*0b90*/  UMOV UR4, 0x400 ;  /* 0x0000040000047882 */ /* 0x000fe20000000000 */
[----:B------:R-:W-:Y:S02]  /*0ba0*/  SHF.L.U32 R72, R12, 0x2, RZ ;  /* 0x000000020c487819 */ /* 0x000fe400000006ff */
[----:B------:R-:W-:Y:S02]  /*0bb0*/  IADD3 R8, PT, PT, R8, 0x1, RZ ;  /* 0x0000000108087810 */ /* 0x000fe40007ffe0ff */
[----:B------:R-:W-:Y:S01]  /*0bc0*/  LOP3.LUT R83, R72, 0x7c, RZ, 0xc0, !PT ;  /* 0x0000007c48537812 */ /* 0x000fe200078ec0ff */
[----:B0-----:R-:W-:Y:S01]  /*0bd0*/  ULEA UR4, UR5, UR4, 0x18 ;  /* 0x0000000405047291 */ /* 0x001fe2000f8ec0ff */
[----:B--2---:R-:W-:Y:S01]  /*0be0*/  @!P0 STS [R9], R74 ;  /* 0x0000004a09008388 */ /* 0x004fe20000000800 */
[----:B------:R-:W-:Y:S01]  /*0bf0*/  BAR.SYNC.DEFER_BLOCKING 0x0 ;  /* 0x0000000000007b1d */ /* 0x000fe20000010000 */
[----:B------:R-:W-:-:S06]  /*0c00*/  ISETP.GE.AND P0, PT, R8, UR36, PT ;  /* 0x0000002408007c0c */ /* 0x000fcc000bf06270 */
[----:B------:R-:W0:Y:S04]  /*0c10*/  LDS R72, [R83+UR4] ;  /* 0x0000000453487984 */ /* 0x000e280008000800 */
[----:B------:R-:W1:Y:S04]  /*0c20*/  LDS R76, [R83+UR4+0x180] ;  /* 0x00018004534c7984 */ /* 0x000e680008000800 */
[----:B------:R-:W2:Y:S04]  /*0c30*/  LDS R82, [R83+UR4+0x300] ;  /* 0x0003000453527984 */ /* 0x000ea80008000800 */
[----:B------:R-:W3:Y:S04]  /*0c40*/  LDS R70, [R83+UR4+0x80] ;  /* 0x0000800453467984 */ /* 0x000ee80008000800 */
[----:B------:R-:W4:Y:S04]  /*0c50*/  LDS R78, [R83+UR4+0x200] ;  /* 0x00020004534e7984 */ /* 0x000f280008000800 */
[----:B------:R-:W5:Y:S04]  /*0c60*/  LDS R106, [R83+UR4+0x380] ;  /* 0x00038004536a7984 */ /* 0x000f680008000800 */
[----:B------:R-:W5:Y:S04]  /*0c70*/  LDS R85, [R83+UR4+0x100] ;  /* 0x0001000453557984 */ /* 0x000f680008000800 */
[----:B------:R-:W5:Y:S04]  /*0c80*/  LDS R102, [R83+UR4+0x280] ;  /* 0x0002800453667984 */ /* 0x000f680008000800 */
[----:B------:R-:W5:Y:S01]  /*0c90*/  LDS R83, [R83+UR4+0x400] ;  /* 0x0004000453537984 */ /* 0x000f620008000800 */
[C---:B0-----:R-:W-:Y:S01]  /*0ca0*/  FFMA R71, R72.reuse, UR12, RZ ;  /* 0x0000000c48477c23 */ /* 0x041fe200080000ff */
[C---:B------:R-:W-:Y:S01]  /*0cb0*/  FFMA R73, R72.reuse, UR15, RZ ;  /* 0x0000000f48497c23 */ /* 0x040fe200080000ff */
[C---:B------:R-:W-:Y:S01]  /*0cc0*/  FFMA R77, R72.reuse, UR18, RZ ;  /* 0x00000012484d7c23 */ /* 0x040fe200080000ff */
[----:B------:R-:W-:Y:S01]  /*0cd0*/  FFMA R79, R72, UR21, RZ ;  /* 0x00000015484f7c23 */ /* 0x000fe200080000ff */
[C---:B-1----:R-:W-:Y:S01]  /*0ce0*/  FFMA R71, R76.reuse, UR13, R71 ;  /* 0x0000000d4c477c23 */ /* 0x042fe20008000047 */
[----:B------:R-:W-:Y:S01]  /*0cf0*/  FFMA R75, R76, UR16, R73 ;  /* 0x000000104c4b7c23 */ /* 0x000fe20008000049 */
[C---:B------:R-:W-:Y:S01]  /*0d00*/  FFMA R81, R72.reuse, UR24, RZ ;  /* 0x0000001848517c23 */ /* 0x040fe200080000ff */
[C---:B------:R-:W-:Y:S01]  /*0d10*/  FFMA R87, R72.reuse, UR27, RZ ;  /* 0x0000001b48577c23 */ /* 0x040fe200080000ff */
[----:B------:R-:W-:Y:S01]  /*0d20*/  FFMA R89, R72, UR30, RZ ;  /* 0x0000001e48597c23 */ /* 0x000fe200080000ff */
[----:B--2---:R-:W-:Y:S01]  /*0d30*/  FFMA R73, R82, UR14, R71 ;  /* 0x0000000e52497c23 */ /* 0x004fe20008000047 */
[----:B------:R-:W-:Y:S01]  /*0d40*/  FFMA R91, R72, UR33, RZ ;  /* 0x00000021485b7c23 */ /* 0x000fe200080000ff */
[----:B------:R-:W-:Y:S01]  /*0d50*/  FFMA R77, R76, UR19, R77 ;  /* 0x000000134c4d7c23 */ /* 0x000fe2000800004d */
[----:B---3--:R-:W-:Y:S01]  /*0d60*/  FFMA R71, R70, UR12, RZ ;  /* 0x0000000c46477c23 */ /* 0x008fe200080000ff */
[C---:B------:R-:W-:Y:S01]  /*0d70*/  FFMA R79, R76.reuse, UR22, R79 ;  /* 0x000000164c4f7c23 */ /* 0x040fe2000800004f */
[C---:B------:R-:W-:Y:S01]  /*0d80*/  FFMA R81, R76.reuse, UR25, R81 ;  /* 0x000000194c517c23 */ /* 0x040fe20008000051 */
[C---:B------:R-:W-:Y:S01]  /*0d90*/  FFMA R87, R76.reuse, UR28, R87 ;  /* 0x0000001c4c577c23 */ /* 0x040fe20008000057 */
[C---:B------:R-:W-:Y:S01]  /*0da0*/  FFMA R89, R76.reuse, UR31, R89 ;  /* 0x0000001f4c597c23 */ /* 0x040fe20008000059 */
[----:B------:R-:W-:Y:S01]  /*0db0*/  FFMA R91, R76, UR34, R91 ;  /* 0x000000224c5b7c23 */ /* 0x000fe2000800005b */
[----:B----4-:R-:W-:Y:S01]  /*0dc0*/  FFMA R71, R78, UR13, R71 ;  /* 0x0000000d4e477c23 */ /* 0x010fe20008000047 */
[C---:B------:R-:W-:Y:S01]  /*0dd0*/  FFMA R72, R82.reuse, UR17, R75 ;  /* 0x0000001152487c23 */ /* 0x040fe2000800004b */
[C---:B------:R-:W-:Y:S01]  /*0de0*/  FFMA R88, R82.reuse, UR20, R77 ;  /* 0x0000001452587c23 */ /* 0x040fe2000800004d */
[C---:B------:R-:W-:Y:S01]  /*0df0*/  FFMA R84, R82.reuse, UR23, R79 ;  /* 0x0000001752547c23 */ /* 0x040fe2000800004f */
[C---:B------:R-:W-:Y:S01]  /*0e00*/  FFMA R111, R82.reuse, UR26, R81 ;  /* 0x0000001a526f7c23 */ /* 0x040fe20008000051 */
[C---:B------:R-:W-:Y:S01]  /*0e10*/  FFMA R94, R82.reuse, UR29, R87 ;  /* 0x0000001d525e7c23 */ /* 0x040fe20008000057 */
[C---:B------:R-:W-:Y:S01]  /*0e20*/  FFMA R89, R82.reuse, UR32, R89 ;  /* 0x0000002052597c23 */ /* 0x040fe20008000059 */
[----:B------:R-:W-:Y:S01]  /*0e30*/  FFMA R82, R82, UR35, R91 ;  /* 0x0000002352527c23 */ /* 0x000fe2000800005b */
[C---:B------:R-:W-:Y:S01]  /*0e40*/  FFMA R75, R70.reuse, UR15, RZ ;  /* 0x0000000f464b7c23 */ /* 0x040fe200080000ff */
[C---:B------:R-:W-:Y:S01]  /*0e50*/  FFMA R79, R70.reuse, UR18, RZ ;  /* 0x00000012464f7c23 */ /* 0x040fe200080000ff */
[C---:B------:R-:W-:Y:S01]  /*0e60*/  FFMA R81, R70.reuse, UR21, RZ ;  /* 0x0000001546517c23 */ /* 0x040fe200080000ff */
[C---:B------:R-:W-:Y:S01]  /*0e70*/  FFMA R87, R70.reuse, UR24, RZ ;  /* 0x0000001846577c23 */ /* 0x040fe200080000ff */
[C---:B------:R-:W-:Y:S01]  /*0e80*/  FFMA R91, R70.reuse, UR27, RZ ;  /* 0x0000001b465b7c23 */ /* 0x040fe200080000ff */
[C---:B------:R-:W-:Y:S01]  /*0e90*/  FFMA R93, R70.reuse, UR30, RZ ;  /* 0x0000001e465d7c23 */ /* 0x040fe200080000ff */
[----:B------:R-:W-:Y:S01]  /*0ea0*/  FFMA R95, R70, UR33, RZ ;  /* 0x00000021465f7c23 */ /* 0x000fe200080000ff */
[----:B-----5:R-:W-:Y:S01]  /*0eb0*/  FFMA R74, R106, UR14, R71 ;  /* 0x0000000e6a4a7c23 */ /* 0x020fe20008000047 */
[C---:B------:R-:W-:Y:S01]  /*0ec0*/  FFMA R77, R78.reuse, UR16, R75 ;  /* 0x000000104e4d7c23 */ /* 0x040fe2000800004b */
[----:B------:R-:W0:Y:S01]  /*0ed0*/  LDC.64 R70, c[0x0][0x380] ;  /* 0x0000e000ff467b82 */ /* 0x000e220000000a00 */
[C---:B------:R-:W-:Y:S01]  /*0ee0*/  FFMA R79, R78.reuse, UR19, R79 ;  /* 0x000000134e4f7c23 */ /* 0x040fe2000800004f */
[C---:B------:R-:W-:Y:S01]  /*0ef0*/  FFMA R81, R78.reuse, UR22, R81 ;  /* 0x000000164e517c23 */ /* 0x040fe20008000051 */
[C---:B------:R-:W-:Y:S01]  /*0f00*/  FFMA R87, R78.reuse, UR25, R87 ;  /* 0x000000194e577c23 */ /* 0x040fe20008000057 */
[C---:B------:R-:W-:Y:S01]  /*0f10*/  FFMA R91, R78.reuse, UR28, R91 ;  /* 0x0000001c4e5b7c23 */ /* 0x040fe2000800005b */
[----:B------:R-:W-:Y:S01]  /*0f20*/  FFMA R93, R78, UR31, R93 ;  /* 0x0000001f4e5d7c23 */ /* 0x000fe2000800005d */
[----:B------:R-:W-:Y:S01]  /*0f30*/  FFMA R75, R85, UR12, RZ ;  /* 0x0000000c554b7c23 */ /* 0x000fe200080000ff */
[C---:B------:R-:W-:Y:S01]  /*0f40*/  FFMA R104, R106.reuse, UR17, R77 ;  /* 0x000000116a687c23 */ /* 0x040fe2000800004d */
[C---:B------:R-:W-:Y:S01]  /*0f50*/  FFMA R103, R106.reuse, UR20, R79 ;  /* 0x000000146a677c23 */ /* 0x040fe2000800004f */
[C---:B------:R-:W-:Y:S01]  /*0f60*/  FFMA R116, R106.reuse, UR23, R81 ;  /* 0x000000176a747c23 */ /* 0x040fe20008000051 */
[C---:B------:R-:W-:Y:S01]  /*0f70*/  FFMA R105, R106.reuse, UR26, R87 ;  /* 0x0000001a6a697c23 */ /* 0x040fe20008000057 */
[C---:B------:R-:W-:Y:S01]  /*0f80*/  FFMA R96, R106.reuse, UR29, R91 ;  /* 0x0000001d6a607c23 */ /* 0x040fe2000800005b */
[----:B------:R-:W-:Y:S01]  /*0f90*/  FFMA R99, R106, UR32, R93 ;  /* 0x000000206a637c23 */ /* 0x000fe2000800005d */
[----:B------:R-:W-:Y:S01]  /*0fa0*/  FFMA R76, R102, UR13, R75 ;  /* 0x0000000d664c7c23 */ /* 0x000fe2000800004b */
[C---:B------:R-:W-:Y:S01]  /*0fb0*/  FFMA R75, R73.reuse, UR12, RZ ;  /* 0x0000000c494b7c23 */ /* 0x040fe200080000ff */
[C---:B------:R-:W-:Y:S01]  /*0fc0*/  FFMA R77, R73.reuse, UR15, RZ ;  /* 0x0000000f494d7c23 */ /* 0x040fe200080000ff */
[C---:B------:R-:W-:Y:S01]  /*0fd0*/  FFMA R79, R73.reuse, UR18, RZ ;  /* 0x00000012494f7c23 */ /* 0x040fe200080000ff */
[C---:B------:R-:W-:Y:S01]  /*0fe0*/  FFMA R81, R73.reuse, UR21, RZ ;  /* 0x0000001549517c23 */ /* 0x040fe200080000ff */
[C---:B------:R-:W-:Y:S01]  /*0ff0*/  FFMA R87, R73.reuse, UR24, RZ ;  /* 0x0000001849577c23 */ /* 0x040fe200080000ff */
[C---:B------:R-:W-:Y:S01]  /*1000*/  FFMA R91, R73.reuse, UR27, RZ ;  /* 0x0000001b495b7c23 */ /* 0x040fe200080000ff */
[C---:B------:R-:W-:Y:S01]  /*1010*/  FFMA R93, R73.reuse, UR30, RZ ;  /* 0x0000001e495d7c23 */ /* 0x040fe200080000ff */
[----:B------:R-:W-:Y:S01]  /*1020*/  FFMA R73, R73, UR33, RZ ;  /* 0x0000002149497c23 */ /* 0x000fe200080000ff */
[C---:B------:R-:W-:Y:S01]  /*1030*/  FFMA R125, R72.reuse, UR12, RZ ;  /* 0x0000000c487d7c23 */ /* 0x040fe200080000ff */
[----:B------:R-:W-:Y:S01]  /*1040*/  FFMA R117, R72, UR15, RZ ;  /* 0x0000000f48757c23 */ /* 0x000fe200080000ff */
[C---:B------:R-:W-:Y:S01]  /*1050*/  FFMA R123, R74.reuse, UR31, R93 ;  /* 0x0000001f4a7b7c23 */ /* 0x040fe2000800005d */
[----:B------:R-:W-:Y:S01]  /*1060*/  FFMA R113, R74, UR34, R73 ;  /* 0x000000224a717c23 */ /* 0x000fe20008000049 */
[C---:B------:R-:W-:Y:S01]  /*1070*/  FFMA R115, R72.reuse, UR18, RZ ;  /* 0x0000001248737c23 */ /* 0x040fe200080000ff */
[C---:B------:R-:W-:Y:S01]  /*1080*/  FFMA R119, R72.reuse, UR21, RZ ;  /* 0x0000001548777c23 */ /* 0x040fe200080000ff */
[C---:B------:R-:W-:Y:S01]  /*1090*/  FFMA R109, R72.reuse, UR24, RZ ;  /* 0x00000018486d7c23 */ /* 0x040fe200080000ff */
[C---:B------:R-:W-:Y:S01]  /*10a0*/  FFMA R107, R72.reuse, UR27, RZ ;  /* 0x0000001b486b7c23 */ /* 0x040fe200080000ff */
[----:B------:R-:W-:Y:S01]  /*10b0*/  FFMA R73, R72, UR30, RZ ;  /* 0x0000001e48497c23 */ /* 0x000fe200080000ff */
[----:B------:R-:W-:Y:S01]  /*10c0*/  FFMA R81, R74, UR22, R81 ;  /* 0x000000164a517c23 */ /* 0x000fe20008000051 */
[----:B------:R-:W-:Y:S01]  /*10d0*/  FFMA R76, R83, UR14, R76 ;  /* 0x0000000e534c7c23 */ /* 0x000fe2000800004c */
[----:B------:R-:W-:Y:S01]  /*10e0*/  FFMA R93, R72, UR33, RZ ;  /* 0x00000021485d7c23 */ /* 0x000fe200080000ff */
[----:B------:R-:W-:Y:S01]  /*10f0*/  FFMA R95, R78, UR34, R95 ;  /* 0x000000224e5f7c23 */ /* 0x000fe2000800005f */
        /* <DEDUP_REMOVED lines=13> */
[----:B------:R-:W-:Y:S01]  /*11d0*/  FFMA R101, R76, UR23, R81 ;  /* 0x000000174c657c23 */ /* 0x000fe20008000051 */
[----:B------:R-:W-:Y:S01]  /*11e0*/  FFMA R106, R106, UR35, R95 ;  /* 0x000000236a6a7c23 */ /* 0x000fe2000800005f */
[----:B0-----:R-:W-:-:S04]  /*11f0*/  IMAD.WIDE R72, R7, 0x4, R70 ;  /* 0x0000000407487825 */ /* 0x001fc800078e0246 */
[C---:B------:R-:W-:Y:S01]  /*1200*/  FFMA R93, R76.reuse, UR14, R75 ;  /* 0x0000000e4c5d7c23 */ /* 0x040fe2000800004b */
[C---:B------:R-:W-:Y:S01]  /*1210*/  FFMA R121, R76.reuse, UR29, R91 ;  /* 0x0000001d4c797c23 */ /* 0x040fe2000800005b */
[----:B------:R-:W-:Y:S01]  /*1220*/  FFMA R81, R85, UR15, RZ ;  /* 0x0000000f55517c23 */ /* 0x000fe200080000ff */
[C---:B------:R-:W-:Y:S01]  /*1230*/  FFMA R95, R76.reuse, UR17, R77 ;  /* 0x000000114c5f7c23 */ /* 0x040fe2000800004d */
[----:B------:R-:W-:Y:S01]  /*1240*/  FFMA R97, R76, UR20, R79 ;  /* 0x000000144c617c23 */ /* 0x000fe2000800004f */
[----:B------:R-:W-:-:S04]  /*1250*/  IMAD.WIDE R90, R0, 0x4, R70 ;  /* 0x00000004005a7825 */ /* 0x000fc800078e0246 */
[C---:B------:R-:W-:Y:S01]  /*1260*/  FFMA R92, R76.reuse, UR26, R87 ;  /* 0x0000001a4c5c7c23 */ /* 0x040fe20008000057 */
[C---:B------:R-:W-:Y:S01]  /*1270*/  FFMA R123, R76.reuse, UR32, R123 ;  /* 0x000000204c7b7c23 */ /* 0x040fe2000800007b */
[----:B------:R-:W-:Y:S01]  /*1280*/  FFMA R98, R76, UR35, R113 ;  /* 0x000000234c627c23 */ /* 0x000fe20008000071 */
[----:B------:R-:W-:-:S04]  /*1290*/  IMAD.WIDE R78, R6, 0x4, R70 ;  /* 0x00000004064e7825 */ /* 0x000fc800078e0246 */
[----:B------:R-:W-:Y:S01]  /*12a0*/  FFMA R110, R102, UR16, R81 ;  /* 0x00000010666e7c23 */ /* 0x000fe20008000051 */
[----:B------:R-:W-:Y:S01]  /*12b0*/  STG.E desc[UR8][R72.64], R93 ;  /* 0x0000005d48007986 */ /* 0x000fe2000c101908 */
[----:B------:R-:W-:Y:S01]  /*12c0*/  FFMA R100, R88, UR18, RZ ;  /* 0x0000001258647c23 */ /* 0x000fe200080000ff */
[----:B------:R-:W-:-:S04]  /*12d0*/  IMAD.WIDE R76, R5, 0x4, R70 ;  /* 0x00000004054c7825 */ /* 0x000fc800078e0246 */
[----:B------:R-:W-:Y:S01]  /*12e0*/  FFMA R110, R83, UR17, R110 ;  /* 0x00000011536e7c23 */ /* 0x000fe2000800006e */
[----:B------:R0:W-:Y:S01]  /*12f0*/  STG.E desc[UR8][R90.64], R95 ;  /* 0x0000005f5a007986 */ /* 0x0001e2000c101908 */
[----:B------:R-:W-:Y:S01]  /*1300*/  FFMA R114, R88, UR27, RZ ;  /* 0x0000001b58727c23 */ /* 0x000fe200080000ff */
[----:B------:R-:W-:-:S04]  /*1310*/  IMAD.WIDE R74, R4, 0x4, R70 ;  /* 0x00000004044a7825 */ /* 0x000fc800078e0246 */
[C---:B------:R-:W-:Y:S01]  /*1320*/  FFMA R125, R110.reuse, UR14, R125 ;  /* 0x0000000e6e7d7c23 */ /* 0x040fe2000800007d */
[----:B------:R1:W-:Y:S01]  /*1330*/  STG.E desc[UR8][R78.64], R97 ;  /* 0x000000614e007986 */ /* 0x0003e2000c101908 */
[----:B------:R-:W-:Y:S01]  /*1340*/  FFMA R117, R110, UR17, R117 ;  /* 0x000000116e757c23 */ /* 0x000fe20008000075 */
[----:B------:R-:W-:-:S04]  /*1350*/  IMAD.WIDE R112, R3, 0x4, R70 ;  /* 0x0000000403707825 */ /* 0x000fc800078e0246 */
[----:B------:R-:W-:Y:S01]  /*1360*/  FFMA R118, R88, UR30, RZ ;  /* 0x0000001e58767c23 */ /* 0x000fe200080000ff */
[----:B------:R2:W-:Y:S01]  /*1370*/  STG.E desc[UR8][R76.64], R101 ;  /* 0x000000654c007986 */ /* 0x0005e2000c101908 */
[----:B------:R-:W-:Y:S01]  /*1380*/  FFMA R115, R110, UR20, R115 ;  /* 0x000000146e737c23 */ /* 0x000fe20008000073 */
[----:B------:R-:W-:-:S04]  /*1390*/  IMAD.WIDE R86, R2, 0x4, R70 ;  /* 0x0000000402567825 */ /* 0x000fc800078e0246 */
[----:B------:R-:W-:Y:S01]  /*13a0*/  FFMA R119, R110, UR23, R119 ;  /* 0x000000176e777c23 */ /* 0x000fe20008000077 */
[----:B------:R3:W-:Y:S01]  /*13b0*/  STG.E desc[UR8][R74.64], R92 ;  /* 0x0000005c4a007986 */ /* 0x0007e2000c101908 */
[----:B0-----:R-:W-:Y:S01]  /*13c0*/  FFMA R90, R88, UR12, RZ ;  /* 0x0000000c585a7c23 */ /* 0x001fe200080000ff */
[----:B------:R-:W-:-:S04]  /*13d0*/  IMAD.WIDE R80, R13, 0x4, R70 ;  /* 0x000000040d507825 */ /* 0x000fc800078e0246 */
[----:B------:R-:W-:Y:S01]  /*13e0*/  FFMA R122, R111, UR24, RZ ;  /* 0x000000186f7a7c23 */ /* 0x000fe200080000ff */
[----:B-1----:R-:W-:Y:S01]  /*13f0*/  FFMA R78, R88, UR15, RZ ;  /* 0x0000000f584e7c23 */ /* 0x002fe200080000ff */
[----:B------:R0:W-:Y:S01]  /*1400*/  STG.E desc[UR8][R112.64], R121 ;  /* 0x0000007970007986 */ /* 0x0001e2000c101908 */
[----:B------:R-:W-:-:S04]  /*1410*/  IMAD.WIDE R72, R14, 0x4, R70 ;  /* 0x000000040e487825 */ /* 0x000fc800078e0246 */
[C---:B------:R-:W-:Y:S01]  /*1420*/  FFMA R90, R103.reuse, UR13, R90 ;  /* 0x0000000d675a7c23 */ /* 0x040fe2000800005a */
[----:B--2---:R-:W-:Y:S01]  /*1430*/  FFMA R76, R88, UR21, RZ ;  /* 0x00000015584c7c23 */ /* 0x004fe200080000ff */
[C---:B------:R-:W-:Y:S01]  /*1440*/  FFMA R91, R103.reuse, UR16, R78 ;  /* 0x00000010675b7c23 */ /* 0x040fe2000800004e */
[----:B------:R-:W-:Y:S01]  /*1450*/  IMAD.WIDE R78, R68, 0x4, R70 ;  /* 0x00000004444e7825 */ /* 0x000fe200078e0246 */
[----:B------:R1:W-:Y:S03]  /*1460*/  STG.E desc[UR8][R86.64], R123 ;  /* 0x0000007b56007986 */ /* 0x0003e6000c101908 */
[----:B---3--:R-:W-:Y:S01]  /*1470*/  FFMA R74, R88, UR24, RZ ;  /* 0x00000018584a7c23 */ /* 0x008fe200080000ff */
[----:B------:R-:W-:Y:S01]  /*1480*/  FFMA R93, R103, UR22, R76 ;  /* 0x00000016675d7c23 */ /* 0x000fe2000800004c */
[----:B------:R-:W-:-:S04]  /*1490*/  IMAD.WIDE R76, R15, 0x4, R70 ;  /* 0x000000040f4c7825 */ /* 0x000fc800078e0246 */
[----:B------:R-:W-:Y:S01]  /*14a0*/  FFMA R88, R88, UR33, RZ ;  /* 0x0000002158587c23 */ /* 0x000fe200080000ff */
[----:B------:R-:W-:Y:S01]  /*14b0*/  FFMA R95, R103, UR25, R74 ;  /* 0x00000019675f7c23 */ /* 0x000fe2000800004a */
[----:B------:R2:W-:Y:S01]  /*14c0*/  STG.E desc[UR8][R80.64], R98 ;  /* 0x0000006250007986 */ /* 0x0005e2000c101908 */
[----:B------:R-:W-:-:S04]  /*14d0*/  IMAD.WIDE R74, R16, 0x4, R70 ;  /* 0x00000004104a7825 */ /* 0x000fc800078e0246 */
[C---:B------:R-:W-:Y:S01]  /*14e0*/  FFMA R92, R103.reuse, UR19, R100 ;  /* 0x00000013675c7c23 */ /* 0x040fe20008000064 */
[C---:B------:R-:W-:Y:S01]  /*14f0*/  FFMA R97, R103.reuse, UR28, R114 ;  /* 0x0000001c67617c23 */ /* 0x040fe20008000072 */
[----:B------:R3:W-:Y:S01]  /*1500*/  STG.E desc[UR8][R72.64], R125 ;  /* 0x0000007d48007986 */ /* 0x0007e2000c101908 */
[C---:B------:R-:W-:Y:S01]  /*1510*/  FFMA R101, R103.reuse, UR31, R118 ;  /* 0x0000001f67657c23 */ /* 0x040fe20008000076 */
[----:B------:R-:W-:Y:S01]  /*1520*/  FFMA R103, R103, UR34, R88 ;  /* 0x0000002267677c23 */ /* 0x000fe20008000058 */
[C---:B------:R-:W-:Y:S01]  /*1530*/  FFMA R88, R84.reuse, UR12, RZ ;  /* 0x0000000c54587c23 */ /* 0x040fe200080000ff */
[----:B------:R-:W-:Y:S01]  /*1540*/  STG.E desc[UR8][R78.64], R117 ;  /* 0x000000754e007986 */ /* 0x000fe2000c101908 */
[C---:B------:R-:W-:Y:S01]  /*1550*/  FFMA R100, R84.reuse, UR15, RZ ;  /* 0x0000000f54647c23 */ /* 0x040fe200080000ff */
[C---:B------:R-:W-:Y:S01]  /*1560*/  FFMA R114, R84.reuse, UR18, RZ ;  /* 0x0000001254727c23 */ /* 0x040fe200080000ff */
[C---:B------:R-:W-:Y:S01]  /*1570*/  FFMA R118, R84.reuse, UR21, RZ ;  /* 0x0000001554767c23 */ /* 0x040fe200080000ff */
[----:B------:R-:W-:Y:S01]  /*1580*/  STG.E desc[UR8][R76.64], R115 ;  /* 0x000000734c007986 */ /* 0x000fe2000c101908 */
[C---:B0-----:R-:W-:Y:S01]  /*1590*/  FFMA R113, R84.reuse, UR24, RZ ;  /* 0x0000001854717c23 */ /* 0x041fe200080000ff */
[C---:B-1----:R-:W-:Y:S01]  /*15a0*/  FFMA R87, R84.reuse, UR27, RZ ;  /* 0x0000001b54577c23 */ /* 0x042fe200080000ff */
[C---:B--2---:R-:W-:Y:S01]  /*15b0*/  FFMA R81, R84.reuse, UR30, RZ ;  /* 0x0000001e54517c23 */ /* 0x044fe200080000ff */
[----:B------:R0:W-:Y:S01]  /*15c0*/  STG.E desc[UR8][R74.64], R119 ;  /* 0x000000774a007986 */ /* 0x0001e2000c101908 */
[----:B---3--:R-:W-:Y:S01]  /*15d0*/  FFMA R73, R84, UR33, RZ ;  /* 0x0000002154497c23 */ /* 0x008fe200080000ff */
        /* <DEDUP_REMOVED lines=9> */
[----:B------:R-:W-:Y:S01]  /*1670*/  FFMA R80, R111, UR15, RZ ;  /* 0x0000000f6f507c23 */ /* 0x000fe200080000ff */
[----:B0-----:R-:W-:Y:S01]  /*1680*/  FFMA R75, R85, UR18, RZ ;  /* 0x00000012554b7c23 */ /* 0x001fe200080000ff */
[C---:B------:R-:W-:Y:S01]  /*1690*/  FFMA R112, R111.reuse, UR18, RZ ;  /* 0x000000126f707c23 */ /* 0x040fe200080000ff */
[C---:B------:R-:W-:Y:S01]  /*16a0*/  FFMA R114, R111.reuse, UR21, RZ ;  /* 0x000000156f727c23 */ /* 0x040fe200080000ff */
[C---:B------:R-:W-:Y:S01]  /*16b0*/  FFMA R124, R111.reuse, UR27, RZ ;  /* 0x0000001b6f7c7c23 */ /* 0x040fe200080000ff */
[----:B------:R-:W-:Y:S01]  /*16c0*/  FFMA R74, R102, UR19, R75 ;  /* 0x00000013664a7c23 */ /* 0x000fe2000800004b */
[C---:B------:R-:W-:Y:S01]  /*16d0*/  FFMA R81, R111.reuse, UR30, RZ ;  /* 0x0000001e6f517c23 */ /* 0x040fe200080000ff */
[----:B------:R-:W-:Y:S01]  /*16e0*/  FFMA R78, R111, UR33, RZ ;  /* 0x000000216f4e7c23 */ /* 0x000fe200080000ff */
[----:B------:R-:W-:-:S04]  /*16f0*/  IMAD.WIDE R72, R17, 0x4, R70 ;  /* 0x0000000411487825 */ /* 0x000fc800078e0246 */
[C---:B------:R-:W-:Y:S01]  /*1700*/  FFMA R77, R110.reuse, UR26, R109 ;  /* 0x0000001a6e4d7c23 */ /* 0x040fe2000800006d */
[C---:B------:R-:W-:Y:S01]  /*1710*/  FFMA R111, R110.reuse, UR29, R107 ;  /* 0x0000001d6e6f7c23 */ /* 0x040fe2000800006b */
[----:B------:R-:W-:Y:S01]  /*1720*/  FFMA R107, R110, UR35, R104 ;  /* 0x000000236e6b7c23 */ /* 0x000fe20008000068 */
        /* <DEDUP_REMOVED lines=9> */
[----:B------:R-:W-:Y:S01]  /*17c0*/  IMAD.WIDE R80, R18, 0x4, R70 ;  /* 0x0000000412507825 */ /* 0x000fe200078e0246 */
[----:B------:R0:W-:Y:S03]  /*17d0*/  STG.E desc[UR8][R72.64], R77 ;  /* 0x0000004d48007986 */ /* 0x0001e6000c101908 */
[----:B------:R-:W-:Y:S01]  /*17e0*/  FFMA R113, R110, UR32, R108 ;  /* 0x000000206e717c23 */ /* 0x000fe2000800006c */
[----:B------:R-:W-:Y:S01]  /*17f0*/  FFMA R114, R104, UR26, R95 ;  /* 0x0000001a68727c23 */ /* 0x000fe2000800005f */
[----:B------:R-:W-:-:S04]  /*1800*/  IMAD.WIDE R78, R19, 0x4, R70 ;  /* 0x00000004134e7825 */ /* 0x000fc800078e0246 */
[C---:B------:R-:W-:Y:S01]  /*1810*/  FFMA R115, R104.reuse, UR14, R90 ;  /* 0x0000000e68737c23 */ /* 0x040fe2000800005a */
[----:B------:R-:W-:Y:S01]  /*1820*/  FFMA R95, R85, UR21, RZ ;  /* 0x00000015555f7c23 */ /* 0x000fe200080000ff */
[----:B------:R-:W-:Y:S01]  /*1830*/  FFMA R108, R104, UR17, R91 ;  /* 0x00000011686c7c23 */ /* 0x000fe2000800005b */
[----:B------:R-:W-:-:S04]  /*1840*/  IMAD.WIDE R74, R21, 0x4, R70 ;  /* 0x00000004154a7825 */ /* 0x000fc800078e0246 */
[C---:B------:R-:W-:Y:S01]  /*1850*/  FFMA R110, R104.reuse, UR20, R92 ;  /* 0x00000014686e7c23 */ /* 0x040fe2000800005c */
[----:B------:R-:W-:Y:S01]  /*1860*/  FFMA R112, R104, UR23, R93 ;  /* 0x0000001768707c23 */ /* 0x000fe2000800005d */
[----:B------:R-:W-:Y:S01]  /*1870*/  STG.E desc[UR8][R80.64], R111 ;  /* 0x0000006f50007986 */ /* 0x000fe2000c101908 */
[----:B------:R-:W-:-:S04]  /*1880*/  IMAD.WIDE R92, R23, 0x4, R70 ;  /* 0x00000004175c7825 */ /* 0x000fc800078e0246 */
[C---:B------:R-:W-:Y:S01]  /*1890*/  FFMA R97, R104.reuse, UR29, R97 ;  /* 0x0000001d68617c23 */ /* 0x040fe20008000061 */
[----:B------:R-:W-:Y:S01]  /*18a0*/  FFMA R101, R104, UR32, R101 ;  /* 0x0000002068657c23 */ /* 0x000fe20008000065 */
[----:B------:R1:W-:Y:S01]  /*18b0*/  STG.E desc[UR8][R78.64], R113 ;  /* 0x000000714e007986 */ /* 0x0003e2000c101908 */
[----:B0-----:R-:W-:-:S04]  /*18c0*/  IMAD.WIDE R76, R20, 0x4, R70 ;  /* 0x00000004144c7825 */ /* 0x001fc800078e0246 */
[----:B------:R-:W-:Y:S01]  /*18d0*/  FFMA R103, R104, UR35, R103 ;  /* 0x0000002368677c23 */ /* 0x000fe20008000067 */
[----:B------:R-:W-:Y:S01]  /*18e0*/  FFMA R104, R102, UR22, R95 ;  /* 0x0000001666687c23 */ /* 0x000fe2000800005f */
[----:B------:R-:W-:Y:S01]  /*18f0*/  FFMA R95, R94, UR18, RZ ;  /* 0x000000125e5f7c23 */ /* 0x000fe200080000ff */
[----:B------:R-:W-:Y:S01]  /*1900*/  IMAD.WIDE R72, R22, 0x4, R70 ;  /* 0x0000000416487825 */ /* 0x000fe200078e0246 */
[----:B------:R0:W-:Y:S01]  /*1910*/  STG.E desc[UR8][R76.64], R107 ;  /* 0x0000006b4c007986 */ /* 0x0001e2000c101908 */
[----:B------:R-:W-:Y:S02]  /*1920*/  IADD3 R7, PT, PT, R7, UR37, RZ ;  /* 0x0000002507077c10 */ /* 0x000fe4000fffe0ff */
[----:B------:R-:W-:Y:S01]  /*1930*/  FFMA R95, R96, UR19, R95 ;  /* 0x00000013605f7c23 */ /* 0x000fe2000800005f */
[----:B------:R-:W-:Y:S01]  /*1940*/  IMAD.WIDE R90, R24, 0x4, R70 ;  /* 0x00000004185a7825 */ /* 0x000fe200078e0246 */
[----:B------:R2:W-:Y:S01]  /*1950*/  STG.E desc[UR8][R74.64], R115 ;  /* 0x000000734a007986 */ /* 0x0005e2000c101908 */
[----:B------:R-:W-:-:S02]  /*1960*/  IADD3 R6, PT, PT, R6, UR37, RZ ;  /* 0x0000002506067c10 */ /* 0x000fc4000fffe0ff */
[----:B-1----:R-:W-:Y:S01]  /*1970*/  FFMA R113, R83, UR23, R104 ;  /* 0x0000001753717c23 */ /* 0x002fe20008000068 */
[----:B------:R-:W-:Y:S01]  /*1980*/  IMAD.WIDE R80, R25, 0x4, R70 ;  /* 0x0000000419507825 */ /* 0x000fe200078e0246 */
[----:B------:R1:W-:Y:S03]  /*1990*/  STG.E desc[UR8][R72.64], R108 ;  /* 0x0000006c48007986 */ /* 0x0003e6000c101908 */
[----:B------:R-:W-:Y:S01]  /*19a0*/  FFMA R104, R89, UR18, RZ ;  /* 0x0000001259687c23 */ /* 0x000fe200080000ff */
[----:B------:R-:W-:Y:S01]  /*19b0*/  FFMA R111, R113, UR14, R98 ;  /* 0x0000000e716f7c23 */ /* 0x000fe20008000062 */
[--C-:B------:R-:W-:Y:S01]  /*19c0*/  IMAD.WIDE R78, R26, 0x4, R70.reuse ;  /* 0x000000041a4e7825 */ /* 0x100fe200078e0246 */
[----:B------:R3:W-:Y:S03]  /*19d0*/  STG.E desc[UR8][R92.64], R110 ;  /* 0x0000006e5c007986 */ /* 0x0007e6000c101908 */
[C---:B0-----:R-:W-:Y:S01]  /*19e0*/  FFMA R107, R94.reuse, UR12, RZ ;  /* 0x0000000c5e6b7c23 */ /* 0x041fe200080000ff */
[----:B------:R-:W-:Y:S01]  /*19f0*/  FFMA R98, R89, UR15, RZ ;  /* 0x0000000f59627c23 */ /* 0x000fe200080000ff */
[----:B------:R-:W-:Y:S01]  /*1a00*/  IMAD.WIDE R76, R27, 0x4, R70 ;  /* 0x000000041b4c7825 */ /* 0x000fe200078e0246 */
[----:B------:R0:W-:Y:S03]  /*1a10*/  STG.E desc[UR8][R90.64], R112 ;  /* 0x000000705a007986 */ /* 0x0001e6000c101908 */
[----:B--2---:R-:W-:Y:S01]  /*1a20*/  FFMA R115, R94, UR30, RZ ;  /* 0x0000001e5e737c23 */ /* 0x004fe200080000ff */
[----:B------:R-:W-:Y:S01]  /*1a30*/  FFMA R107, R96, UR13, R107 ;  /* 0x0000000d606b7c23 */ /* 0x000fe2000800006b */
[----:B------:R-:W-:Y:S01]  /*1a40*/  IMAD.WIDE R74, R28, 0x4, R70 ;  /* 0x000000041c4a7825 */ /* 0x000fe200078e0246 */
[----:B------:R2:W-:Y:S03]  /*1a50*/  STG.E desc[UR8][R80.64], R114 ;  /* 0x0000007250007986 */ /* 0x0005e6000c101908 */
[----:B-1----:R-:W-:Y:S01]  /*1a60*/  FFMA R108, R89, UR21, RZ ;  /* 0x00000015596c7c23 */ /* 0x002fe200080000ff */
[----:B------:R-:W-:Y:S01]  /*1a70*/  FFMA R87, R113, UR29, R87 ;  /* 0x0000001d71577c23 */ /* 0x000fe20008000057 */
[----:B------:R-:W-:-:S04]  /*1a80*/  IMAD.WIDE R72, R29, 0x4, R70 ;  /* 0x000000041d487825 */ /* 0x000fc800078e0246 */
[----:B---3--:R-:W-:Y:S01]  /*1a90*/  FFMA R93, R94, UR15, RZ ;  /* 0x0000000f5e5d7c23 */ /* 0x008fe200080000ff */
[----:B------:R1:W-:Y:S01]  /*1aa0*/  STG.E desc[UR8][R78.64], R97 ;  /* 0x000000614e007986 */ /* 0x0003e2000c101908 */
[----:B------:R-:W-:Y:S01]  /*1ab0*/  FFMA R92, R96, UR31, R115 ;  /* 0x0000001f605c7c23 */ /* 0x000fe20008000073 */
[C---:B------:R-:W-:Y:S01]  /*1ac0*/  FFMA R110, R89.reuse, UR24, RZ ;  /* 0x00000018596e7c23 */ /* 0x040fe200080000ff */
[----:B0-----:R-:W-:Y:S01]  /*1ad0*/  FFMA R91, R94, UR21, RZ ;  /* 0x000000155e5b7c23 */ /* 0x001fe200080000ff */
[----:B------:R0:W-:Y:S01]  /*1ae0*/  STG.E desc[UR8][R76.64], R101 ;  /* 0x000000654c007986 */ /* 0x0001e2000c101908 */
[----:B------:R-:W-:Y:S01]  /*1af0*/  FFMA R112, R89, UR27, RZ ;  /* 0x0000001b59707c23 */ /* 0x000fe200080000ff */
[----:B------:R-:W-:Y:S01]  /*1b00*/  FFMA R115, R82, UR12, RZ ;  /* 0x0000000c52737c23 */ /* 0x000fe200080000ff */
[----:B--2---:R-:W-:Y:S01]  /*1b10*/  FFMA R81, R94, UR24, RZ ;  /* 0x000000185e517c23 */ /* 0x004fe200080000ff */
[----:B------:R2:W-:Y:S01]  /*1b20*/  STG.E desc[UR8][R74.64], R103 ;  /* 0x000000674a007986 */ /* 0x0005e2000c101908 */
[----:B------:R-:W-:Y:S01]  /*1b30*/  FFMA R114, R82, UR27, RZ ;  /* 0x0000001b52727c23 */ /* 0x000fe200080000ff */
[----:B------:R-:W-:Y:S01]  /*1b40*/  FFMA R120, R113, UR32, R120 ;  /* 0x0000002071787c23 */ /* 0x000fe20008000078 */
[----:B------:R-:W-:Y:S01]  /*1b50*/  FFMA R90, R96, UR25, R81 ;  /* 0x00000019605a7c23 */ /* 0x000fe20008000051 */
[C---:B-1----:R-:W-:Y:S01]  /*1b60*/  FFMA R79, R94.reuse, UR27, RZ ;  /* 0x0000001b5e4f7c23 */ /* 0x042fe200080000ff */
[----:B------:R-:W-:Y:S01]  /*1b70*/  FFMA R78, R94, UR33, RZ ;  /* 0x000000215e4e7c23 */ /* 0x000fe200080000ff */
[C---:B------:R-:W-:Y:S01]  /*1b80*/  FFMA R97, R96.reuse, UR16, R93 ;  /* 0x0000001060617c23 */ /* 0x040fe2000800005d */
[C---:B------:R-:W-:Y:S01]  /*1b90*/  FFMA R93, R96.reuse, UR22, R91 ;  /* 0x00000016605d7c23 */ /* 0x040fe2000800005b */
[C---:B------:R-:W-:Y:S01]  /*1ba0*/  FFMA R94, R96.reuse, UR28, R79 ;  /* 0x0000001c605e7c23 */ /* 0x040fe2000800004f */
[----:B------:R-:W-:Y:S01]  /*1bb0*/  FFMA R91, R96, UR34, R78 ;  /* 0x00000022605b7c23 */ /* 0x000fe2000800004e */
[C---:B------:R-:W-:Y:S01]  /*1bc0*/  FFMA R96, R89.reuse, UR12, RZ ;  /* 0x0000000c59607c23 */ /* 0x040fe200080000ff */
[----:B------:R1:W-:Y:S01]  /*1bd0*/  STG.E desc[UR8][R72.64], R111 ;  /* 0x0000006f48007986 */ /* 0x0003e2000c101908 */
[----:B0-----:R-:W-:Y:S01]  /*1be0*/  FFMA R76, R89, UR30, RZ ;  /* 0x0000001e594c7c23 */ /* 0x001fe200080000ff */
[----:B------:R-:W-:-:S04]  /*1bf0*/  IMAD.WIDE R80, R30, 0x4, R70 ;  /* 0x000000041e507825 */ /* 0x000fc800078e0246 */
[----:B--2---:R-:W-:Y:S01]  /*1c00*/  FFMA R74, R89, UR33, RZ ;  /* 0x00000021594a7c23 */ /* 0x004fe200080000ff */
[C---:B------:R-:W-:Y:S01]  /*1c10*/  FFMA R89, R99.reuse, UR16, R98 ;  /* 0x0000001063597c23 */ /* 0x040fe20008000062 */
[----:B------:R-:W-:Y:S01]  /*1c20*/  FFMA R77, R99, UR19, R104 ;  /* 0x00000013634d7c23 */ /* 0x000fe20008000068 */
[----:B------:R-:W-:-:S04]  /*1c30*/  IMAD.WIDE R78, R31, 0x4, R70 ;  /* 0x000000041f4e7825 */ /* 0x000fc800078e0246 */
[C---:B------:R-:W-:Y:S01]  /*1c40*/  FFMA R103, R99.reuse, UR22, R108 ;  /* 0x0000001663677c23 */ /* 0x040fe2000800006c */
[----:B------:R-:W-:Y:S01]  /*1c50*/  FFMA R101, R99, UR25, R110 ;  /* 0x0000001963657c23 */ /* 0x000fe2000800006e */
[----:B------:R-:W-:Y:S01]  /*1c60*/  FFMA R75, R113, UR20, R86 ;  /* 0x00000014714b7c23 */ /* 0x000fe20008000056 */
[----:B------:R-:W-:Y:S01]  /*1c70*/  FFMA R98, R99, UR28, R112 ;  /* 0x0000001c63627c23 */ /* 0x000fe20008000070 */
[C---:B------:R-:W-:Y:S01]  /*1c80*/  FFMA R110, R82.reuse, UR15, RZ ;  /* 0x0000000f526e7c23 */ /* 0x040fe200080000ff */
[----:B-1----:R-:W-:Y:S01]  /*1c90*/  FFMA R73, R113, UR17, R84 ;  /* 0x0000001171497c23 */ /* 0x002fe20008000054 */
[C---:B------:R-:W-:Y:S01]  /*1ca0*/  FFMA R111, R99.reuse, UR13, R96 ;  /* 0x0000000d636f7c23 */ /* 0x040fe20008000060 */
[C---:B------:R-:W-:Y:S01]  /*1cb0*/  FFMA R96, R99.reuse, UR31, R76 ;  /* 0x0000001f63607c23 */ /* 0x040fe2000800004c */
[----:B------:R-:W-:Y:S01]  /*1cc0*/  FFMA R99, R99, UR34, R74 ;  /* 0x0000002263637c23 */ /* 0x000fe2000800004a */
[C---:B------:R-:W-:Y:S01]  /*1cd0*/  FFMA R86, R82.reuse, UR18, RZ ;  /* 0x0000001252567c23 */ /* 0x040fe200080000ff */
[C---:B------:R-:W-:Y:S01]  /*1ce0*/  FFMA R112, R82.reuse, UR21, RZ ;  /* 0x0000001552707c23 */ /* 0x040fe200080000ff */
[C---:B------:R-:W-:Y:S01]  /*1cf0*/  FFMA R84, R82.reuse, UR24, RZ ;  /* 0x0000001852547c23 */ /* 0x040fe200080000ff */
[C---:B------:R-:W-:Y:S01]  /*1d00*/  FFMA R72, R82.reuse, UR30, RZ ;  /* 0x0000001e52487c23 */ /* 0x040fe200080000ff */
[----:B------:R0:W-:Y:S01]  /*1d10*/  STG.E desc[UR8][R80.64], R73 ;  /* 0x0000004950007986 */ /* 0x0001e2000c101908 */
[----:B------:R-:W-:Y:S01]  /*1d20*/  FFMA R74, R82, UR33, RZ ;  /* 0x00000021524a7c23 */ /* 0x000fe200080000ff */
[C---:B------:R-:W-:Y:S01]  /*1d30*/  FFMA R108, R106.reuse, UR13, R115 ;  /* 0x0000000d6a6c7c23 */ /* 0x040fe20008000073 */
[C---:B------:R-:W-:Y:S01]  /*1d40*/  FFMA R110, R106.reuse, UR16, R110 ;  /* 0x000000106a6e7c23 */ /* 0x040fe2000800006e */
[----:B------:R1:W-:Y:S01]  /*1d50*/  STG.E desc[UR8][R78.64], R75 ;  /* 0x0000004b4e007986 */ /* 0x0003e2000c101908 */
[C---:B------:R-:W-:Y:S01]  /*1d60*/  FFMA R86, R106.reuse, UR19, R86 ;  /* 0x000000136a567c23 */ /* 0x040fe20008000056 */
[C---:B------:R-:W-:Y:S01]  /*1d70*/  FFMA R112, R106.reuse, UR22, R112 ;  /* 0x000000166a707c23 */ /* 0x040fe20008000070 */
[C---:B------:R-:W-:Y:S01]  /*1d80*/  FFMA R84, R106.reuse, UR25, R84 ;  /* 0x000000196a547c23 */ /* 0x040fe20008000054 */
[C---:B------:R-:W-:Y:S01]  /*1d90*/  FFMA R114, R106.reuse, UR28, R114 ;  /* 0x0000001c6a727c23 */ /* 0x040fe20008000072 */
[C---:B------:R-:W-:Y:S01]  /*1da0*/  FFMA R82, R106.reuse, UR31, R72 ;  /* 0x0000001f6a527c23 */ /* 0x040fe20008000048 */
[----:B------:R-:W-:Y:S01]  /*1db0*/  FFMA R106, R106, UR34, R74 ;  /* 0x000000226a6a7c23 */ /* 0x000fe2000800004a */
[----:B------:R-:W-:Y:S01]  /*1dc0*/  FFMA R116, R113, UR35, R116 ;  /* 0x0000002371747c23 */ /* 0x000fe20008000074 */
[----:B0-----:R-:W-:Y:S01]  /*1dd0*/  FFMA R73, R85, UR24, RZ ;  /* 0x0000001855497c23 */ /* 0x001fe200080000ff */
[----:B------:R-:W-:Y:S01]  /*1de0*/  IMAD.WIDE R80, R33, 0x4, R70 ;  /* 0x0000000421507825 */ /* 0x000fe200078e0246 */
[----:B------:R-:W-:-:S03]  /*1df0*/  IADD3 R5, PT, PT, R5, UR37, RZ ;  /* 0x0000002505057c10 */ /* 0x000fc6000fffe0ff */
[C---:B-1----:R-:W-:Y:S01]  /*1e00*/  FFMA R75, R85.reuse, UR27, RZ ;  /* 0x0000001b554b7c23 */ /* 0x042fe200080000ff */
[C---:B------:R-:W-:Y:S01]  /*1e10*/  FFMA R74, R102.reuse, UR25, R73 ;  /* 0x00000019664a7c23 */ /* 0x040fe20008000049 */
[C---:B------:R-:W-:Y:S01]  /*1e20*/  FFMA R79, R85.reuse, UR30, RZ ;  /* 0x0000001e554f7c23 */ /* 0x040fe200080000ff */
[----:B------:R-:W-:Y:S01]  /*1e30*/  FFMA R85, R85, UR33, RZ ;  /* 0x0000002155557c23 */ /* 0x000fe200080000ff */
[C---:B------:R-:W-:Y:S01]  /*1e40*/  FFMA R72, R102.reuse, UR28, R75 ;  /* 0x0000001c66487c23 */ /* 0x040fe2000800004b */
[----:B------:R-:W-:Y:S01]  /*1e50*/  FFMA R74, R83, UR26, R74 ;  /* 0x0000001a534a7c23 */ /* 0x000fe2000800004a */
[----:B------:R-:W-:Y:S01]  /*1e60*/  FFMA R76, R102, UR31, R79 ;  /* 0x0000001f664c7c23 */ /* 0x000fe2000800004f */
        /* <DEDUP_REMOVED lines=10> */
[----:B------:R-:W-:-:S04]  /*1f10*/  IMAD.WIDE R74, R32, 0x4, R70 ;  /* 0x00000004204a7825 */ /* 0x000fc800078e0246 */
        /* <DEDUP_REMOVED lines=13> */
[----:B------:R0:W-:Y:S01]  /*1ff0*/  STG.E desc[UR8][R74.64], R79 ;  /* 0x0000004f4a007986 */ /* 0x0001e2000c101908 */
        /* <DEDUP_REMOVED lines=14> */
[C---:B------:R-:W-:Y:S01]  /*20e0*/  FFMA R108, R83.reuse, UR14, R108 ;  /* 0x0000000e536c7c23 */ /* 0x040fe2000800006c */
[C---:B------:R-:W-:Y:S01]  /*20f0*/  FFMA R110, R83.reuse, UR17, R110 ;  /* 0x00000011536e7c23 */ /* 0x040fe2000800006e */
[----:B------:R-:W-:Y:S01]  /*2100*/  FFMA R112, R83, UR23, R112 ;  /* 0x0000001753707c23 */ /* 0x000fe20008000070 */
[----:B------:R-:W-:Y:S01]  /*2110*/  IMAD.WIDE R74, R69, 0x4, R70 ;  /* 0x00000004454a7825 */ /* 0x000fe200078e0246 */
[----:B------:R0:W-:Y:S03]  /*2120*/  STG.E desc[UR8][R78.64], R120 ;  /* 0x000000784e007986 */ /* 0x0001e6000c101908 */
[C---:B------:R-:W-:Y:S01]  /*2130*/  FFMA R114, R83.reuse, UR29, R114 ;  /* 0x0000001d53727c23 */ /* 0x040fe20008000072 */
[----:B------:R-:W-:Y:S01]  /*2140*/  FFMA R115, R83, UR32, R82 ;  /* 0x0000002053737c23 */ /* 0x000fe20008000052 */
[----:B------:R-:W-:-:S04]  /*2150*/  IMAD.WIDE R88, R38, 0x4, R70 ;  /* 0x0000000426587825 */ /* 0x000fc800078e0246 */
[----:B------:R-:W-:Y:S01]  /*2160*/  FFMA R106, R83, UR35, R106 ;  /* 0x00000023536a7c23 */ /* 0x000fe2000800006a */
[----:B------:R2:W-:Y:S01]  /*2170*/  STG.E desc[UR8][R76.64], R116 ;  /* 0x000000744c007986 */ /* 0x0005e2000c101908 */
[----:B------:R-:W-:Y:S01]  /*2180*/  IADD3 R4, PT, PT, R4, UR37, RZ ;  /* 0x0000002504047c10 */ /* 0x000fe2000fffe0ff */
[--C-:B-1----:R-:W-:Y:S01]  /*2190*/  IMAD.WIDE R72, R37, 0x4, R70.reuse ;  /* 0x0000000425487825 */ /* 0x102fe200078e0246 */
[----:B------:R-:W-:Y:S01]  /*21a0*/  IADD3 R3, PT, PT, R3, UR37, RZ ;  /* 0x0000002503037c10 */ /* 0x000fe2000fffe0ff */
[----:B------:R1:W-:Y:S01]  /*21b0*/  STG.E desc[UR8][R74.64], R118 ;  /* 0x000000764a007986 */ /* 0x0003e2000c101908 */
[----:B------:R-:W-:Y:S01]  /*21c0*/  IADD3 R2, PT, PT, R2, UR37, RZ ;  /* 0x0000002502027c10 */ /* 0x000fe2000fffe0ff */
[--C-:B------:R-:W-:Y:S01]  /*21d0*/  IMAD.WIDE R86, R39, 0x4, R70.reuse ;  /* 0x0000000427567825 */ /* 0x100fe200078e0246 */
[----:B------:R-:W-:Y:S01]  /*21e0*/  IADD3 R13, PT, PT, R13, UR37, RZ ;  /* 0x000000250d0d7c10 */ /* 0x000fe2000fffe0ff */
[----:B------:R3:W-:Y:S01]  /*21f0*/  STG.E desc[UR8][R72.64], R125 ;  /* 0x0000007d48007986 */ /* 0x0007e2000c101908 */
[----:B------:R-:W-:Y:S01]  /*2200*/  IADD3 R14, PT, PT, R14, UR37, RZ ;  /* 0x000000250e0e7c10 */ /* 0x000fe2000fffe0ff */
[--C-:B------:R-:W-:Y:S01]  /*2210*/  IMAD.WIDE R84, R40, 0x4, R70.reuse ;  /* 0x0000000428547825 */ /* 0x100fe200078e0246 */
[----:B------:R-:W-:Y:S01]  /*2220*/  IADD3 R68, PT, PT, R68, UR37, RZ ;  /* 0x0000002544447c10 */ /* 0x000fe2000fffe0ff */
[----:B------:R-:W-:Y:S01]  /*2230*/  STG.E desc[UR8][R88.64], R121 ;  /* 0x0000007958007986 */ /* 0x000fe2000c101908 */
[----:B------:R-:W-:Y:S01]  /*2240*/  IADD3 R15, PT, PT, R15, UR37, RZ ;  /* 0x000000250f0f7c10 */ /* 0x000fe2000fffe0ff */
[--C-:B------:R-:W-:Y:S01]  /*2250*/  IMAD.WIDE R82, R41, 0x4, R70.reuse ;  /* 0x0000000429527825 */ /* 0x100fe200078e0246 */
[----:B------:R-:W-:Y:S01]  /*2260*/  IADD3 R16, PT, PT, R16, UR37, RZ ;  /* 0x0000002510107c10 */ /* 0x000fe2000fffe0ff */
[----:B------:R4:W-:Y:S01]  /*2270*/  STG.E desc[UR8][R86.64], R123 ;  /* 0x0000007b56007986 */ /* 0x0009e2000c101908 */
[----:B------:R-:W-:Y:S01]  /*2280*/  IADD3 R17, PT, PT, R17, UR37, RZ ;  /* 0x0000002511117c10 */ /* 0x000fe2000fffe0ff */
[--C-:B------:R-:W-:Y:S01]  /*2290*/  IMAD.WIDE R80, R42, 0x4, R70.reuse ;  /* 0x000000042a507825 */ /* 0x100fe200078e0246 */
[----:B------:R-:W-:Y:S01]  /*22a0*/  IADD3 R18, PT, PT, R18, UR37, RZ ;  /* 0x0000002512127c10 */ /* 0x000fe2000fffe0ff */
[----:B------:R5:W-:Y:S01]  /*22b0*/  STG.E desc[UR8][R84.64], R117 ;  /* 0x0000007554007986 */ /* 0x000be2000c101908 */
[----:B------:R-:W-:Y:S01]  /*22c0*/  IADD3 R19, PT, PT, R19, UR37, RZ ;  /* 0x0000002513137c10 */ /* 0x000fe2000fffe0ff */
[--C-:B0-----:R-:W-:Y:S01]  /*22d0*/  IMAD.WIDE R78, R43, 0x4, R70.reuse ;  /* 0x000000042b4e7825 */ /* 0x101fe200078e0246 */
[----:B------:R-:W-:Y:S01]  /*22e0*/  IADD3 R20, PT, PT, R20, UR37, RZ ;  /* 0x0000002514147c10 */ /* 0x000fe2000fffe0ff */
[----:B------:R0:W-:Y:S01]  /*22f0*/  STG.E desc[UR8][R82.64], R119 ;  /* 0x0000007752007986 */ /* 0x0001e2000c101908 */
[----:B------:R-:W-:Y:S01]  /*2300*/  IADD3 R21, PT, PT, R21, UR37, RZ ;  /* 0x0000002515157c10 */ /* 0x000fe2000fffe0ff */
[--C-:B--2---:R-:W-:Y:S01]  /*2310*/  IMAD.WIDE R76, R44, 0x4, R70.reuse ;  /* 0x000000042c4c7825 */ /* 0x104fe200078e0246 */
[----:B------:R-:W-:Y:S01]  /*2320*/  IADD3 R22, PT, PT, R22, UR37, RZ ;  /* 0x0000002516167c10 */ /* 0x000fe2000fffe0ff */
[----:B------:R2:W-:Y:S01]  /*2330*/  STG.E desc[UR8][R80.64], R109 ;  /* 0x0000006d50007986 */ /* 0x0005e2000c101908 */
[----:B------:R-:W-:Y:S01]  /*2340*/  IADD3 R23, PT, PT, R23, UR37, RZ ;  /* 0x0000002517177c10 */ /* 0x000fe2000fffe0ff */
[--C-:B-1----:R-:W-:Y:S01]  /*2350*/  IMAD.WIDE R74, R45, 0x4, R70.reuse ;  /* 0x000000042d4a7825 */ /* 0x102fe200078e0246 */
[----:B------:R-:W-:Y:S01]  /*2360*/  IADD3 R24, PT, PT, R24, UR37, RZ ;  /* 0x0000002518187c10 */ /* 0x000fe2000fffe0ff */
[----:B------:R-:W-:Y:S01]  /*2370*/  STG.E desc[UR8][R78.64], R105 ;  /* 0x000000694e007986 */ /* 0x000fe2000c101908 */
[----:B------:R-:W-:Y:S01]  /*2380*/  IADD3 R25, PT, PT, R25, UR37, RZ ;  /* 0x0000002519197c10 */ /* 0x000fe2000fffe0ff */
[--C-:B---3--:R-:W-:Y:S01]  /*2390*/  IMAD.WIDE R72, R46, 0x4, R70.reuse ;  /* 0x000000042e487825 */ /* 0x108fe200078e0246 */
[----:B------:R-:W-:Y:S01]  /*23a0*/  IADD3 R26, PT, PT, R26, UR37, RZ ;  /* 0x000000251a1a7c10 */ /* 0x000fe2000fffe0ff */
[----:B------:R1:W-:Y:S01]  /*23b0*/  STG.E desc[UR8][R76.64], R107 ;  /* 0x0000006b4c007986 */ /* 0x0003e2000c101908 */
[----:B------:R-:W-:Y:S01]  /*23c0*/  IADD3 R27, PT, PT, R27, UR37, RZ ;  /* 0x000000251b1b7c10 */ /* 0x000fe2000fffe0ff */
[--C-:B----4-:R-:W-:Y:S01]  /*23d0*/  IMAD.WIDE R86, R47, 0x4, R70.reuse ;  /* 0x000000042f567825 */ /* 0x110fe200078e0246 */
[----:B------:R-:W-:Y:S01]  /*23e0*/  IADD3 R28, PT, PT, R28, UR37, RZ ;  /* 0x000000251c1c7c10 */ /* 0x000fe2000fffe0ff */
[----:B------:R3:W-:Y:S01]  /*23f0*/  STG.E desc[UR8][R74.64], R97 ;  /* 0x000000614a007986 */ /* 0x0007e2000c101908 */
[----:B------:R-:W-:Y:S01]  /*2400*/  IADD3 R29, PT, PT, R29, UR37, RZ ;  /* 0x000000251d1d7c10 */ /* 0x000fe2000fffe0ff */
[--C-:B-----5:R-:W-:Y:S01]  /*2410*/  IMAD.WIDE R84, R48, 0x4, R70.reuse ;  /* 0x0000000430547825 */ /* 0x120fe200078e0246 */
[----:B------:R-:W-:Y:S01]  /*2420*/  IADD3 R30, PT, PT, R30, UR37, RZ ;  /* 0x000000251e1e7c10 */ /* 0x000fe2000fffe0ff */
[----:B------:R4:W-:Y:S01]  /*2430*/  STG.E desc[UR8][R72.64], R95 ;  /* 0x0000005f48007986 */ /* 0x0009e2000c101908 */
[----:B------:R-:W-:Y:S01]  /*2440*/  IADD3 R31, PT, PT, R31, UR37, RZ ;  /* 0x000000251f1f7c10 */ /* 0x000fe2000fffe0ff */
[--C-:B0-----:R-:W-:Y:S01]  /*2450*/  IMAD.WIDE R82, R49, 0x4, R70.reuse ;  /* 0x0000000431527825 */ /* 0x101fe200078e0246 */
[----:B------:R-:W-:Y:S01]  /*2460*/  IADD3 R32, PT, PT, R32, UR37, RZ ;  /* 0x0000002520207c10 */ /* 0x000fe2000fffe0ff */
[----:B------:R0:W-:Y:S01]  /*2470*/  STG.E desc[UR8][R86.64], R93 ;  /* 0x0000005d56007986 */ /* 0x0001e2000c101908 */
[----:B------:R-:W-:Y:S01]  /*2480*/  IADD3 R33, PT, PT, R33, UR37, RZ ;  /* 0x0000002521217c10 */ /* 0x000fe2000fffe0ff */
[--C-:B------:R-:W-:Y:S01]  /*2490*/  IMAD.WIDE R88, R50, 0x4, R70.reuse ;  /* 0x0000000432587825 */ /* 0x100fe200078e0246 */
[----:B------:R-:W-:Y:S01]  /*24a0*/  IADD3 R34, PT, PT, R34, UR37, RZ ;  /* 0x0000002522227c10 */ /* 0x000fe2000fffe0ff */
[----:B------:R-:W-:Y:S01]  /*24b0*/  STG.E desc[UR8][R84.64], R90 ;  /* 0x0000005a54007986 */ /* 0x000fe2000c101908 */
        /* <DEDUP_REMOVED lines=17> */
[--C-:B0-----:R-:W-:Y:S01]  /*25d0*/  IMAD.WIDE R86, R55, 0x4, R70.reuse ;  /* 0x0000000437567825 */ /* 0x101fe200078e0246 */
[----:B------:R-:W-:Y:S01]  /*25e0*/  IADD3 R43, PT, PT, R43, UR37, RZ ;  /* 0x000000252b2b7c10 */ /* 0x000fe2000fffe0ff */
[----:B------:R-:W-:Y:S01]  /*25f0*/  STG.E desc[UR8][R74.64], R100 ;  /* 0x000000644a007986 */ /* 0x000fe2000c101908 */
[----:B------:R-:W-:Y:S01]  /*2600*/  IADD3 R44, PT, PT, R44, UR37, RZ ;  /* 0x000000252c2c7c10 */ /* 0x000fe2000fffe0ff */
[--C-:B------:R-:W-:Y:S01]  /*2610*/  IMAD.WIDE R78, R56, 0x4, R70.reuse ;  /* 0x00000004384e7825 */ /* 0x100fe200078e0246 */
[----:B------:R-:W-:Y:S01]  /*2620*/  IADD3 R45, PT, PT, R45, UR37, RZ ;  /* 0x000000252d2d7c10 */ /* 0x000fe2000fffe0ff */
[----:B------:R0:W-:Y:S01]  /*2630*/  STG.E desc[UR8][R72.64], R104 ;  /* 0x0000006848007986 */ /* 0x0001e2000c101908 */
[----:B------:R-:W-:Y:S01]  /*2640*/  IADD3 R46, PT, PT, R46, UR37, RZ ;  /* 0x000000252e2e7c10 */ /* 0x000fe2000fffe0ff */
[--C-:B--2---:R-:W-:Y:S01]  /*2650*/  IMAD.WIDE R82, R57, 0x4, R70.reuse ;  /* 0x0000000439527825 */ /* 0x104fe200078e0246 */
[----:B------:R-:W-:Y:S01]  /*2660*/  IADD3 R47, PT, PT, R47, UR37, RZ ;  /* 0x000000252f2f7c10 */ /* 0x000fe2000fffe0ff */
[----:B------:R-:W-:Y:S01]  /*2670*/  STG.E desc[UR8][R86.64], R103 ;  /* 0x0000006756007986 */ /* 0x000fe2000c101908 */
[----:B------:R-:W-:Y:S01]  /*2680*/  IADD3 R48, PT, PT, R48, UR37, RZ ;  /* 0x0000002530307c10 */ /* 0x000fe2000fffe0ff */
[--C-:B------:R-:W-:Y:S01]  /*2690*/  IMAD.WIDE R84, R58, 0x4, R70.reuse ;  /* 0x000000043a547825 */ /* 0x100fe200078e0246 */
[----:B------:R-:W-:Y:S01]  /*26a0*/  IADD3 R49, PT, PT, R49, UR37, RZ ;  /* 0x0000002531317c10 */ /* 0x000fe2000fffe0ff */
        /* <DEDUP_REMOVED lines=10> */
[--C-:B---3--:R-:W-:Y:S01]  /*2750*/  IMAD.WIDE R76, R61, 0x4, R70.reuse ;  /* 0x000000043d4c7825 */ /* 0x108fe200078e0246 */
        /* <DEDUP_REMOVED lines=23> */
[C---:B------:R-:W-:Y:S01]  /*28d0*/  IMAD.WIDE R70, R67.reuse, 0x4, R70 ;  /* 0x0000000443467825 */ /* 0x040fe200078e0246 */
[----:B------:R-:W-:Y:S01]  /*28e0*/  IADD3 R66, PT, PT, R66, UR37, RZ ;  /* 0x0000002542427c10 */ /* 0x000fe2000fffe0ff */
[----:B------:R4:W-:Y:S01]  /*28f0*/  STG.E desc[UR8][R86.64], R114 ;  /* 0x0000007256007986 */ /* 0x0009e2000c101908 */
[----:B------:R-:W-:-:S03]  /*2900*/  IADD3 R67, PT, PT, R67, UR37, RZ ;  /* 0x0000002543437c10 */ /* 0x000fc6000fffe0ff */
[----:B------:R4:W-:Y:S04]  /*2910*/  STG.E desc[UR8][R82.64], R115 ;  /* 0x0000007352007986 */ /* 0x0009e8000c101908 */
[----:B------:R4:W-:Y:S01]  /*2920*/  STG.E desc[UR8][R70.64], R106 ;  /* 0x0000006a46007986 */ /* 0x0009e2000c101908 */
[----:B------:R-:W-:Y:S06]  /*2930*/  BAR.SYNC.DEFER_BLOCKING 0x0 ;  /* 0x0000000000007b1d */ /* 0x000fec0000010000 */
[----:B------:R-:W-:Y:S05]  /*2940*/  @P0 EXIT ;  /* 0x000000000000094d */ /* 0x000fea0003800000 */
[----:B------:R-:W-:Y:S01]  /*2950*/  UIADD3 UR4, UPT, UPT, UR6, -0x1, URZ ;  /* 0xffffffff06047890 */ /* 0x000fe2000fffe0ff */
[----:B------:R-:W-:Y:S01]  /*2960*/  IADD3 R10, PT, PT, R10, 0x1, RZ ;  /* 0x000000010a0a7810 */ /* 0x000fe20007ffe0ff */
[----:B------:R-:W-:Y:S02]  /*2970*/  UIADD3 UR6, UPT, UPT, UR6, 0x1, URZ ;  /* 0x0000000106067890 */ /* 0x000fe4000fffe0ff */
[----:B------:R-:W-:-:S09]  /*2980*/  UISETP.GE.U32.AND UP0, UPT, UR4, 0x1f, UPT ;  /* 0x0000001f0400788c */ /* 0x000fd2000bf06070 */
[----:B------:R-:W-:Y:S05]  /*2990*/  BRA.U !UP0, `(.L_x_33) ;  /* 0xffffffe1085c7547 */ /* 0x000fea000b83ffff */
[----:B------:R-:W-:Y:S05]  /*29a0*/  EXIT ;  /* 0x000000000000794d */ /* 0x000fea0003800000 */
.L_x_34:
        /* <DEDUP_REMOVED lines=13> */
.L_x_92:


//--------------------- .text._Z27lux_depthwise_conv2d_kernelIfLi4ELi8ELi8EEvPT_PKS0_S3_PK10ConvParamsILi2EEiiiib --------------------------
	.section	.text._Z27lux_depthwise_conv2d_kernelIfLi4ELi8ELi8EEvPT_PKS0_S3_PK10ConvParamsILi2EEiiiib,"ax",@progbits
	.align	128
        .global         _Z27lux_depthwise_conv2d_kernelIfLi4ELi8ELi8EEvPT_PKS0_S3_PK10ConvParamsILi2EEiiiib
        .type           _Z27lux_depthwise_conv2d_kernelIfLi4ELi8ELi8EEvPT_PKS0_S3_PK10ConvParamsILi2EEiiiib,@function
        .size           _Z27lux_depthwise_conv2d_kernelIfLi4ELi8ELi8EEvPT_PKS0_S3_PK10ConvParamsILi2EEiiiib,(.L_x_93 - _Z27lux_depthwise_conv2d_kernelIfLi4ELi8ELi8EEvPT_PKS0_S3_PK10ConvParamsILi2EEiiiib)
        .other          _Z27lux_depthwise_conv2d_kernelIfLi4ELi8ELi8EEvPT_PKS0_S3_PK10ConvParamsILi2EEiiiib,@"STO_CUDA_ENTRY STV_DEFAULT"
_Z27lux_depthwise_conv2d_kernelIfLi4ELi8ELi8EEvPT_PKS0_S3_PK10ConvParamsILi2EEiiiib:
.text._Z27lux_depthwise_conv2d_kernelIfLi4ELi8ELi8EEvPT_PKS0_S3_PK10ConvParamsILi2EEiiiib:
[----:B------:R-:W-:Y:S08]  /*0000*/  LDC R1, c[0x0][0x37c] ;  /* 0x0000df00ff017b82 */ /* 0x000ff00000000800 */
[----:B------:R-:W0:Y:S01]  /*0010*/  LDC.64 R2, c[0x0][0x398] ;  /* 0x0000e600ff027b82 */ /* 0x000e220000000a00 */
[----:B------:R-:W0:Y:S02]  /*0020*/  LDCU.64 UR8, c[0x0][0x358] ;  /* 0x00006b00ff0877ac */ /* 0x000e240008000a00 */
[----:B0-----:R-:W2:Y:S04]  /*0030*/  LDG.E R0, desc[UR8][R2.64+0x14] ;  /* 0x0000140802007981 */ /* 0x001ea8000c1e1900 */
[----:B------:R-:W3:Y:S01]  /*0040*/  LDG.E R7, desc[UR8][R2.64+0x4] ;  /* 0x0000040802077981 */ /* 0x000ee2000c1e1900 */
[----:B------:R-:W0:Y:S01]  /*0050*/  S2UR UR4, SR_CTAID.Z ;  /* 0x00000000000479c3 */ /* 0x000e220000002700 */
[----:B------:R-:W1:Y:S01]  /*0060*/  S2R R11, SR_TID.X ;  /* 0x00000000000b7919 */ /* 0x000e620000002100 */
[----:B--2---:R-:W-:-:S04]  /*0070*/  SHF.R.S32.HI R5, RZ, 0x1f, R0 ;  /* 0x0000001fff057819 */ /* 0x004fc80000011400 */
[----:B------:R-:W-:-:S04]  /*0080*/  LEA.HI R5, R5, R0, RZ, 0x2 ;  /* 0x0000000005057211 */ /* 0x000fc800078f10ff */
[----:B------:R-:W-:-:S04]  /*0090*/  SHF.R.S32.HI R6, RZ, 0x2, R5 ;  /* 0x00000002ff067819 */ /* 0x000fc80000011405 */
[----:B------:R-:W2:Y:S01]  /*00a0*/  I2F.U32.RP R0, R6 ;  /* 0x0000000600007306 */ /* 0x000ea20000209000 */
[----:B------:R-:W-:Y:S01]  /*00b0*/  IMAD.MOV R9, RZ, RZ, -R6 ;  /* 0x000000ffff097224 */ /* 0x000fe200078e0a06 */
[----:B------:R-:W-:-:S06]  /*00c0*/  ISETP.NE.U32.AND P2, PT, R6, RZ, PT ;  /* 0x000000ff0600720c */ /* 0x000fcc0003f45070 */
[----:B--2---:R-:W2:Y:S02]  /*00d0*/  MUFU.RCP R0, R0 ;  /* 0x0000000000007308 */ /* 0x004ea40000001000 */
[----:B--2---:R-:W-:Y:S02]  /*00e0*/  VIADD R4, R0, 0xffffffe ;  /* 0x0ffffffe00047836 */ /* 0x004fe40000000000 */
[----:B------:R-:W2:Y:S04]  /*00f0*/  S2R R0, SR_CTAID.X ;  /* 0x0000000000007919 */ /* 0x000ea80000002500 */
[----:B------:R4:W5:Y:S02]  /*0100*/  F2I.FTZ.U32.TRUNC.NTZ R5, R4 ;  /* 0x0000000400057305 */ /* 0x000964000021f000 */
[----:B----4-:R-:W-:-:S02]  /*0110*/  IMAD.MOV.U32 R4, RZ, RZ, RZ ;  /* 0x000000ffff047224 */ /* 0x010fc400078e00ff */
[----:B-----5:R-:W-:-:S04]  /*0120*/  IMAD R9, R9, R5, RZ ;  /* 0x0000000509097224 */ /* 0x020fc800078e02ff */
[----:B------:R-:W-:-:S06]  /*0130*/  IMAD.HI.U32 R5, R5, R9, R4 ;  /* 0x0000000905057227 */ /* 0x000fcc00078e0004 */
[----:B0-----:R-:W-:-:S04]  /*0140*/  IMAD.HI.U32 R25, R5, UR4, RZ ;  /* 0x0000000405197c27 */ /* 0x001fc8000f8e00ff */
[----:B------:R-:W-:Y:S02]  /*0150*/  IMAD.MOV R5, RZ, RZ, -R25 ;  /* 0x000000ffff057224 */ /* 0x000fe400078e0a19 */
[----:B--2---:R-:W-:Y:S02]  /*0160*/  IMAD.SHL.U32 R0, R0, 0x8, RZ ;  /* 0x0000000800007824 */ /* 0x004fe400078e00ff */
[----:B------:R-:W-:Y:S02]  /*0170*/  IMAD R5, R6, R5, UR4 ;  /* 0x0000000406057e24 */ /* 0x000fe4000f8e0205 */
[----:B-1----:R-:W-:-:S03]  /*0180*/  IMAD.IADD R10, R0, 0x1, R11 ;  /* 0x00000001000a7824 */ /* 0x002fc600078e020b */
[----:B------:R-:W-:-:S13]  /*0190*/  ISETP.GE.U32.AND P0, PT, R5, R6, PT ;  /* 0x000000060500720c */ /* 0x000fda0003f06070 */
[----:B------:R-:W-:Y:S01]  /*01a0*/  @P0 IADD3 R5, PT, PT, -R6, R5, RZ ;  /* 0x0000000506050210 */ /* 0x000fe20007ffe1ff */
[----:B------:R-:W-:Y:S01]  /*01b0*/  @P0 VIADD R25, R25, 0x1 ;  /* 0x0000000119190836 */ /* 0x000fe20000000000 */
[----:B---3--:R-:W-:Y:S02]  /*01c0*/  ISETP.GE.AND P0, PT, R10, R7, PT ;  /* 0x000000070a00720c */ /* 0x008fe40003f06270 */
[----:B------:R-:W-:-:S13]  /*01d0*/  ISETP.GE.U32.AND P1, PT, R5, R6, PT ;  /* 0x000000060500720c */ /* 0x000fda0003f26070 */
[----:B------:R-:W-:Y:S01]  /*01e0*/  @P1 VIADD R25, R25, 0x1 ;  /* 0x0000000119191836 */ /* 0x000fe20000000000 */
[----:B------:R-:W-:-:S04]  /*01f0*/  @!P2 LOP3.LUT R25, RZ, R6, RZ, 0x33, !PT ;  /* 0x00000006ff19a212 */ /* 0x000fc800078e33ff */
[----:B------:R-:W-:-:S05]  /*0200*/  IADD3 R5, PT, PT, -R25, RZ, RZ ;  /* 0x000000ff19057210 */ /* 0x000fca0007ffe1ff */
[----:B------:R-:W-:Y:S01]  /*0210*/  IMAD R6, R6, R5, UR4 ;  /* 0x0000000406067e24 */ /* 0x000fe2000f8e0205 */
[----:B------:R-:W-:Y:S06]  /*0220*/  @P0 EXIT ;  /* 0x000000000000094d */ /* 0x000fec0003800000 */
[----:B------:R-:W2:Y:S01]  /*0230*/  LDG.E R8, desc[UR8][R2.64+0x30] ;  /* 0x0000300802087981 */ /* 0x000ea2000c1e1900 */
[----:B------:R-:W0:Y:S01]  /*0240*/  LDC.64 R4, c[0x0][0x3a8] ;  /* 0x0000ea00ff047b82 */ /* 0x000e220000000a00 */
[----:B------:R-:W1:Y:S02]  /*0250*/  LDCU.64 UR6, c[0x0][0x388] ;  /* 0x00007100ff0677ac */ /* 0x000e640008000a00 */
[----:B------:R-:W3:Y:S01]  /*0260*/  LDG.E R23, desc[UR8][R2.64+0x2c] ;  /* 0x00002c0802177981 */ /* 0x000ee2000c1e1900 */
[----:B------:R-:W4:Y:S04]  /*0270*/  S2R R12, SR_TID.Y ;  /* 0x00000000000c7919 */ /* 0x000f280000002200 */
[----:B------:R-:W0:Y:S01]  /*0280*/  LDC.64 R14, c[0x0][0x3a0] ;  /* 0x0000e800ff0e7b82 */ /* 0x000e220000000a00 */
[----:B------:R-:W5:Y:S07]  /*0290*/  S2R R24, SR_TID.Z ;  /* 0x0000000000187919 */ /* 0x000f6e0000002300 */
[----:B------:R-:W1:Y:S01]  /*02a0*/  S2UR UR4, SR_CTAID.Y ;  /* 0x00000000000479c3 */ /* 0x000e620000002600 */
[----:B0-----:R-:W-:-:S02]  /*02b0*/  IMAD R7, R4, 0x4, R14 ;  /* 0x0000000404077824 */ /* 0x001fc400078e020e */
[----:B------:R-:W-:Y:S02]  /*02c0*/  IMAD R22, R5, 0x8, R15 ;  /* 0x0000000805167824 */ /* 0x000fe400078e020f */
[----:B------:R-:W-:Y:S02]  /*02d0*/  VIADD R9, R7, 0xffffffff ;  /* 0xffffffff07097836 */ /* 0x000fe40000000000 */
[----:B------:R-:W-:Y:S01]  /*02e0*/  VIADD R22, R22, 0xffffffff ;  /* 0xffffffff16167836 */ /* 0x000fe20000000000 */
[----:B----4-:R-:W-:-:S03]  /*02f0*/  LEA R7, R12, R11, 0x3 ;  /* 0x0000000b0c077211 */ /* 0x010fc600078e18ff */
[----:B------:R-:W-:Y:S02]  /*0300*/  IMAD R20, R9, R22, RZ ;  /* 0x0000001609147224 */ /* 0x000fe400078e02ff */
[----:B-----5:R-:W-:-:S05]  /*0310*/  IMAD R7, R24, 0x40, R7 ;  /* 0x0000004018077824 */ /* 0x020fca00078e0207 */
[----:B------:R-:W-:Y:S01]  /*0320*/  ISETP.GE.AND P0, PT, R7, R20, PT ;  /* 0x000000140700720c */ /* 0x000fe20003f06270 */
[----:B-1----:R-:W-:Y:S01]  /*0330*/  USHF.L.U32 UR4, UR4, 0x3, URZ ;  /* 0x0000000304047899 */ /* 0x002fe200080006ff */
[----:B------:R-:W-:Y:S01]  /*0340*/  IMAD.SHL.U32 R9, R6, 0x4, RZ ;  /* 0x0000000406097824 */ /* 0x000fe200078e00ff */
[----:B------:R-:W-:Y:S04]  /*0350*/  BSSY.RECONVERGENT B0, `(.L_x_35) ;  /* 0x0000108000007945 */ /* 0x000fe80003800200 */
[----:B--2---:R-:W-:Y:S02]  /*0360*/  IMAD R21, R5, UR4, -R8 ;  /* 0x0000000405157c24 */ /* 0x004fe4000f8e0a08 */
[----:B------:R-:W-:Y:S02]  /*0370*/  VIADD R8, R12, UR4 ;  /* 0x000000040c087c36 */ /* 0x000fe40008000000 */
[----:B---3--:R-:W-:-:S02]  /*0380*/  IMAD R23, R9, R4, -R23 ;  /* 0x0000000409177224 */ /* 0x008fc400078e0a17 */
[----:B------:R-:W-:Y:S01]  /*0390*/  IMAD.IADD R9, R9, 0x1, R24 ;  /* 0x0000000109097824 */ /* 0x000fe200078e0218 */
[----:B------:R-:W-:Y:S06]  /*03a0*/  @P0 BRA `(.L_x_36) ;  /* 0x0000001000080947 */ /* 0x000fec0003800000 */
[----:B------:R-:W-:Y:S01]  /*03b0*/  LEA R4, R24, R12, 0x3 ;  /* 0x0000000c18047211 */ /* 0x000fe200078e18ff */
[----:B------:R-:W-:Y:S01]  /*03c0*/  VIADD R27, R7, 0x100 ;  /* 0x00000100071b7836 */ /* 0x000fe20000000000 */
[-C--:B------:R-:W-:Y:S01]  /*03d0*/  LOP3.LUT R5, RZ, R11.reuse, RZ, 0x33, !PT ;  /* 0x0000000bff057212 */ /* 0x080fe200078e33ff */
[----:B------:R-:W-:Y:S01]  /*03e0*/  BSSY.RECONVERGENT B1, `(.L_x_37) ;  /* 0x0000057000017945 */ /* 0x000fe20003800200 */
[----:B------:R-:W-:Y:S01]  /*03f0*/  IADD3 R12, P1, PT, R0, R11, RZ ;  /* 0x0000000b000c7210 */ /* 0x000fe20007f3e0ff */
[----:B------:R-:W-:Y:S01]  /*0400*/  IMAD.SHL.U32 R4, R4, 0x8, RZ ;  /* 0x0000000804047824 */ /* 0x000fe200078e00ff */
[----:B------:R-:W-:Y:S02]  /*0410*/  VIMNMX.U32 R26, PT, PT, R20, R27, !PT ;  /* 0x0000001b141a7248 */ /* 0x000fe40007fe0000 */
[----:B------:R-:W-:Y:S02]  /*0420*/  LEA.HI.X.SX32 R13, R0, RZ, 0x1, P1 ;  /* 0x000000ff000d7211 */ /* 0x000fe400008f0eff */
[----:B------:R-:W-:-:S04]  /*0430*/  IADD3 R26, PT, PT, -R4, R26, R5 ;  /* 0x0000001a041a7210 */ /* 0x000fc80007ffe105 */
[----:B------:R-:W-:-:S13]  /*0440*/  LOP3.LUT P0, RZ, R26, 0x100, RZ, 0xc0, !PT ;  /* 0x000001001aff7812 */ /* 0x000fda000780c0ff */
[----:B------:R-:W-:Y:S05]  /*0450*/  @P0 BRA `(.L_x_38) ;  /* 0x00000004003c0947 */ /* 0x000fea0003800000 */
[-C--:B------:R-:W-:Y:S02]  /*0460*/  IABS R0, R22.reuse ;  /* 0x0000001600007213 */ /* 0x080fe40000000000 */
[----:B------:R-:W-:Y:S02]  /*0470*/  IABS R14, R7 ;  /* 0x00000007000e7213 */ /* 0x000fe40000000000 */
[----:B------:R-:W0:Y:S01]  /*0480*/  I2F.RP R6, R0 ;  /* 0x0000000000067306 */ /* 0x000e220000209400 */
[----:B------:R-:W-:-:S07]  /*0490*/  IABS R16, R22 ;  /* 0x0000001600107213 */ /* 0x000fce0000000000 */
[----:B0-----:R-:W0:Y:S02]  /*04a0*/  MUFU.RCP R6, R6 ;  /* 0x0000000600067308 */ /* 0x001e240000001000 */
[----:B0-----:R-:W-:-:S06]  /*04b0*/  VIADD R4, R6, 0xffffffe ;  /* 0x0ffffffe06047836 */ /* 0x001fcc0000000000 */
[----:B------:R0:W1:Y:S02]  /*04c0*/  F2I.FTZ.U32.TRUNC.NTZ R5, R4 ;  /* 0x0000000400057305 */ /* 0x000064000021f000 */
[----:B0-----:R-:W-:Y:S02]  /*04d0*/  HFMA2 R4, -RZ, RZ, 0, 0 ;  /* 0x00000000ff047431 */ /* 0x001fe400000001ff */
[----:B-1----:R-:W-:-:S04]  /*04e0*/  IMAD.MOV R15, RZ, RZ, -R5 ;  /* 0x000000ffff0f7224 */ /* 0x002fc800078e0a05 */
[----:B------:R-:W-:-:S04]  /*04f0*/  IMAD R15, R15, R0, RZ ;  /* 0x000000000f0f7224 */ /* 0x000fc800078e02ff */
[----:B------:R-:W-:-:S04]  /*0500*/  IMAD.HI.U32 R5, R5, R15, R4 ;  /* 0x0000000f05057227 */ /* 0x000fc800078e0004 */
[----:B------:R-:W-:Y:S02]  /*0510*/  IMAD.MOV R15, RZ, RZ, -R16 ;  /* 0x000000ffff0f7224 */ /* 0x000fe400078e0a10 */
[----:B------:R-:W-:-:S04]  /*0520*/  IMAD.HI.U32 R18, R5, R14, RZ ;  /* 0x0000000e05127227 */ /* 0x000fc800078e00ff */
[----:B------:R-:W-:-:S05]  /*0530*/  IMAD R5, R18, R15, R14 ;  /* 0x0000000f12057224 */ /* 0x000fca00078e020e */
[----:B------:R-:W-:-:S13]  /*0540*/  ISETP.GT.U32.AND P1, PT, R0, R5, PT ;  /* 0x000000050000720c */ /* 0x000fda0003f24070 */
[----:B------:R-:W-:Y:S02]  /*0550*/  @!P1 IMAD.IADD R5, R5, 0x1, -R0 ;  /* 0x0000000105059824 */ /* 0x000fe400078e0a00 */
[----:B------:R-:W-:Y:S01]  /*0560*/  @!P1 VIADD R18, R18, 0x1 ;  /* 0x0000000112129836 */ /* 0x000fe20000000000 */
[----:B------:R-:W-:Y:S02]  /*0570*/  ISETP.NE.AND P1, PT, R22, RZ, PT ;  /* 0x000000ff1600720c */ /* 0x000fe40003f25270 */
[----:B------:R-:W-:Y:S02]  /*0580*/  ISETP.GE.U32.AND P0, PT, R5, R0, PT ;  /* 0x000000000500720c */ /* 0x000fe40003f06070 */
[----:B------:R-:W-:-:S04]  /*0590*/  LOP3.LUT R0, R7, R22, RZ, 0x3c, !PT ;  /* 0x0000001607007212 */ /* 0x000fc800078e3cff */
[----:B------:R-:W-:-:S07]  /*05a0*/  ISETP.GE.AND P2, PT, R0, RZ, PT ;  /* 0x000000ff0000720c */ /* 0x000fce0003f46270 */
[----:B------:R-:W-:-:S06]  /*05b0*/  @P0 VIADD R18, R18, 0x1 ;  /* 0x0000000112120836 */ /* 0x000fcc0000000000 */
[----:B------:R-:W-:Y:S02]  /*05c0*/  @!P2 IADD3 R18, PT, PT, -R18, RZ, RZ ;  /* 0x000000ff1212a210 */ /* 0x000fe40007ffe1ff */
[----:B------:R-:W-:-:S05]  /*05d0*/  @!P1 LOP3.LUT R18, RZ, R22, RZ, 0x33, !PT ;  /* 0x00000016ff129212 */ /* 0x000fca00078e33ff */
[----:B------:R-:W-:-:S05]  /*05e0*/  IMAD.IADD R19, R23, 0x1, R18 ;  /* 0x0000000117137824 */ /* 0x000fca00078e0212 */
[----:B------:R-:W-:-:S13]  /*05f0*/  ISETP.GE.AND P0, PT, R19, RZ, PT ;  /* 0x000000ff1300720c */ /* 0x000fda0003f06270 */
[----:B------:R-:W2:Y:S01]  /*0600*/  @P0 LDG.E R4, desc[UR8][R2.64+0xc] ;  /* 0x00000c0802040981 */ /* 0x000ea2000c1e1900 */
[----:B------:R-:W-:Y:S01]  /*0610*/  IMAD.MOV R0, RZ, RZ, -R18 ;  /* 0x000000ffff007224 */ /* 0x000fe200078e0a12 */
[----:B------:R-:W-:Y:S03]  /*0620*/  BSSY.RELIABLE B2, `(.L_x_39) ;  /* 0x000000f000027945 */ /* 0x000fe60003800100 */
[----:B------:R-:W-:-:S04]  /*0630*/  IMAD R0, R22, R0, R7 ;  /* 0x0000000016007224 */ /* 0x000fc800078e0207 */
[----:B------:R-:W-:Y:S01]  /*0640*/  IMAD.IADD R29, R21, 0x1, R0 ;  /* 0x00000001151d7824 */ /* 0x000fe200078e0200 */
[----:B--2---:R-:W-:-:S04]  /*0650*/  ISETP.LT.AND P0, PT, R19, R4, P0 ;  /* 0x000000041300720c */ /* 0x004fc80000701270 */
[----:B------:R-:W-:-:S13]  /*0660*/  ISETP.LT.OR P0, PT, R29, RZ, !P0 ;  /* 0x000000ff1d00720c */ /* 0x000fda0004701670 */
[----:B------:R-:W-:Y:S05]  /*0670*/  @P0 BRA `(.L_x_40) ;  /* 0x0000000000140947 */ /* 0x000fea0003800000 */
[----:B------:R-:W2:Y:S01]  /*0680*/  LDG.E R4, desc[UR8][R2.64+0x10] ;  /* 0x0000100802047981 */ /* 0x000ea2000c1e1900 */
[----:B------:R-:W-:Y:S02]  /*0690*/  ISETP.GE.U32.AND P0, PT, R11, 0x8, PT ;  /* 0x000000080b00780c */ /* 0x000fe40003f06070 */
[----:B--2---:R-:W-:-:S13]  /*06a0*/  ISETP.LT.AND P1, PT, R29, R4, PT ;  /* 0x000000041d00720c */ /* 0x004fda0003f21270 */
[----:B------:R-:W-:Y:S05]  /*06b0*/  @!P0 BREAK.RELIABLE P1, B2 ;  /* 0x0000000000028942 */ /* 0x000fea0000800100 */
[----:B------:R-:W-:Y:S05]  /*06c0*/  @!P0 BRA P1, `(.L_x_41) ;  /* 0x0000000000388947 */ /* 0x000fea0000800000 */
.L_x_40:
[----:B------:R-:W-:Y:S01]  /*06d0*/  ISETP.GT.U32.AND P0, PT, R11, 0x7, PT ;  /* 0x000000070b00780c */ /* 0x000fe20003f04070 */
[----:B------:R-:W-:-:S12]  /*06e0*/  IMAD.MOV.U32 R7, RZ, RZ, R27 ;  /* 0x000000ffff077224 */ /* 0x000fd800078e001b */
[----:B------:R-:W-:Y:S05]  /*06f0*/  @P0 BREAK.RELIABLE B2 ;  /* 0x0000000000020942 */ /* 0x000fea0003800100 */
[----:B------:R-:W-:Y:S05]  /*0700*/  @P0 BRA `(.L_x_38) ;  /* 0x0000000000900947 */ /* 0x000fea0003800000 */
[----:B------:R-:W-:Y:S05]  /*0710*/  BSYNC.RELIABLE B2 ;  /* 0x0000000000027941 */ /* 0x000fea0003800100 */
.L_x_39:
[----:B------:R-:W0:Y:S01]  /*0720*/  S2R R3, SR_CgaCtaId ;  /* 0x0000000000037919 */ /* 0x000e220000008800 */
[----:B------:R-:W-:Y:S01]  /*0730*/  MOV R2, 0x400 ;  /* 0x0000040000027802 */ /* 0x000fe20000000f00 */
[----:B------:R-:W-:-:S03]  /*0740*/  IMAD.MOV.U32 R7, RZ, RZ, R27 ;  /* 0x000000ffff077224 */ /* 0x000fc600078e001b */
[----:B0-----:R-:W-:-:S05]  /*0750*/  LEA R3, R3, R2, 0x18 ;  /* 0x0000000203037211 */ /* 0x001fca00078ec0ff */
[----:B------:R-:W-:-:S05]  /*0760*/  IMAD R3, R18, 0x2c0, R3 ;  /* 0x000002c012037824 */ /* 0x000fca00078e0203 */
[----:B------:R-:W-:-:S05]  /*0770*/  LEA R0, R0, R3, 0x5 ;  /* 0x0000000300007211 */ /* 0x000fca00078e28ff */
[----:B------:R-:W-:-:S05]  /*0780*/  IMAD R0, R11, 0x4, R0 ;  /* 0x000000040b007824 */ /* 0x000fca00078e0200 */
[----:B------:R1:W-:Y:S01]  /*0790*/  STS [R0], RZ ;  /* 0x000000ff00007388 */ /* 0x0003e20000000800 */
[----:B------:R-:W-:Y:S05]  /*07a0*/  BRA `(.L_x_38) ;  /* 0x0000000000687947 */ /* 0x000fea0003800000 */
.L_x_41:
[----:B------:R-:W2:Y:S01]  /*07b0*/  LDG.E.64 R6, desc[UR8][R2.64+0x48] ;  /* 0x0000480802067981 */ /* 0x000ea2000c1e1b00 */
[----:B------:R-:W0:Y:S03]  /*07c0*/  LDCU.64 UR4, c[0x0][0x388] ;  /* 0x00007100ff0477ac */ /* 0x000e260008000a00 */
[----:B------:R-:W3:Y:S04]  /*07d0*/  LDG.E.64 R4, desc[UR8][R2.64+0x50] ;  /* 0x0000500802047981 */ /* 0x000ee8000c1e1b00 */
[----:B------:R-:W4:Y:S01]  /*07e0*/  LDG.E.64 R16, desc[UR8][R2.64+0x58] ;  /* 0x0000580802107981 */ /* 0x000f22000c1e1b00 */
[----:B--2---:R-:W-:-:S04]  /*07f0*/  IMAD.WIDE.U32 R14, R25, R6, R12 ;  /* 0x00000006190e7225 */ /* 0x004fc800078e000c */
[----:B------:R-:W-:Y:S02]  /*0800*/  IMAD R7, R7, R25, RZ ;  /* 0x0000001907077224 */ /* 0x000fe400078e02ff */
[----:B---3--:R-:W-:Y:S02]  /*0810*/  IMAD R5, R5, R19, RZ ;  /* 0x0000001305057224 */ /* 0x008fe400078e02ff */
[----:B------:R-:W-:Y:S01]  /*0820*/  IMAD.IADD R15, R15, 0x1, R7 ;  /* 0x000000010f0f7824 */ /* 0x000fe200078e0207 */
[----:B------:R-:W-:Y:S01]  /*0830*/  SHF.R.S32.HI R7, RZ, 0x1f, R19 ;  /* 0x0000001fff077819 */ /* 0x000fe20000011413 */
[----:B----4-:R-:W-:-:S04]  /*0840*/  IMAD R3, R17, R29, RZ ;  /* 0x0000001d11037224 */ /* 0x010fc800078e02ff */
[----:B------:R-:W-:Y:S02]  /*0850*/  IMAD R7, R4, R7, R5 ;  /* 0x0000000704077224 */ /* 0x000fe400078e0205 */
[----:B------:R-:W-:-:S04]  /*0860*/  IMAD.WIDE.U32 R4, R19, R4, R14 ;  /* 0x0000000413047225 */ /* 0x000fc800078e000e */
[----:B------:R-:W-:Y:S02]  /*0870*/  IMAD.IADD R5, R5, 0x1, R7 ;  /* 0x0000000105057824 */ /* 0x000fe400078e0207 */
[----:B------:R-:W-:-:S05]  /*0880*/  IMAD.WIDE.U32 R4, R16, R29, R4 ;  /* 0x0000001d10047225 */ /* 0x000fca00078e0004 */
[----:B------:R-:W-:Y:S02]  /*0890*/  IADD3 R3, PT, PT, R5, R3, RZ ;  /* 0x0000000305037210 */ /* 0x000fe40007ffe0ff */
[----:B0-----:R-:W-:-:S04]  /*08a0*/  LEA R2, P0, R4, UR4, 0x2 ;  /* 0x0000000404027c11 */ /* 0x001fc8000f8010ff */
[----:B------:R-:W-:-:S05]  /*08b0*/  LEA.HI.X R3, R4, UR5, R3, 0x2, P0 ;  /* 0x0000000504037c11 */ /* 0x000fca00080f1403 */
[----:B------:R-:W2:Y:S01]  /*08c0*/  LDG.E.CONSTANT R2, desc[UR8][R2.64] ;  /* 0x0000000802027981 */ /* 0x000ea2000c1e9900 */
[----:B------:R-:W-:Y:S01]  /*08d0*/  MOV R4, 0x400 ;  /* 0x0000040000047802 */ /* 0x000fe20000000f00 */
[----:B------:R-:W-:Y:S01]  /*08e0*/  IMAD.MOV.U32 R7, RZ, RZ, R27 ;  /* 0x000000ffff077224 */ /* 0x000fe200078e001b */
[----:B------:R-:W0:Y:S02]  /*08f0*/  S2R R5, SR_CgaCtaId ;  /* 0x0000000000057919 */ /* 0x000e240000008800 */
[----:B0-----:R-:W-:-:S05]  /*0900*/  LEA R5, R5, R4, 0x18 ;  /* 0x0000000405057211 */ /* 0x001fca00078ec0ff */
[----:B------:R-:W-:-:S04]  /*0910*/  IMAD R5, R18, 0x2c0, R5 ;  /* 0x000002c012057824 */ /* 0x000fc800078e0205 */
[----:B------:R-:W-:-:S04]  /*0920*/  IMAD R0, R0, 0x20, R5 ;  /* 0x0000002000007824 */ /* 0x000fc800078e0205 */
[----:B------:R-:W-:-:S05]  /*0930*/  IMAD R5, R11, 0x4, R0 ;  /* 0x000000040b057824 */ /* 0x000fca00078e0200 */
[----:B--2---:R0:W-:Y:S02]  /*0940*/  STS [R5], R2 ;  /* 0x0000000205007388 */ /* 0x0041e40000000800 */
.L_x_38:
[----:B------:R-:W-:Y:S05]  /*0950*/  BSYNC.RECONVERGENT B1 ;  /* 0x0000000000017941 */ /* 0x000fea0003800200 */
.L_x_37:
[----:B------:R-:W-:-:S13]  /*0960*/  ISETP.GE.U32.AND P0, PT, R26, 0x100, PT ;  /* 0x000001001a00780c */ /* 0x000fda0003f06070 */
[----:B------:R-:W-:Y:S05]  /*0970*/  @!P0 BRA `(.L_x_36) ;  /* 0x0000000800948947 */ /* 0x000fea0003800000 */
[----:B------:R-:W-:-:S04]  /*0980*/  IABS R6, R22 ;  /* 0x0000001600067213 */ /* 0x000fc80000000000 */
[----:B-1----:R-:W1:Y:S08]  /*0990*/  I2F.RP R0, R6 ;  /* 0x0000000600007306 */ /* 0x002e700000209400 */
[----:B-1----:R-:W0:Y:S02]  /*09a0*/  MUFU.RCP R0, R0 ;  /* 0x0000000000007308 */ /* 0x002e240000001000 */
[----:B0-----:R-:W-:-:S06]  /*09b0*/  VIADD R2, R0, 0xffffffe ;  /* 0x0ffffffe00027836 */ /* 0x001fcc0000000000 */
[----:B------:R0:W1:Y:S02]  /*09c0*/  F2I.FTZ.U32.TRUNC.NTZ R3, R2 ;  /* 0x0000000200037305 */ /* 0x000064000021f000 */
[----:B0-----:R-:W-:Y:S01]  /*09d0*/  IMAD.MOV.U32 R2, RZ, RZ, RZ ;  /* 0x000000ffff027224 */ /* 0x001fe200078e00ff */
[----:B-1----:R-:W-:-:S05]  /*09e0*/  IADD3 R5, PT, PT, RZ, -R3, RZ ;  /* 0x80000003ff057210 */ /* 0x002fca0007ffe0ff */
[----:B------:R-:W-:-:S04]  /*09f0*/  IMAD R5, R5, R6, RZ ;  /* 0x0000000605057224 */ /* 0x000fc800078e02ff */
[----:B------:R-:W-:-:S07]  /*0a00*/  IMAD.HI.U32 R5, R3, R5, R2 ;  /* 0x0000000503057227 */ /* 0x000fce00078e0002 */
.L_x_51:
[----:B------:R-:W-:Y:S02]  /*0a10*/  IABS R0, R7 ;  /* 0x0000000700007213 */ /* 0x000fe40000000000 */
[----:B-1----:R-:W-:-:S03]  /*0a20*/  IABS R2, R22 ;  /* 0x0000001600027213 */ /* 0x002fc60000000000 */
[----:B------:R-:W-:-:S04]  /*0a30*/  IMAD.HI.U32 R5, R5, R0, RZ ;  /* 0x0000000005057227 */ /* 0x000fc800078e00ff */
[----:B0-----:R-:W-:-:S04]  /*0a40*/  IMAD.MOV R3, RZ, RZ, -R2 ;  /* 0x000000ffff037224 */ /* 0x001fc800078e0a02 */
[----:B------:R-:W-:Y:S01]  /*0a50*/  IMAD R3, R5, R3, R0 ;  /* 0x0000000305037224 */ /* 0x000fe200078e0200 */
[----:B------:R-:W-:-:S04]  /*0a60*/  IABS R0, R22 ;  /* 0x0000001600007213 */ /* 0x000fc80000000000 */
[----:B------:R-:W-:-:S13]  /*0a70*/  ISETP.GT.U32.AND P1, PT, R6, R3, PT ;  /* 0x000000030600720c */ /* 0x000fda0003f24070 */
[----:B------:R-:W-:Y:S01]  /*0a80*/  @!P1 IMAD.IADD R3, R3, 0x1, -R0 ;  /* 0x0000000103039824 */ /* 0x000fe200078e0a00 */
[----:B------:R-:W-:Y:S01]  /*0a90*/  LOP3.LUT R0, R7, R22, RZ, 0x3c, !PT ;  /* 0x0000001607007212 */ /* 0x000fe200078e3cff */
[----:B------:R-:W-:Y:S01]  /*0aa0*/  @!P1 VIADD R5, R5, 0x1 ;  /* 0x0000000105059836 */ /* 0x000fe20000000000 */
[----:B------:R-:W-:Y:S02]  /*0ab0*/  ISETP.NE.AND P1, PT, R22, RZ, PT ;  /* 0x000000ff1600720c */ /* 0x000fe40003f25270 */
[----:B------:R-:W-:Y:S02]  /*0ac0*/  ISETP.GE.U32.AND P0, PT, R3, R6, PT ;  /* 0x000000060300720c */ /* 0x000fe40003f06070 */
[----:B------:R-:W-:Y:S02]  /*0ad0*/  ISETP.GE.AND P2, PT, R0, RZ, PT ;  /* 0x000000ff0000720c */ /* 0x000fe40003f46270 */
[----:B------:R-:W-:-:S09]  /*0ae0*/  LOP3.LUT R0, RZ, R22, RZ, 0x33, !PT ;  /* 0x00000016ff007212 */ /* 0x000fd200078e33ff */
[----:B------:R-:W-:-:S05]  /*0af0*/  @P0 IADD3 R5, PT, PT, R5, 0x1, RZ ;  /* 0x0000000105050810 */ /* 0x000fca0007ffe0ff */
[----:B------:R-:W-:-:S05]  /*0b00*/  @!P2 IMAD.MOV R5, RZ, RZ, -R5 ;  /* 0x000000ffff05a224 */ /* 0x000fca00078e0a05 */
[----:B------:R-:W-:-:S05]  /*0b10*/  SEL R18, R0, R5, !P1 ;  /* 0x0000000500127207 */ /* 0x000fca0004800000 */
[----:B------:R-:W-:-:S05]  /*0b20*/  IMAD.IADD R27, R23, 0x1, R18 ;  /* 0x00000001171b7824 */ /* 0x000fca00078e0212 */
[----:B------:R-:W-:-:S13]  /*0b30*/  ISETP.GE.AND P0, PT, R27, RZ, PT ;  /* 0x000000ff1b00720c */ /* 0x000fda0003f06270 */
[----:B------:R-:W0:Y:S02]  /*0b40*/  @P0 LDC.64 R2, c[0x0][0x398] ;  /* 0x0000e600ff020b82 */ /* 0x000e240000000a00 */
[----:B0-----:R-:W2:Y:S01]  /*0b50*/  @P0 LDG.E R2, desc[UR8][R2.64+0xc] ;  /* 0x00000c0802020981 */ /* 0x001ea2000c1e1900 */
[----:B------:R-:W-:Y:S01]  /*0b60*/  IMAD.MOV R6, RZ, RZ, -R18 ;  /* 0x000000ffff067224 */ /* 0x000fe200078e0a12 */
[----:B------:R-:W-:Y:S04]  /*0b70*/  BSSY.RECONVERGENT B1, `(.L_x_42) ;  /* 0x0000031000017945 */ /* 0x000fe80003800200 */
[----:B------:R-:W-:Y:S01]  /*0b80*/  BSSY.RELIABLE B2, `(.L_x_43) ;  /* 0x0000027000027945 */ /* 0x000fe20003800100 */
[----:B------:R-:W-:-:S04]  /*0b90*/  IMAD R6, R22, R6, R7 ;  /* 0x0000000616067224 */ /* 0x000fc800078e0207 */
[----:B------:R-:W-:Y:S01]  /*0ba0*/  IMAD.IADD R19, R21, 0x1, R6 ;  /* 0x0000000115137824 */ /* 0x000fe200078e0206 */
[----:B--2---:R-:W-:-:S04]  /*0bb0*/  ISETP.LT.AND P0, PT, R27, R2, P0 ;  /* 0x000000021b00720c */ /* 0x004fc80000701270 */
[----:B------:R-:W-:-:S13]  /*0bc0*/  ISETP.LT.OR P0, PT, R19, RZ, !P0 ;  /* 0x000000ff1300720c */ /* 0x000fda0004701670 */
[----:B------:R-:W-:Y:S05]  /*0bd0*/  @P0 BRA `(.L_x_44) ;  /* 0x0000000000840947 */ /* 0x000fea0003800000 */
[----:B------:R-:W0:Y:S02]  /*0be0*/  LDC.64 R28, c[0x0][0x398] ;  /* 0x0000e600ff1c7b82 */ /* 0x000e240000000a00 */
[----:B0-----:R-:W2:Y:S01]  /*0bf0*/  LDG.E R2, desc[UR8][R28.64+0x10] ;  /* 0x000010081c027981 */ /* 0x001ea2000c1e1900 */
[----:B------:R-:W-:-:S04]  /*0c00*/  ISETP.GT.U32.AND P2, PT, R11, 0x7, PT ;  /* 0x000000070b00780c */ /* 0x000fc80003f44070 */
[----:B--2---:R-:W-:-:S13]  /*0c10*/  ISETP.GE.OR P0, PT, R19, R2, P2 ;  /* 0x000000021300720c */ /* 0x004fda0001706670 */
[----:B------:R-:W-:Y:S05]  /*0c20*/  @!P0 BREAK.RELIABLE B2 ;  /* 0x0000000000028942 */ /* 0x000fea0003800100 */
[----:B------:R-:W-:Y:S05]  /*0c30*/  @P0 BRA `(.L_x_44) ;  /* 0x00000000006c0947 */ /* 0x000fea0003800000 */
[----:B------:R-:W2:Y:S04]  /*0c40*/  LDG.E.64 R16, desc[UR8][R28.64+0x48] ;  /* 0x000048081c107981 */ /* 0x000ea8000c1e1b00 */
[----:B------:R-:W3:Y:S04]  /*0c50*/  LDG.E.64 R14, desc[UR8][R28.64+0x50] ;  /* 0x000050081c0e7981 */ /* 0x000ee8000c1e1b00 */
[----:B------:R-:W4:Y:S01]  /*0c60*/  LDG.E.64 R2, desc[UR8][R28.64+0x58] ;  /* 0x000058081c027981 */ /* 0x000f22000c1e1b00 */
[----:B------:R-:W-:Y:S01]  /*0c70*/  MOV R4, R12 ;  /* 0x0000000c00047202 */ /* 0x000fe20000000f00 */
[----:B------:R-:W-:-:S04]  /*0c80*/  IMAD.MOV.U32 R5, RZ, RZ, R13 ;  /* 0x000000ffff057224 */ /* 0x000fc800078e000d */
[----:B--2---:R-:W-:-:S04]  /*0c90*/  IMAD.WIDE.U32 R4, R25, R16, R4 ;  /* 0x0000001019047225 */ /* 0x004fc800078e0004 */
[----:B------:R-:W-:Y:S02]  /*0ca0*/  IMAD R17, R17, R25, RZ ;  /* 0x0000001911117224 */ /* 0x000fe400078e02ff */
[----:B---3--:R-:W-:Y:S02]  /*0cb0*/  IMAD R15, R15, R27, RZ ;  /* 0x0000001b0f0f7224 */ /* 0x008fe400078e02ff */
[----:B------:R-:W-:Y:S01]  /*0cc0*/  IMAD.IADD R5, R5, 0x1, R17 ;  /* 0x0000000105057824 */ /* 0x000fe200078e0211 */
[----:B------:R-:W-:Y:S01]  /*0cd0*/  SHF.R.S32.HI R17, RZ, 0x1f, R27 ;  /* 0x0000001fff117819 */ /* 0x000fe2000001141b */
[----:B----4-:R-:W-:Y:S02]  /*0ce0*/  IMAD R3, R3, R19, RZ ;  /* 0x0000001303037224 */ /* 0x010fe400078e02ff */
[----:B------:R-:W-:-:S04]  /*0cf0*/  IMAD.WIDE.U32 R4, R27, R14, R4 ;  /* 0x0000000e1b047225 */ /* 0x000fc800078e0004 */
[----:B------:R-:W-:-:S04]  /*0d00*/  IMAD R15, R14, R17, R15 ;  /* 0x000000110e0f7224 */ /* 0x000fc800078e020f */
[----:B------:R-:W-:Y:S02]  /*0d10*/  IMAD.IADD R5, R5, 0x1, R15 ;  /* 0x0000000105057824 */ /* 0x000fe400078e020f */
[----:B------:R-:W-:-:S04]  /*0d20*/  IMAD.WIDE.U32 R4, R19, R2, R4 ;  /* 0x0000000213047225 */ /* 0x000fc800078e0004 */
[----:B------:R-:W-:Y:S01]  /*0d30*/  IMAD.IADD R3, R5, 0x1, R3 ;  /* 0x0000000105037824 */ /* 0x000fe200078e0203 */
[----:B------:R-:W-:-:S04]  /*0d40*/  LEA R2, P0, R4, UR6, 0x2 ;  /* 0x0000000604027c11 */ /* 0x000fc8000f8010ff */
[----:B------:R-:W-:-:S05]  /*0d50*/  LEA.HI.X R3, R4, UR7, R3, 0x2, P0 ;  /* 0x0000000704037c11 */ /* 0x000fca00080f1403 */
[----:B------:R-:W2:Y:S01]  /*0d60*/  LDG.E.CONSTANT R2, desc[UR8][R2.64] ;  /* 0x0000000802027981 */ /* 0x000ea2000c1e9900 */
[----:B------:R-:W-:Y:S01]  /*0d70*/  MOV R4, 0x400 ;  /* 0x0000040000047802 */ /* 0x000fe20000000f00 */
[----:B------:R-:W0:Y:S03]  /*0d80*/  S2R R5, SR_CgaCtaId ;  /* 0x0000000000057919 */ /* 0x000e260000008800 */
[----:B0-----:R-:W-:-:S05]  /*0d90*/  LEA R5, R5, R4, 0x18 ;  /* 0x0000000405057211 */ /* 0x001fca00078ec0ff */
[----:B------:R-:W-:-:S05]  /*0da0*/  IMAD R5, R18, 0x2c0, R5 ;  /* 0x000002c012057824 */ /* 0x000fca00078e0205 */
[----:B------:R-:W-:-:S05]  /*0db0*/  LEA R6, R6, R5, 0x5 ;  /* 0x0000000506067211 */ /* 0x000fca00078e28ff */
[----:B------:R-:W-:-:S05]  /*0dc0*/  IMAD R5, R11, 0x4, R6 ;  /* 0x000000040b057824 */ /* 0x000fca00078e0206 */
[----:B--2---:R0:W-:Y:S01]  /*0dd0*/  STS [R5], R2 ;  /* 0x0000000205007388 */ /* 0x0041e20000000800 */
[----:B------:R-:W-:Y:S05]  /*0de0*/  BRA `(.L_x_45) ;  /* 0x0000000000247947 */ /* 0x000fea0003800000 */
.L_x_44:
[----:B------:R-:W-:Y:S05]  /*0df0*/  BSYNC.RELIABLE B2 ;  /* 0x0000000000027941 */ /* 0x000fea0003800100 */
.L_x_43:
[----:B------:R-:W-:-:S13]  /*0e00*/  ISETP.GT.U32.AND P2, PT, R11, 0x7, PT ;  /* 0x000000070b00780c */ /* 0x000fda0003f44070 */
[----:B------:R-:W0:Y:S01]  /*0e10*/  @!P2 S2R R3, SR_CgaCtaId ;  /* 0x000000000003a919 */ /* 0x000e220000008800 */
[----:B------:R-:W-:-:S04]  /*0e20*/  @!P2 MOV R2, 0x400 ;  /* 0x000004000002a802 */ /* 0x000fc80000000f00 */
[----:B0-----:R-:W-:-:S05]  /*0e30*/  @!P2 LEA R3, R3, R2, 0x18 ;  /* 0x000000020303a211 */ /* 0x001fca00078ec0ff */
[----:B------:R-:W-:-:S04]  /*0e40*/  @!P2 IMAD R3, R18, 0x2c0, R3 ;  /* 0x000002c01203a824 */ /* 0x000fc800078e0203 */
[----:B------:R-:W-:-:S04]  /*0e50*/  @!P2 IMAD R6, R6, 0x20, R3 ;  /* 0x000000200606a824 */ /* 0x000fc800078e0203 */
[----:B------:R-:W-:-:S05]  /*0e60*/  @!P2 IMAD R6, R11, 0x4, R6 ;  /* 0x000000040b06a824 */ /* 0x000fca00078e0206 */
[----:B------:R1:W-:Y:S02]  /*0e70*/  @!P2 STS [R6], RZ ;  /* 0x000000ff0600a388 */ /* 0x0003e40000000800 */
.L_x_45:
[----:B------:R-:W-:Y:S05]  /*0e80*/  BSYNC.RECONVERGENT B1 ;  /* 0x0000000000017941 */ /* 0x000fea0003800200 */
.L_x_42:
[-C--:B-1----:R-:W-:Y:S01]  /*0e90*/  IABS R6, R22.reuse ;  /* 0x0000001600067213 */ /* 0x082fe20000000000 */
[----:B------:R-:W-:Y:S01]  /*0ea0*/  VIADD R17, R7, 0x100 ;  /* 0x0000010007117836 */ /* 0x000fe20000000000 */
[----:B------:R-:W-:Y:S02]  /*0eb0*/  IABS R14, R22 ;  /* 0x00000016000e7213 */ /* 0x000fe40000000000 */
[----:B------:R-:W1:Y:S02]  /*0ec0*/  I2F.RP R4, R6 ;  /* 0x0000000600047306 */ /* 0x000e640000209400 */
[----:B------:R-:W-:-:S06]  /*0ed0*/  IABS R15, R17 ;  /* 0x00000011000f7213 */ /* 0x000fcc0000000000 */
[----:B-1----:R-:W0:Y:S02]  /*0ee0*/  MUFU.RCP R4, R4 ;  /* 0x0000000400047308 */ /* 0x002e240000001000 */
[----:B0-----:R-:W-:Y:S02]  /*0ef0*/  VIADD R2, R4, 0xffffffe ;  /* 0x0ffffffe04027836 */ /* 0x001fe40000000000 */
[----:B------:R-:W-:-:S04]  /*0f00*/  IMAD.MOV R4, RZ, RZ, -R14 ;  /* 0x000000ffff047224 */ /* 0x000fc800078e0a0e */
[----:B------:R0:W1:Y:S02]  /*0f10*/  F2I.FTZ.U32.TRUNC.NTZ R3, R2 ;  /* 0x0000000200037305 */ /* 0x000064000021f000 */
[----:B0-----:R-:W-:Y:S01]  /*0f20*/  IMAD.MOV.U32 R2, RZ, RZ, RZ ;  /* 0x000000ffff027224 */ /* 0x001fe200078e00ff */
[----:B-1----:R-:W-:-:S05]  /*0f30*/  IADD3 R5, PT, PT, RZ, -R3, RZ ;  /* 0x80000003ff057210 */ /* 0x002fca0007ffe0ff */
[----:B------:R-:W-:-:S04]  /*0f40*/  IMAD R5, R5, R6, RZ ;  /* 0x0000000605057224 */ /* 0x000fc800078e02ff */
[----:B------:R-:W-:-:S04]  /*0f50*/  IMAD.HI.U32 R5, R3, R5, R2 ;  /* 0x0000000503057227 */ /* 0x000fc800078e0002 */
[----:B------:R-:W-:-:S04]  /*0f60*/  IMAD.MOV.U32 R3, RZ, RZ, R15 ;  /* 0x000000ffff037224 */ /* 0x000fc800078e000f */
[----:B------:R-:W-:-:S04]  /*0f70*/  IMAD.HI.U32 R2, R5, R3, RZ ;  /* 0x0000000305027227 */ /* 0x000fc800078e00ff */
[----:B------:R-:W-:-:S05]  /*0f80*/  IMAD R3, R2, R4, R3 ;  /* 0x0000000402037224 */ /* 0x000fca00078e0203 */
[----:B------:R-:W-:-:S13]  /*0f90*/  ISETP.GT.U32.AND P3, PT, R6, R3, PT ;  /* 0x000000030600720c */ /* 0x000fda0003f64070 */
[----:B------:R-:W-:Y:S01]  /*0fa0*/  @!P3 IADD3 R3, PT, PT, R3, -R6, RZ ;  /* 0x800000060303b210 */ /* 0x000fe20007ffe0ff */
[----:B------:R-:W-:-:S03]  /*0fb0*/  @!P3 VIADD R2, R2, 0x1 ;  /* 0x000000010202b836 */ /* 0x000fc60000000000 */
[----:B------:R-:W-:Y:S02]  /*0fc0*/  ISETP.GE.U32.AND P0, PT, R3, R6, PT ;  /* 0x000000060300720c */ /* 0x000fe40003f06070 */
[----:B------:R-:W-:-:S04]  /*0fd0*/  LOP3.LUT R3, R17, R22, RZ, 0x3c, !PT ;  /* 0x0000001611037212 */ /* 0x000fc800078e3cff */
[----:B------:R-:W-:-:S07]  /*0fe0*/  ISETP.GE.AND P4, PT, R3, RZ, PT ;  /* 0x000000ff0300720c */ /* 0x000fce0003f86270 */
[----:B------:R-:W-:-:S06]  /*0ff0*/  @P0 VIADD R2, R2, 0x1 ;  /* 0x0000000102020836 */ /* 0x000fcc0000000000 */
[----:B------:R-:W-:-:S05]  /*1000*/  @!P4 IMAD.MOV R2, RZ, RZ, -R2 ;  /* 0x000000ffff02c224 */ /* 0x000fca00078e0a02 */
[----:B------:R-:W-:-:S05]  /*1010*/  SEL R4, R0, R2, !P1 ;  /* 0x0000000200047207 */ /* 0x000fca0004800000 */
[----:B------:R-:W-:-:S05]  /*1020*/  IMAD.IADD R3, R23, 0x1, R4 ;  /* 0x0000000117037824 */ /* 0x000fca00078e0204 */
[----:B------:R-:W-:-:S13]  /*1030*/  ISETP.GE.AND P0, PT, R3, RZ, PT ;  /* 0x000000ff0300720c */ /* 0x000fda0003f06270 */
[----:B------:R-:W0:Y:S02]  /*1040*/  @P0 LDC.64 R14, c[0x0][0x398] ;  /* 0x0000e600ff0e0b82 */ /* 0x000e240000000a00 */
[----:B0-----:R-:W2:Y:S01]  /*1050*/  @P0 LDG.E R14, desc[UR8][R14.64+0xc] ;  /* 0x00000c080e0e0981 */ /* 0x001ea2000c1e1900 */
[----:B------:R-:W-:Y:S01]  /*1060*/  IADD3 R2, PT, PT, -R4, RZ, RZ ;  /* 0x000000ff04027210 */ /* 0x000fe20007ffe1ff */
        /* <DEDUP_REMOVED lines=9> */
[----:B------:R-:W-:Y:S02]  /*1100*/  ISETP.GE.U32.AND P0, PT, R11, 0x8, PT ;  /* 0x000000080b00780c */ /* 0x000fe40003f06070 */
[----:B--2---:R-:W-:-:S13]  /*1110*/  ISETP.LT.AND P1, PT, R0, R15, PT ;  /* 0x0000000f0000720c */ /* 0x004fda0003f21270 */
[----:B------:R-:W-:Y:S05]  /*1120*/  @!P0 BREAK.RELIABLE P1, B2 ;  /* 0x0000000000028942 */ /* 0x000fea0000800100 */
[----:B------:R-:W-:Y:S05]  /*1130*/  @!P0 BRA P1, `(.L_x_49) ;  /* 0x00000000002c8947 */ /* 0x000fea0000800000 */
.L_x_48:
[----:B------:R-:W-:Y:S05]  /*1140*/  @P2 BREAK.RELIABLE B2 ;  /* 0x0000000000022942 */ /* 0x000fea0003800100 */
[----:B------:R-:W-:Y:S05]  /*1150*/  @P2 BRA `(.L_x_50) ;  /* 0x00000000008c2947 */ /* 0x000fea0003800000 */
[----:B------:R-:W-:Y:S05]  /*1160*/  BSYNC.RELIABLE B2 ;  /* 0x0000000000027941 */ /* 0x000fea0003800100 */
.L_x_47:
[----:B------:R-:W0:Y:S01]  /*1170*/  S2R R3, SR_CgaCtaId ;  /* 0x0000000000037919 */ /* 0x000e220000008800 */
[----:B------:R-:W-:-:S04]  /*1180*/  MOV R0, 0x400 ;  /* 0x0000040000007802 */ /* 0x000fc80000000f00 */
[----:B0-----:R-:W-:-:S05]  /*1190*/  LEA R3, R3, R0, 0x18 ;  /* 0x0000000003037211 */ /* 0x001fca00078ec0ff */
[----:B------:R-:W-:-:S04]  /*11a0*/  IMAD R3, R4, 0x2c0, R3 ;  /* 0x000002c004037824 */ /* 0x000fc800078e0203 */
[----:B------:R-:W-:-:S04]  /*11b0*/  IMAD R2, R2, 0x20, R3 ;  /* 0x0000002002027824 */ /* 0x000fc800078e0203 */
[----:B------:R-:W-:-:S05]  /*11c0*/  IMAD R2, R11, 0x4, R2 ;  /* 0x000000040b027824 */ /* 0x000fca00078e0202 */
[----:B------:R1:W-:Y:S01]  /*11d0*/  STS [R2], RZ ;  /* 0x000000ff02007388 */ /* 0x0003e20000000800 */
[----:B------:R-:W-:Y:S05]  /*11e0*/  BRA `(.L_x_50) ;  /* 0x0000000000687947 */ /* 0x000fea0003800000 */
.L_x_49:
[----:B------:R-:W2:Y:S01]  /*11f0*/  LDG.E.64 R14, desc[UR8][R26.64+0x48] ;  /* 0x000048081a0e7981 */ /* 0x000ea2000c1e1b00 */
[----:B------:R-:W-:Y:S01]  /*1200*/  MOV R19, R13 ;  /* 0x0000000d00137202 */ /* 0x000fe20000000f00 */
[----:B------:R-:W-:Y:S02]  /*1210*/  IMAD.MOV.U32 R18, RZ, RZ, R12 ;  /* 0x000000ffff127224 */ /* 0x000fe400078e000c */
[----:B------:R-:W3:Y:S02]  /*1220*/  LDG.E.64 R16, desc[UR8][R26.64+0x50] ;  /* 0x000050081a107981 */ /* 0x000ee4000c1e1b00 */
[----:B--2---:R-:W-:-:S04]  /*1230*/  IMAD.WIDE.U32 R18, R25, R14, R18 ;  /* 0x0000000e19127225 */ /* 0x004fc800078e0012 */
[----:B------:R-:W-:Y:S02]  /*1240*/  IMAD R29, R15, R25, RZ ;  /* 0x000000190f1d7224 */ /* 0x000fe400078e02ff */
[----:B------:R-:W2:Y:S02]  /*1250*/  LDG.E.64 R14, desc[UR8][R26.64+0x58] ;  /* 0x000058081a0e7981 */ /* 0x000ea4000c1e1b00 */
[----:B------:R-:W-:Y:S01]  /*1260*/  IMAD.IADD R19, R19, 0x1, R29 ;  /* 0x0000000113137824 */ /* 0x000fe200078e021d */
[----:B------:R-:W-:Y:S01]  /*1270*/  SHF.R.S32.HI R29, RZ, 0x1f, R3 ;  /* 0x0000001fff1d7819 */ /* 0x000fe20000011403 */
[----:B---3--:R-:W-:-:S04]  /*1280*/  IMAD.WIDE.U32 R18, R16, R3, R18 ;  /* 0x0000000310127225 */ /* 0x008fc800078e0012 */
[----:B------:R-:W-:-:S04]  /*1290*/  IMAD R3, R17, R3, RZ ;  /* 0x0000000311037224 */ /* 0x000fc800078e02ff */
[----:B------:R-:W-:-:S04]  /*12a0*/  IMAD R3, R16, R29, R3 ;  /* 0x0000001d10037224 */ /* 0x000fc800078e0203 */
[----:B------:R-:W-:Y:S02]  /*12b0*/  IMAD.IADD R19, R19, 0x1, R3 ;  /* 0x0000000113137824 */ /* 0x000fe400078e0203 */
[-C--:B--2---:R-:W-:Y:S02]  /*12c0*/  IMAD R3, R15, R0.reuse, RZ ;  /* 0x000000000f037224 */ /* 0x084fe400078e02ff */
[----:B------:R-:W-:-:S04]  /*12d0*/  IMAD.WIDE.U32 R18, R14, R0, R18 ;  /* 0x000000000e127225 */ /* 0x000fc800078e0012 */
[----:B------:R-:W-:Y:S01]  /*12e0*/  IMAD.IADD R3, R19, 0x1, R3 ;  /* 0x0000000113037824 */ /* 0x000fe200078e0203 */
[----:B------:R-:W-:-:S04]  /*12f0*/  LEA R14, P0, R18, UR6, 0x2 ;  /* 0x00000006120e7c11 */ /* 0x000fc8000f8010ff */
[----:B------:R-:W-:-:S05]  /*1300*/  LEA.HI.X R15, R18, UR7, R3, 0x2, P0 ;  /* 0x00000007120f7c11 */ /* 0x000fca00080f1403 */
[----:B------:R-:W2:Y:S01]  /*1310*/  LDG.E.CONSTANT R14, desc[UR8][R14.64] ;  /* 0x000000080e0e7981 */ /* 0x000ea2000c1e9900 */
[----:B------:R-:W0:Y:S01]  /*1320*/  S2R R3, SR_CgaCtaId ;  /* 0x0000000000037919 */ /* 0x000e220000008800 */
[----:B------:R-:W-:-:S04]  /*1330*/  MOV R0, 0x400 ;  /* 0x0000040000007802 */ /* 0x000fc80000000f00 */
[----:B0-----:R-:W-:-:S05]  /*1340*/  LEA R3, R3, R0, 0x18 ;  /* 0x0000000003037211 */ /* 0x001fca00078ec0ff */
[----:B------:R-:W-:-:S04]  /*1350*/  IMAD R3, R4, 0x2c0, R3 ;  /* 0x000002c004037824 */ /* 0x000fc800078e0203 */
[----:B------:R-:W-:-:S05]  /*1360*/  IMAD R2, R2, 0x20, R3 ;  /* 0x0000002002027824 */ /* 0x000fca00078e0203 */
[----:B------:R-:W-:-:S05]  /*1370*/  LEA R3, R11, R2, 0x2 ;  /* 0x000000020b037211 */ /* 0x000fca00078e10ff */
[----:B--2---:R0:W-:Y:S02]  /*1380*/  STS [R3], R14 ;  /* 0x0000000e03007388 */ /* 0x0041e40000000800 */
.L_x_50:
[----:B------:R-:W-:Y:S05]  /*1390*/  BSYNC.RECONVERGENT B1 ;  /* 0x0000000000017941 */ /* 0x000fea0003800200 */
.L_x_46:
[----:B------:R-:W-:-:S05]  /*13a0*/  VIADD R7, R7, 0x200 ;  /* 0x0000020007077836 */ /* 0x000fca0000000000 */
[----:B------:R-:W-:-:S13]  /*13b0*/  ISETP.GE.AND P0, PT, R7, R20, PT ;  /* 0x000000140700720c */ /* 0x000fda0003f06270 */
[----:B------:R-:W-:Y:S05]  /*13c0*/  @!P0 BRA `(.L_x_51) ;  /* 0xfffffff400908947 */ /* 0x000fea000383ffff */
.L_x_36:
[----:B------:R-:W-:Y:S05]  /*13d0*/  BSYNC.RECONVERGENT B0 ;  /* 0x0000000000007941 */ /* 0x000fea0003800200 */
.L_x_35:
[----:B------:R-:W-:Y:S05]  /*13e0*/  WARPSYNC.ALL ;  /* 0x0000000000007948 */ /* 0x000fea0003800000 */
[----:B01----:R-:W0:Y:S08]  /*13f0*/  LDC.64 R2, c[0x0][0x398] ;  /* 0x0000e600ff027b82 */ /* 0x003e300000000a00 */
[----:B------:R-:W-:Y:S06]  /*1400*/  BAR.SYNC.DEFER_BLOCKING 0x0 ;  /* 0x0000000000007b1d */ /* 0x000fec0000010000 */
[----:B0-----:R-:W2:Y:S02]  /*1410*/  LDG.E R0, desc[UR8][R2.64+0x14] ;  /* 0x0000140802007981 */ /* 0x001ea4000c1e1900 */
[----:B--2---:R-:W-:-:S13]  /*1420*/  ISETP.GE.AND P0, PT, R9, R0, PT ;  /* 0x000000000900720c */ /* 0x004fda0003f06270 */
[----:B------:R-:W-:Y:S05]  /*1430*/  @P0 EXIT ;  /* 0x000000000000094d */ /* 0x000fea0003800000 */
[----:B------:R-:W2:Y:S02]  /*1440*/  LDG.E R3, desc[UR8][R2.64+0x18] ;  /* 0x0000180802037981 */ /* 0x000ea4000c1e1900 */
[----:B--2---:R-:W-:-:S13]  /*1450*/  ISETP.GE.AND P0, PT, R8, R3, PT ;  /* 0x000000030800720c */ /* 0x004fda0003f06270 */
[----:B------:R-:W-:Y:S05]  /*1460*/  @P0 EXIT ;  /* 0x000000000000094d */ /* 0x000fea0003800000 */
[----:B------:R-:W0:Y:S01]  /*1470*/  LDCU.64 UR12, c[0x0][0x3a0] ;  /* 0x00007400ff0c77ac */ /* 0x000e220008000a00 */
[----:B------:R-:W-:Y:S01]  /*1480*/  IMAD.MOV.U32 R2, RZ, RZ, RZ ;  /* 0x000000ffff027224 */ /* 0x000fe200078e00ff */
[----:B0-----:R-:W-:-:S09]  /*1490*/  UISETP.GE.AND UP0, UPT, UR12, 0x1, UPT ;  /* 0x000000010c00788c */ /* 0x001fd2000bf06270 */
[----:B------:R-:W-:Y:S05]  /*14a0*/  BRA.U !UP0, `(.L_x_52) ;  /* 0x0000001508147547 */ /* 0x000fea000b800000 */
[----:B------:R-:W0:Y:S01]  /*14b0*/  S2R R0, SR_TID.Y ;  /* 0x0000000000007919 */ /* 0x000e220000002200 */
[----:B------:R-:W0:Y:S01]  /*14c0*/  LDCU UR4, c[0x0][0x3ac] ;  /* 0x00007580ff0477ac */ /* 0x000e220008000800 */
[----:B------:R-:W-:Y:S01]  /*14d0*/  UISETP.GE.AND UP0, UPT, UR13, 0x1, UPT ;  /* 0x000000010d00788c */ /* 0x000fe2000bf06270 */
[----:B0-----:R-:W-:-:S08]  /*14e0*/  IMAD R0, R0, UR4, RZ ;  /* 0x0000000400007c24 */ /* 0x001fd0000f8e02ff */
[----:B------:R-:W-:Y:S05]  /*14f0*/  BRA.U !UP0, `(.L_x_52) ;  /* 0x0000001508007547 */ /* 0x000fea000b800000 */
[----:B------:R-:W0:Y:S01]  /*1500*/  S2UR UR5, SR_CgaCtaId ;  /* 0x00000000000579c3 */ /* 0x000e220000008800 */
[----:B------:R-:W1:Y:S01]  /*1510*/  LDCU.U8 UR4, c[0x0][0x3b0] ;  /* 0x00007600ff0477ac */ /* 0x000e620008000000 */
[----:B------:R-:W-:Y:S02]  /*1520*/  IMAD R3, R10, UR12, RZ ;  /* 0x0000000c0a037c24 */ /* 0x000fe4000f8e02ff */
[----:B------:R-:W-:Y:S02]  /*1530*/  IMAD.SHL.U32 R4, R11, 0x4, RZ ;  /* 0x000000040b047824 */ /* 0x000fe400078e00ff */
[----:B------:R-:W-:-:S05]  /*1540*/  IMAD R3, R3, UR13, RZ ;  /* 0x0000000d03037c24 */ /* 0x000fca000f8e02ff */
[----:B------:R-:W-:Y:S01]  /*1550*/  SHF.R.S32.HI R5, RZ, 0x1f, R3 ;  /* 0x0000001fff057819 */ /* 0x000fe20000011403 */
[----:B-1----:R-:W-:-:S03]  /*1560*/  UPRMT UR6, UR4, 0x8880, URZ ;  /* 0x0000888004067896 */ /* 0x002fc600080000ff */
[----:B------:R-:W-:Y:S02]  /*1570*/  UMOV UR4, 0x400 ;  /* 0x0000040000047882 */ /* 0x000fe40000000000 */
[----:B0-----:R-:W-:-:S03]  /*1580*/  ULEA UR5, UR5, UR4, 0x18 ;  /* 0x0000000405057291 */ /* 0x001fc6000f8ec0ff */
[----:B------:R-:W-:Y:S02]  /*1590*/  UMOV UR4, UR6 ;  /* 0x0000000600047c82 */ /* 0x000fe40008000000 */
[----:B------:R-:W-:Y:S01]  /*15a0*/  UISETP.NE.AND UP0, UPT, UR4, URZ, UPT ;  /* 0x000000ff0400728c */ /* 0x000fe2000bf05270 */
[----:B------:R-:W-:-:S08]  /*15b0*/  VIADD R4, R4, UR5 ;  /* 0x0000000504047c36 */ /* 0x000fd00008000000 */
[----:B------:R-:W-:Y:S05]  /*15c0*/  BRA.U UP0, `(.L_x_53) ;  /* 0x00000009000c7547 */ /* 0x000fea000b800000 */
[----:B------:R-:W0:Y:S01]  /*15d0*/  LDCU.64 UR6, c[0x0][0x390] ;  /* 0x00007200ff0677ac */ /* 0x000e220008000a00 */
[----:B------:R-:W-:Y:S01]  /*15e0*/  HFMA2 R2, -RZ, RZ, 0, 0 ;  /* 0x00000000ff027431 */ /* 0x000fe200000001ff */
[----:B------:R-:W-:Y:S02]  /*15f0*/  ULOP3.LUT UR10, UR13, 0x7, URZ, 0xc0, !UPT ;  /* 0x000000070d0a7892 */ /* 0x000fe4000f8ec0ff */
[----:B------:R-:W-:Y:S02]  /*1600*/  ULOP3.LUT UR11, UR13, 0x3, URZ, 0xc0, !UPT ;  /* 0x000000030d0b7892 */ /* 0x000fe4000f8ec0ff */
[----:B------:R-:W-:Y:S02]  /*1610*/  UIADD3 UR4, UPT, UPT, UR10, -0x1, URZ ;  /* 0xffffffff0a047890 */ /* 0x000fe4000fffe0ff */
[----:B------:R-:W-:Y:S02]  /*1620*/  ULOP3.LUT UR5, UR13, 0x7ffffff8, URZ, 0xc0, !UPT ;  /* 0x7ffffff80d057892 */ /* 0x000fe4000f8ec0ff */
[----:B0-----:R-:W-:-:S04]  /*1630*/  UIADD3 UR6, UP0, UPT, UR6, 0x10, URZ ;  /* 0x0000001006067890 */ /* 0x001fc8000ff1e0ff */
[----:B------:R-:W-:Y:S02]  /*1640*/  UIADD3.X UR7, UPT, UPT, URZ, UR7, URZ, UP0, !UPT ;  /* 0x00000007ff077290 */ /* 0x000fe400087fe4ff */
[----:B------:R-:W-:-:S03]  /*1650*/  UISETP.GE.U32.AND UP0, UPT, UR4, 0x3, UPT ;  /* 0x000000030400788c */ /* 0x000fc6000bf06070 */
[----:B------:R-:W-:-:S08]  /*1660*/  UMOV UR4, URZ ;  /* 0x000000ff00047c82 */ /* 0x000fd00008000000 */
.L_x_59:
[----:B------:R-:W0:Y:S01]  /*1670*/  LDCU UR14, c[0x0][0x3a4] ;  /* 0x00007480ff0e77ac */ /* 0x000e220008000800 */
[----:B------:R-:W1:Y:S01]  /*1680*/  LDC R13, c[0x0][0x3a8] ;  /* 0x0000ea00ff0d7b82 */ /* 0x000e620000000800 */
[----:B------:R-:W-:Y:S01]  /*1690*/  IMAD.MOV.U32 R15, RZ, RZ, RZ ;  /* 0x000000ffff0f7224 */ /* 0x000fe200078e00ff */
[----:B0-----:R-:W-:Y:S02]  /*16a0*/  UISETP.GE.U32.AND UP1, UPT, UR14, 0x8, UPT ;  /* 0x000000080e00788c */ /* 0x001fe4000bf26070 */
[----:B------:R-:W-:Y:S02]  /*16b0*/  UIMAD UR13, UR4, UR14, URZ ;  /* 0x0000000e040d72a4 */ /* 0x000fe4000f8e02ff */
[----:B-1----:R-:W-:-:S05]  /*16c0*/  IMAD R13, R24, R13, UR4 ;  /* 0x00000004180d7e24 */ /* 0x002fca000f8e020d */
[----:B------:R-:W-:Y:S05]  /*16d0*/  BRA.U !UP1, `(.L_x_54) ;  /* 0x0000000109b07547 */ /* 0x000fea000b800000 */
[----:B------:R-:W0:Y:S01]  /*16e0*/  S2R R6, SR_TID.X ;  /* 0x0000000000067919 */ /* 0x000e220000002100 */
[----:B------:R-:W-:Y:S01]  /*16f0*/  MOV R12, 0x400 ;  /* 0x00000400000c7802 */ /* 0x000fe20000000f00 */
[----:B------:R-:W-:Y:S01]  /*1700*/  UIADD3 UR12, UPT, UPT, -UR5, URZ, URZ ;  /* 0x000000ff050c7290 */ /* 0x000fe2000fffe1ff */
[----:B------:R-:W-:Y:S01]  /*1710*/  IADD3 R7, P0, PT, R3, UR13, RZ ;  /* 0x0000000d03077c10 */ /* 0x000fe2000ff1e0ff */
[----:B------:R-:W1:Y:S01]  /*1720*/  S2R R17, SR_CgaCtaId ;  /* 0x0000000000117919 */ /* 0x000e620000008800 */
[----:B0-----:R-:W-:Y:S02]  /*1730*/  IMAD.SHL.U32 R15, R6, 0x4, RZ ;  /* 0x00000004060f7824 */ /* 0x001fe400078e00ff */
[----:B------:R-:W-:Y:S02]  /*1740*/  LEA R6, P1, R7, UR6, 0x2 ;  /* 0x0000000607067c11 */ /* 0x000fe4000f8210ff */
[----:B------:R-:W-:Y:S01]  /*1750*/  IMAD R15, R0, 0x20, R15 ;  /* 0x00000020000f7824 */ /* 0x000fe200078e020f */
[----:B-1----:R-:W-:-:S04]  /*1760*/  LEA R12, R17, R12, 0x18 ;  /* 0x0000000c110c7211 */ /* 0x002fc800078ec0ff */
[----:B------:R-:W-:Y:S02]  /*1770*/  IADD3 R14, PT, PT, R15, 0x80, R12 ;  /* 0x000000800f0e7810 */ /* 0x000fe40007ffe00c */
[----:B------:R-:W-:-:S04]  /*1780*/  IADD3.X R12, PT, PT, RZ, R5, RZ, P0, !PT ;  /* 0x00000005ff0c7210 */ /* 0x000fc800007fe4ff */
[----:B------:R-:W-:Y:S01]  /*1790*/  LEA.HI.X R7, R7, UR7, R12, 0x2, P1 ;  /* 0x0000000707077c11 */ /* 0x000fe200088f140c */
[----:B------:R-:W-:-:S07]  /*17a0*/  IMAD R12, R13, 0x2c0, R14 ;  /* 0x000002c00d0c7824 */ /* 0x000fce00078e020e */
.L_x_55:
[----:B------:R-:W2:Y:S04]  /*17b0*/  LDG.E.CONSTANT R26, desc[UR8][R6.64+-0x10] ;  /* 0xfffff008061a7981 */ /* 0x000ea8000c1e9900 */
[----:B------:R-:W3:Y:S04]  /*17c0*/  LDG.E.CONSTANT R22, desc[UR8][R6.64+-0xc] ;  /* 0xfffff40806167981 */ /* 0x000ee8000c1e9900 */
[----:B------:R-:W4:Y:S04]  /*17d0*/  LDG.E.CONSTANT R16, desc[UR8][R6.64+-0x8] ;  /* 0xfffff80806107981 */ /* 0x000f28000c1e9900 */
[----:B------:R-:W5:Y:S04]  /*17e0*/  LDG.E.CONSTANT R19, desc[UR8][R6.64+-0x4] ;  /* 0xfffffc0806137981 */ /* 0x000f68000c1e9900 */
[----:B------:R-:W5:Y:S04]  /*17f0*/  LDG.E.CONSTANT R18, desc[UR8][R6.64] ;  /* 0x0000000806127981 */ /* 0x000f68000c1e9900 */
[----:B------:R-:W5:Y:S04]  /*1800*/  LDG.E.CONSTANT R17, desc[UR8][R6.64+0x4] ;  /* 0x0000040806117981 */ /* 0x000f68000c1e9900 */
[----:B------:R-:W5:Y:S04]  /*1810*/  LDG.E.CONSTANT R14, desc[UR8][R6.64+0x8] ;  /* 0x00000808060e7981 */ /* 0x000f68000c1e9900 */
[----:B------:R0:W5:Y:S01]  /*1820*/  LDG.E.CONSTANT R15, desc[UR8][R6.64+0xc] ;  /* 0x00000c08060f7981 */ /* 0x000162000c1e9900 */
[----:B------:R-:W-:-:S03]  /*1830*/  UIADD3 UR12, UPT, UPT, UR12, 0x8, URZ ;  /* 0x000000080c0c7890 */ /* 0x000fc6000fffe0ff */
[----:B------:R-:W2:Y:S01]  /*1840*/  LDS R27, [R12+-0x80] ;  /* 0xffff80000c1b7984 */ /* 0x000ea20000000800 */
[----:B------:R-:W-:-:S03]  /*1850*/  UISETP.NE.AND UP1, UPT, UR12, URZ, UPT ;  /* 0x000000ff0c00728c */ /* 0x000fc6000bf25270 */
[----:B------:R-:W3:Y:S01]  /*1860*/  LDS R23, [R12+-0x60] ;  /* 0xffffa0000c177984 */ /* 0x000ee20000000800 */
[----:B0-----:R-:W-:-:S03]  /*1870*/  IADD3 R6, P0, PT, R6, 0x20, RZ ;  /* 0x0000002006067810 */ /* 0x001fc60007f1e0ff */
[----:B------:R-:W4:Y:S02]  /*1880*/  LDS R21, [R12+-0x40] ;  /* 0xffffc0000c157984 */ /* 0x000f240000000800 */
[----:B------:R-:W-:Y:S02]  /*1890*/  IMAD.X R7, RZ, RZ, R7, P0 ;  /* 0x000000ffff077224 */ /* 0x000fe400000e0607 */
[----:B------:R-:W5:Y:S01]  /*18a0*/  LDS R20, [R12+-0x20] ;  /* 0xffffe0000c147984 */ /* 0x000f620000000800 */
[----:B--2---:R-:W-:-:S03]  /*18b0*/  FFMA R26, R27, R26, R2 ;  /* 0x0000001a1b1a7223 */ /* 0x004fc60000000002 */
[----:B------:R-:W0:Y:S01]  /*18c0*/  LDS R27, [R12] ;  /* 0x000000000c1b7984 */ /* 0x000e220000000800 */
[----:B---3--:R-:W-:-:S03]  /*18d0*/  FFMA R26, R23, R22, R26 ;  /* 0x00000016171a7223 */ /* 0x008fc6000000001a */
[----:B------:R-:W1:Y:S01]  /*18e0*/  LDS R2, [R12+0x20] ;  /* 0x000020000c027984 */ /* 0x000e620000000800 */
[----:B----4-:R-:W-:-:S03]  /*18f0*/  FFMA R21, R21, R16, R26 ;  /* 0x0000001015157223 */ /* 0x010fc6000000001a */
[----:B------:R-:W2:Y:S01]  /*1900*/  LDS R23, [R12+0x40] ;  /* 0x000040000c177984 */ /* 0x000ea20000000800 */
[----:B-----5:R-:W-:-:S03]  /*1910*/  FFMA R20, R20, R19, R21 ;  /* 0x0000001314147223 */ /* 0x020fc60000000015 */
[----:B------:R3:W4:Y:S02]  /*1920*/  LDS R22, [R12+0x60] ;  /* 0x000060000c167984 */ /* 0x0007240000000800 */
[----:B---3--:R-:W-:Y:S02]  /*1930*/  VIADD R12, R12, 0x100 ;  /* 0x000001000c0c7836 */ /* 0x008fe40000000000 */
[----:B0-----:R-:W-:-:S04]  /*1940*/  FFMA R27, R27, R18, R20 ;  /* 0x000000121b1b7223 */ /* 0x001fc80000000014 */
[----:B-1----:R-:W-:-:S04]  /*1950*/  FFMA R2, R2, R17, R27 ;  /* 0x0000001102027223 */ /* 0x002fc8000000001b */
[----:B--2---:R-:W-:-:S04]  /*1960*/  FFMA R23, R23, R14, R2 ;  /* 0x0000000e17177223 */ /* 0x004fc80000000002 */
[----:B----4-:R-:W-:Y:S01]  /*1970*/  FFMA R2, R22, R15, R23 ;  /* 0x0000000f16027223 */ /* 0x010fe20000000017 */
[----:B------:R-:W-:Y:S06]  /*1980*/  BRA.U UP1, `(.L_x_55) ;  /* 0xfffffffd01887547 */ /* 0x000fec000b83ffff */
[----:B------:R-:W-:-:S07]  /*1990*/  IMAD.U32 R15, RZ, RZ, UR5 ;  /* 0x00000005ff0f7e24 */ /* 0x000fce000f8e00ff */
.L_x_54:
[----:B------:R-:W-:-:S09]  /*19a0*/  UISETP.NE.AND UP1, UPT, UR10, URZ, UPT ;  /* 0x000000ff0a00728c */ /* 0x000fd2000bf25270 */
[----:B------:R-:W-:Y:S05]  /*19b0*/  BRA.U !UP1, `(.L_x_56) ;  /* 0x0000000109fc7547 */ /* 0x000fea000b800000 */
[----:B------:R-:W-:Y:S01]  /*19c0*/  IMAD R13, R13, 0x2c0, R4 ;  /* 0x000002c00d0d7824 */ /* 0x000fe200078e0204 */
[----:B------:R-:W-:Y:S01]  /*19d0*/  UISETP.NE.AND UP1, UPT, UR11, URZ, UPT ;  /* 0x000000ff0b00728c */ /* 0x000fe2000bf25270 */
[----:B------:R-:W-:Y:S10]  /*19e0*/  BRA.U !UP0, `(.L_x_57) ;  /* 0x0000000108647547 */ /* 0x000ff4000b800000 */
[----:B------:R-:W0:Y:S01]  /*19f0*/  LDCU.64 UR16, c[0x0][0x390] ;  /* 0x00007200ff1077ac */ /* 0x000e220008000a00 */
[----:B------:R-:W-:Y:S02]  /*1a00*/  IADD3 R6, PT, PT, R15, UR13, RZ ;  /* 0x0000000d0f067c10 */ /* 0x000fe4000fffe0ff */
[C---:B------:R-:W-:Y:S02]  /*1a10*/  IADD3 R7, P1, P2, R3.reuse, UR13, R15 ;  /* 0x0000000d03077c10 */ /* 0x040fe4000fa3e00f */
[----:B------:R-:W-:Y:S02]  /*1a20*/  IADD3 R14, P0, PT, R3, R6, RZ ;  /* 0x00000006030e7210 */ /* 0x000fe40007f1e0ff */
[----:B------:R-:W-:-:S03]  /*1a30*/  IADD3.X R12, PT, PT, R5, RZ, RZ, P1, P2 ;  /* 0x000000ff050c7210 */ /* 0x000fc60000fe44ff */
[----:B------:R-:W-:Y:S01]  /*1a40*/  IMAD.X R17, RZ, RZ, R5, P0 ;  /* 0x000000ffff117224 */ /* 0x000fe200000e0605 */
[C---:B0-----:R-:W-:Y:S02]  /*1a50*/  LEA R16, P0, R14.reuse, UR16, 0x2 ;  /* 0x000000100e107c11 */ /* 0x041fe4000f8010ff */
[C---:B------:R-:W-:Y:S02]  /*1a60*/  LEA R6, P1, R7.reuse, UR16, 0x2 ;  /* 0x0000001007067c11 */ /* 0x040fe4000f8210ff */
[----:B------:R-:W-:Y:S02]  /*1a70*/  LEA.HI.X R17, R14, UR17, R17, 0x2, P0 ;  /* 0x000000110e117c11 */ /* 0x000fe400080f1411 */
[----:B------:R-:W-:-:S03]  /*1a80*/  LEA.HI.X R7, R7, UR17, R12, 0x2, P1 ;  /* 0x0000001107077c11 */ /* 0x000fc600088f140c */
[----:B------:R-:W2:Y:S04]  /*1a90*/  LDG.E.CONSTANT R16, desc[UR8][R16.64] ;  /* 0x0000000810107981 */ /* 0x000ea8000c1e9900 */
[----:B------:R-:W3:Y:S04]  /*1aa0*/  LDG.E.CONSTANT R18, desc[UR8][R6.64+0x4] ;  /* 0x0000040806127981 */ /* 0x000ee8000c1e9900 */
[----:B------:R-:W4:Y:S04]  /*1ab0*/  LDG.E.CONSTANT R20, desc[UR8][R6.64+0x8] ;  /* 0x0000080806147981 */ /* 0x000f28000c1e9900 */
[----:B------:R-:W5:Y:S01]  /*1ac0*/  LDG.E.CONSTANT R22, desc[UR8][R6.64+0xc] ;  /* 0x00000c0806167981 */ /* 0x000f62000c1e9900 */
[----:B------:R-:W-:Y:S01]  /*1ad0*/  IMAD.IADD R12, R0, 0x1, R15 ;  /* 0x00000001000c7824 */ /* 0x000fe200078e020f */
[----:B------:R-:W-:-:S03]  /*1ae0*/  IADD3 R15, PT, PT, R15, 0x4, RZ ;  /* 0x000000040f0f7810 */ /* 0x000fc60007ffe0ff */
[----:B------:R-:W-:-:S05]  /*1af0*/  IMAD R12, R12, 0x20, R13 ;  /* 0x000000200c0c7824 */ /* 0x000fca00078e020d */
[----:B------:R-:W2:Y:S04]  /*1b00*/  LDS R19, [R12] ;  /* 0x000000000c137984 */ /* 0x000ea80000000800 */
[----:B------:R-:W3:Y:S04]  /*1b10*/  LDS R14, [R12+0x20] ;  /* 0x000020000c0e7984 */ /* 0x000ee80000000800 */
[----:B------:R-:W4:Y:S04]  /*1b20*/  LDS R21, [R12+0x40] ;  /* 0x000040000c157984 */ /* 0x000f280000000800 */
[----:B------:R-:W5:Y:S01]  /*1b30*/  LDS R23, [R12+0x60] ;  /* 0x000060000c177984 */ /* 0x000f620000000800 */
[----:B--2---:R-:W-:-:S04]  /*1b40*/  FFMA R19, R19, R16, R2 ;  /* 0x0000001013137223 */ /* 0x004fc80000000002 */
[----:B---3--:R-:W-:-:S04]  /*1b50*/  FFMA R14, R14, R18, R19 ;  /* 0x000000120e0e7223 */ /* 0x008fc80000000013 */
[----:B----4-:R-:W-:-:S04]  /*1b60*/  FFMA R14, R21, R20, R14 ;  /* 0x00000014150e7223 */ /* 0x010fc8000000000e */
[----:B-----5:R-:W-:-:S07]  /*1b70*/  FFMA R2, R23, R22, R14 ;  /* 0x0000001617027223 */ /* 0x020fce000000000e */
.L_x_57:
[----:B------:R-:W-:Y:S05]  /*1b80*/  BRA.U !UP1, `(.L_x_56) ;  /* 0x0000000109887547 */ /* 0x000fea000b800000 */
[----:B------:R-:W-:Y:S02]  /*1b90*/  UISETP.NE.AND UP1, UPT, UR11, 0x1, UPT ;  /* 0x000000010b00788c */ /* 0x000fe4000bf25270 */
[----:B------:R-:W-:-:S07]  /*1ba0*/  ULOP3.LUT UP2, URZ, UR14, 0x1, URZ, 0xc0, !UPT ;  /* 0x000000010eff7892 */ /* 0x000fce000f84c0ff */
[----:B------:R-:W-:Y:S05]  /*1bb0*/  BRA.U !UP1, `(.L_x_58) ;  /* 0x00000001094c7547 */ /* 0x000fea000b800000 */
[----:B------:R-:W0:Y:S01]  /*1bc0*/  LDCU.64 UR14, c[0x0][0x390] ;  /* 0x00007200ff0e77ac */ /* 0x000e220008000a00 */
[----:B------:R-:W-:Y:S01]  /*1bd0*/  VIADD R6, R15, UR13 ;  /* 0x0000000d0f067c36 */ /* 0x000fe20008000000 */
[----:B------:R-:W-:-:S04]  /*1be0*/  IADD3 R14, P1, P2, R3, UR13, R15 ;  /* 0x0000000d030e7c10 */ /* 0x000fc8000fa3e00f */
        /* <DEDUP_REMOVED lines=8> */
[----:B------:R-:W3:Y:S01]  /*1c70*/  LDG.E.CONSTANT R16, desc[UR8][R16.64+0x4] ;  /* 0x0000040810107981 */ /* 0x000ee2000c1e9900 */
[----:B------:R-:W-:Y:S02]  /*1c80*/  IMAD.IADD R12, R0, 0x1, R15 ;  /* 0x00000001000c7824 */ /* 0x000fe400078e020f */
[----:B------:R-:W-:-:S03]  /*1c90*/  VIADD R15, R15, 0x2 ;  /* 0x000000020f0f7836 */ /* 0x000fc60000000000 */
[----:B------:R-:W-:-:S05]  /*1ca0*/  LEA R12, R12, R13, 0x5 ;  /* 0x0000000d0c0c7211 */ /* 0x000fca00078e28ff */
[----:B------:R-:W2:Y:S04]  /*1cb0*/  LDS R19, [R12] ;  /* 0x000000000c137984 */ /* 0x000ea80000000800 */
[----:B------:R-:W3:Y:S01]  /*1cc0*/  LDS R21, [R12+0x20] ;  /* 0x000020000c157984 */ /* 0x000ee20000000800 */
[----:B--2---:R-:W-:-:S04]  /*1cd0*/  FFMA R2, R19, R6, R2 ;  /* 0x0000000613027223 */ /* 0x004fc80000000002 */
[----:B---3--:R-:W-:-:S07]  /*1ce0*/  FFMA R2, R21, R16, R2 ;  /* 0x0000001015027223 */ /* 0x008fce0000000002 */
.L_x_58:
[----:B------:R-:W-:Y:S05]  /*1cf0*/  BRA.U !UP2, `(.L_x_56) ;  /* 0x000000010a2c7547 */ /* 0x000fea000b800000 */
[----:B------:R-:W0:Y:S01]  /*1d00*/  LDCU.64 UR14, c[0x0][0x390] ;  /* 0x00007200ff0e77ac */ /* 0x000e220008000a00 */
[----:B------:R-:W-:-:S05]  /*1d10*/  VIADD R6, R15, UR13 ;  /* 0x0000000d0f067c36 */ /* 0x000fca0008000000 */
[----:B------:R-:W-:-:S05]  /*1d20*/  IADD3 R7, P0, PT, R3, R6, RZ ;  /* 0x0000000603077210 */ /* 0x000fca0007f1e0ff */
[----:B------:R-:W-:Y:S01]  /*1d30*/  IMAD.X R12, RZ, RZ, R5, P0 ;  /* 0x000000ffff0c7224 */ /* 0x000fe200000e0605 */
[----:B0-----:R-:W-:-:S04]  /*1d40*/  LEA R6, P0, R7, UR14, 0x2 ;  /* 0x0000000e07067c11 */ /* 0x001fc8000f8010ff */
[----:B------:R-:W-:-:S05]  /*1d50*/  LEA.HI.X R7, R7, UR15, R12, 0x2, P0 ;  /* 0x0000000f07077c11 */ /* 0x000fca00080f140c */
[----:B------:R-:W2:Y:S01]  /*1d60*/  LDG.E.CONSTANT R6, desc[UR8][R6.64] ;  /* 0x0000000806067981 */ /* 0x000ea2000c1e9900 */
[----:B------:R-:W-:-:S05]  /*1d70*/  IADD3 R12, PT, PT, R0, R15, RZ ;  /* 0x0000000f000c7210 */ /* 0x000fca0007ffe0ff */
[----:B------:R-:W-:-:S05]  /*1d80*/  IMAD R12, R12, 0x20, R13 ;  /* 0x000000200c0c7824 */ /* 0x000fca00078e020d */
[----:B------:R-:W2:Y:S02]  /*1d90*/  LDS R13, [R12] ;  /* 0x000000000c0d7984 */ /* 0x000ea40000000800 */
[----:B--2---:R-:W-:-:S07]  /*1da0*/  FFMA R2, R13, R6, R2 ;  /* 0x000000060d027223 */ /* 0x004fce0000000002 */
.L_x_56:
[----:B------:R-:W0:Y:S01]  /*1db0*/  LDCU UR12, c[0x0][0x3a0] ;  /* 0x00007400ff0c77ac */ /* 0x000e220008000800 */
[----:B------:R-:W-:-:S04]  /*1dc0*/  UIADD3 UR4, UPT, UPT, UR4, 0x1, URZ ;  /* 0x0000000104047890 */ /* 0x000fc8000fffe0ff */
[----:B0-----:R-:W-:-:S09]  /*1dd0*/  UISETP.NE.AND UP1, UPT, UR4, UR12, UPT ;  /* 0x0000000c0400728c */ /* 0x001fd2000bf25270 */
[----:B------:R-:W-:Y:S05]  /*1de0*/  BRA.U !UP1, `(.L_x_52) ;  /* 0x0000000909c47547 */ /* 0x000fea000b800000 */
[----:B------:R-:W-:Y:S05]  /*1df0*/  BRA `(.L_x_59) ;  /* 0xfffffff8001c7947 */ /* 0x000fea000383ffff */
.L_x_53:
[----:B------:R-:W-:Y:S01]  /*1e00*/  ULOP3.LUT UR6, UR13, 0x7, URZ, 0xc0, !UPT ;  /* 0x000000070d067892 */ /* 0x000fe2000f8ec0ff */
[----:B------:R-:W-:Y:S01]  /*1e10*/  IMAD.MOV.U32 R2, RZ, RZ, RZ ;  /* 0x000000ffff027224 */ /* 0x000fe200078e00ff */
[----:B------:R-:W-:Y:S02]  /*1e20*/  ULOP3.LUT UR7, UR13, 0x3, URZ, 0xc0, !UPT ;  /* 0x000000030d077892 */ /* 0x000fe4000f8ec0ff */
[----:B------:R-:W-:Y:S02]  /*1e30*/  UIADD3 UR4, UPT, UPT, UR6, -0x1, URZ ;  /* 0xffffffff06047890 */ /* 0x000fe4000fffe0ff */
[----:B------:R-:W-:Y:S02]  /*1e40*/  ULOP3.LUT UR5, UR13, 0x7ffffff8, URZ, 0xc0, !UPT ;  /* 0x7ffffff80d057892 */ /* 0x000fe4000f8ec0ff */
[----:B------:R-:W-:-:S03]  /*1e50*/  UISETP.GE.U32.AND UP0, UPT, UR4, 0x3, UPT ;  /* 0x000000030400788c */ /* 0x000fc6000bf06070 */
[----:B------:R-:W-:-:S08]  /*1e60*/  UMOV UR4, URZ ;  /* 0x000000ff00047c82 */ /* 0x000fd00008000000 */
.L_x_65:
[----:B------:R-:W0:Y:S01]  /*1e70*/  LDC.64 R6, c[0x0][0x3a0] ;  /* 0x0000e800ff067b82 */ /* 0x000e220000000a00 */
[----:B------:R-:W-:Y:S01]  /*1e80*/  LOP3.LUT R13, RZ, UR4, RZ, 0x33, !PT ;  /* 0x00000004ff0d7c12 */ /* 0x000fe2000f8e33ff */
[----:B------:R-:W-:-:S06]  /*1e90*/  HFMA2 R23, -RZ, RZ, 0, 0 ;  /* 0x00000000ff177431 */ /* 0x000fcc00000001ff */
[----:B------:R-:W1:Y:S01]  /*1ea0*/  LDC R21, c[0x0][0x3a8] ;  /* 0x0000ea00ff157b82 */ /* 0x000e620000000800 */
[----:B0-----:R-:W-:Y:S01]  /*1eb0*/  ISETP.GE.U32.AND P1, PT, R7, 0x8, PT ;  /* 0x000000080700780c */ /* 0x001fe20003f26070 */
[----:B------:R-:W-:Y:S02]  /*1ec0*/  IMAD.IADD R20, R13, 0x1, R6 ;  /* 0x000000010d147824 */ /* 0x000fe400078e0206 */
[----:B-1----:R-:W-:Y:S01]  /*1ed0*/  IMAD R21, R24, R21, UR4 ;  /* 0x0000000418157e24 */ /* 0x002fe2000f8e0215 */
[----:B------:R-:W-:-:S03]  /*1ee0*/  UIADD3 UR4, UPT, UPT, UR4, 0x1, URZ ;  /* 0x0000000104047890 */ /* 0x000fc6000fffe0ff */
[----:B------:R-:W-:-:S03]  /*1ef0*/  IMAD R21, R21, 0x2c0, R4 ;  /* 0x000002c015157824 */ /* 0x000fc600078e0204 */
[----:B------:R-:W-:-:S03]  /*1f00*/  ISETP.NE.AND P0, PT, R6, UR4, PT ;  /* 0x0000000406007c0c */ /* 0x000fc6000bf05270 */
[----:B------:R-:W-:Y:S10]  /*1f10*/  @!P1 BRA `(.L_x_60) ;  /* 0x00000004002c9947 */ /* 0x000ff40003800000 */
[----:B------:R-:W-:Y:S01]  /*1f20*/  IMAD.MOV.U32 R6, RZ, RZ, RZ ;  /* 0x000000ffff067224 */ /* 0x000fe200078e00ff */
[----:B------:R-:W0:Y:S06]  /*1f30*/  LDCU.64 UR10, c[0x0][0x390] ;  /* 0x00007200ff0a77ac */ /* 0x000e2c0008000a00 */
.L_x_61:
[----:B------:R-:W-:Y:S01]  /*1f40*/  LOP3.LUT R12, RZ, R6, RZ, 0x33, !PT ;  /* 0x00000006ff0c7212 */ /* 0x000fe200078e33ff */
[----:B------:R-:W-:-:S04]  /*1f50*/  IMAD R13, R20, R7, R7 ;  /* 0x00000007140d7224 */ /* 0x000fc800078e0207 */
[----:B------:R-:W-:-:S05]  /*1f60*/  IMAD.IADD R12, R13, 0x1, R12 ;  /* 0x000000010d0c7824 */ /* 0x000fca00078e020c */
[----:B------:R-:W-:-:S04]  /*1f70*/  IADD3 R13, P1, PT, R3, R12, RZ ;  /* 0x0000000c030d7210 */ /* 0x000fc80007f3e0ff */
[----:B------:R-:W-:Y:S02]  /*1f80*/  LEA.HI.X.SX32 R14, R12, R5, 0x1, P1 ;  /* 0x000000050c0e7211 */ /* 0x000fe400008f0eff */
[----:B0-----:R-:W-:-:S04]  /*1f90*/  LEA R12, P1, R13, UR10, 0x2 ;  /* 0x0000000a0d0c7c11 */ /* 0x001fc8000f8210ff */
[----:B------:R-:W-:-:S05]  /*1fa0*/  LEA.HI.X R13, R13, UR11, R14, 0x2, P1 ;  /* 0x0000000b0d0d7c11 */ /* 0x000fca00088f140e */
[----:B------:R0:W2:Y:S01]  /*1fb0*/  LDG.E.CONSTANT R23, desc[UR8][R12.64] ;  /* 0x000000080c177981 */ /* 0x0000a2000c1e9900 */
[----:B------:R-:W-:-:S05]  /*1fc0*/  IMAD R18, R20, R7, -0x2 ;  /* 0xfffffffe14127424 */ /* 0x000fca00078e0207 */
[----:B------:R-:W-:-:S04]  /*1fd0*/  IADD3 R18, PT, PT, R18, R7, -R6 ;  /* 0x0000000712127210 */ /* 0x000fc80007ffe806 */
[----:B------:R-:W-:Y:S01]  /*1fe0*/  IADD3 R15, P1, PT, R3, R18, RZ ;  /* 0x00000012030f7210 */ /* 0x000fe20007f3e0ff */
[----:B------:R-:W-:-:S03]  /*1ff0*/  VIADD R16, R18, 0xffffffff ;  /* 0xffffffff12107836 */ /* 0x000fc60000000000 */
[-C--:B------:R-:W-:Y:S02]  /*2000*/  LEA.HI.X.SX32 R22, R18, R5.reuse, 0x1, P1 ;  /* 0x0000000512167211 */ /* 0x080fe400008f0eff */
[----:B------:R-:W-:Y:S02]  /*2010*/  LEA R14, P1, R15, UR10, 0x2 ;  /* 0x0000000a0f0e7c11 */ /* 0x000fe4000f8210ff */
[----:B------:R-:W-:Y:S02]  /*2020*/  IADD3 R17, P2, PT, R3, R16, RZ ;  /* 0x0000001003117210 */ /* 0x000fe40007f5e0ff */
[----:B------:R-:W-:Y:S02]  /*2030*/  LEA.HI.X R15, R15, UR11, R22, 0x2, P1 ;  /* 0x0000000b0f0f7c11 */ /* 0x000fe400088f1416 */
[----:B------:R-:W-:Y:S02]  /*2040*/  LEA.HI.X.SX32 R26, R16, R5, 0x1, P2 ;  /* 0x00000005101a7211 */ /* 0x000fe400010f0eff */
[----:B------:R-:W-:Y:S01]  /*2050*/  LEA R16, P1, R17, UR10, 0x2 ;  /* 0x0000000a11107c11 */ /* 0x000fe2000f8210ff */
[----:B------:R1:W3:Y:S01]  /*2060*/  LDG.E.CONSTANT R22, desc[UR8][R14.64] ;  /* 0x000000080e167981 */ /* 0x0002e2000c1e9900 */
[----:B0-----:R-:W-:-:S02]  /*2070*/  IADD3 R12, PT, PT, R18, -0x2, RZ ;  /* 0xfffffffe120c7810 */ /* 0x001fc40007ffe0ff */
[----:B------:R-:W-:Y:S01]  /*2080*/  LEA.HI.X R17, R17, UR11, R26, 0x2, P1 ;  /* 0x0000000b11117c11 */ /* 0x000fe200088f141a */
[----:B------:R-:W-:Y:S01]  /*2090*/  VIADD R27, R18, 0xfffffffd ;  /* 0xfffffffd121b7836 */ /* 0x000fe20000000000 */
[----:B------:R-:W-:-:S03]  /*20a0*/  IADD3 R13, P1, PT, R3, R12, RZ ;  /* 0x0000000c030d7210 */ /* 0x000fc60007f3e0ff */
[----:B------:R0:W4:Y:S01]  /*20b0*/  LDG.E.CONSTANT R26, desc[UR8][R16.64] ;  /* 0x00000008101a7981 */ /* 0x000122000c1e9900 */
[----:B------:R-:W-:Y:S01]  /*20c0*/  LEA.HI.X.SX32 R29, R12, R5, 0x1, P1 ;  /* 0x000000050c1d7211 */ /* 0x000fe200008f0eff */
[----:B------:R-:W-:Y:S01]  /*20d0*/  VIADD R28, R18, 0xfffffffc ;  /* 0xfffffffc121c7836 */ /* 0x000fe20000000000 */
[----:B------:R-:W-:Y:S02]  /*20e0*/  LEA R12, P1, R13, UR10, 0x2 ;  /* 0x0000000a0d0c7c11 */ /* 0x000fe4000f8210ff */
[----:B------:R-:W-:Y:S02]  /*20f0*/  IADD3 R19, P2, PT, R3, R27, RZ ;  /* 0x0000001b03137210 */ /* 0x000fe40007f5e0ff */
[----:B------:R-:W-:Y:S02]  /*2100*/  LEA.HI.X R13, R13, UR11, R29, 0x2, P1 ;  /* 0x0000000b0d0d7c11 */ /* 0x000fe400088f141d */
[----:B------:R-:W-:Y:S02]  /*2110*/  LEA.HI.X.SX32 R27, R27, R5, 0x1, P2 ;  /* 0x000000051b1b7211 */ /* 0x000fe400010f0eff */
[----:B-1----:R-:W-:-:S02]  /*2120*/  LEA R14, P1, R19, UR10, 0x2 ;  /* 0x0000000a130e7c11 */ /* 0x002fc4000f8210ff */
[----:B0-----:R-:W-:Y:S02]  /*2130*/  IADD3 R17, P2, PT, R3, R28, RZ ;  /* 0x0000001c03117210 */ /* 0x001fe40007f5e0ff */
[----:B------:R-:W-:Y:S02]  /*2140*/  LEA.HI.X R15, R19, UR11, R27, 0x2, P1 ;  /* 0x0000000b130f7c11 */ /* 0x000fe400088f141b */
[----:B------:R-:W-:Y:S01]  /*2150*/  LEA.HI.X.SX32 R19, R28, R5, 0x1, P2 ;  /* 0x000000051c137211 */ /* 0x000fe200010f0eff */
[----:B------:R-:W-:Y:S01]  /*2160*/  VIADD R28, R18, 0xfffffffb ;  /* 0xfffffffb121c7836 */ /* 0x000fe20000000000 */
[C---:B------:R-:W-:Y:S01]  /*2170*/  LEA R16, P1, R17.reuse, UR10, 0x2 ;  /* 0x0000000a11107c11 */ /* 0x040fe2000f8210ff */
[----:B------:R0:W5:Y:S03]  /*2180*/  LDG.E.CONSTANT R27, desc[UR8][R12.64] ;  /* 0x000000080c1b7981 */ /* 0x000166000c1e9900 */
[----:B------:R-:W-:Y:S01]  /*2190*/  LEA.HI.X R17, R17, UR11, R19, 0x2, P1 ;  /* 0x0000000b11117c11 */ /* 0x000fe200088f1413 */
[----:B------:R1:W5:Y:S01]  /*21a0*/  LDG.E.CONSTANT R14, desc[UR8][R14.64] ;  /* 0x000000080e0e7981 */ /* 0x000362000c1e9900 */
[----:B------:R-:W-:-:S02]  /*21b0*/  IADD3 R19, P1, PT, R3, R28, RZ ;  /* 0x0000001c03137210 */ /* 0x000fc40007f3e0ff */
[----:B------:R-:W-:Y:S01]  /*21c0*/  IADD3 R29, PT, PT, R18, -0x6, RZ ;  /* 0xfffffffa121d7810 */ /* 0x000fe20007ffe0ff */
[----:B------:R1:W5:Y:S01]  /*21d0*/  LDG.E.CONSTANT R16, desc[UR8][R16.64] ;  /* 0x0000000810107981 */ /* 0x000362000c1e9900 */
[----:B0-----:R-:W-:Y:S02]  /*21e0*/  LEA.HI.X.SX32 R12, R28, R5, 0x1, P1 ;  /* 0x000000051c0c7211 */ /* 0x001fe400008f0eff */
[----:B------:R-:W-:Y:S02]  /*21f0*/  LEA R18, P1, R19, UR10, 0x2 ;  /* 0x0000000a13127c11 */ /* 0x000fe4000f8210ff */
[----:B------:R-:W-:Y:S02]  /*2200*/  IADD3 R28, P2, PT, R3, R29, RZ ;  /* 0x0000001d031c7210 */ /* 0x000fe40007f5e0ff */
[----:B------:R-:W-:Y:S02]  /*2210*/  LEA.HI.X R19, R19, UR11, R12, 0x2, P1 ;  /* 0x0000000b13137c11 */ /* 0x000fe400088f140c */
[----:B------:R-:W-:-:S02]  /*2220*/  LEA.HI.X.SX32 R29, R29, R5, 0x1, P2 ;  /* 0x000000051d1d7211 */ /* 0x000fc400010f0eff */
[C---:B------:R-:W-:Y:S01]  /*2230*/  LEA R12, P1, R28.reuse, UR10, 0x2 ;  /* 0x0000000a1c0c7c11 */ /* 0x040fe2000f8210ff */
[----:B------:R-:W5:Y:S03]  /*2240*/  LDG.E.CONSTANT R18, desc[UR8][R18.64] ;  /* 0x0000000812127981 */ /* 0x000f66000c1e9900 */
[----:B------:R-:W-:-:S05]  /*2250*/  LEA.HI.X R13, R28, UR11, R29, 0x2, P1 ;  /* 0x0000000b1c0d7c11 */ /* 0x000fca00088f141d */
[----:B------:R-:W5:Y:S01]  /*2260*/  LDG.E.CONSTANT R12, desc[UR8][R12.64] ;  /* 0x000000080c0c7981 */ /* 0x000f62000c1e9900 */
[----:B------:R-:W-:-:S04]  /*2270*/  IMAD.IADD R28, R0, 0x1, R6 ;  /* 0x00000001001c7824 */ /* 0x000fc800078e0206 */
[----:B-1----:R-:W-:-:S05]  /*2280*/  IMAD R15, R28, 0x20, R21 ;  /* 0x000000201c0f7824 */ /* 0x002fca00078e0215 */
[----:B------:R-:W2:Y:S04]  /*2290*/  LDS R17, [R15] ;  /* 0x000000000f117984 */ /* 0x000ea80000000800 */
[----:B------:R-:W-:Y:S04]  /*22a0*/  LDS R28, [R15+0x40] ;  /* 0x000040000f1c7984 */ /* 0x000fe80000000800 */
[----:B------:R-:W-:Y:S01]  /*22b0*/  LDS R29, [R15+0x60] ;  /* 0x000060000f1d7984 */ /* 0x000fe20000000800 */
[----:B------:R-:W-:-:S05]  /*22c0*/  VIADD R6, R6, 0x8 ;  /* 0x0000000806067836 */ /* 0x000fca0000000000 */
[----:B------:R-:W-:Y:S01]  /*22d0*/  ISETP.NE.AND P1, PT, R6, UR5, PT ;  /* 0x0000000506007c0c */ /* 0x000fe2000bf25270 */
[----:B--2---:R-:W-:Y:S02]  /*22e0*/  FFMA R17, R17, R23, R2 ;  /* 0x0000001711117223 */ /* 0x004fe40000000002 */
[----:B------:R-:W3:Y:S02]  /*22f0*/  LDS R2, [R15+0x20] ;  /* 0x000020000f027984 */ /* 0x000ee40000000800 */
[----:B---3--:R-:W-:Y:S02]  /*2300*/  FFMA R23, R2, R22, R17 ;  /* 0x0000001602177223 */ /* 0x008fe40000000011 */
[----:B------:R-:W0:Y:S04]  /*2310*/  LDS R17, [R15+0x80] ;  /* 0x000080000f117984 */ /* 0x000e280000000800 */
[----:B------:R-:W1:Y:S01]  /*2320*/  LDS R2, [R15+0xa0] ;  /* 0x0000a0000f027984 */ /* 0x000e620000000800 */
[----:B----4-:R-:W-:-:S03]  /*2330*/  FFMA R26, R28, R26, R23 ;  /* 0x0000001a1c1a7223 */ /* 0x010fc60000000017 */
[----:B------:R-:W2:Y:S04]  /*2340*/  LDS R22, [R15+0xc0] ;  /* 0x0000c0000f167984 */ /* 0x000ea80000000800 */
[----:B------:R-:W3:Y:S01]  /*2350*/  LDS R28, [R15+0xe0] ;  /* 0x0000e0000f1c7984 */ /* 0x000ee20000000800 */
[----:B-----5:R-:W-:-:S04]  /*2360*/  FFMA R26, R29, R27, R26 ;  /* 0x0000001b1d1a7223 */ /* 0x020fc8000000001a */
[----:B0-----:R-:W-:-:S04]  /*2370*/  FFMA R17, R17, R14, R26 ;  /* 0x0000000e11117223 */ /* 0x001fc8000000001a */
[----:B-1----:R-:W-:-:S04]  /*2380*/  FFMA R17, R2, R16, R17 ;  /* 0x0000001002117223 */ /* 0x002fc80000000011 */
[----:B--2---:R-:W-:-:S04]  /*2390*/  FFMA R17, R22, R18, R17 ;  /* 0x0000001216117223 */ /* 0x004fc80000000011 */
[----:B---3--:R-:W-:Y:S01]  /*23a0*/  FFMA R2, R28, R12, R17 ;  /* 0x0000000c1c027223 */ /* 0x008fe20000000011 */
[----:B------:R-:W-:Y:S06]  /*23b0*/  @P1 BRA `(.L_x_61) ;  /* 0xfffffff800e01947 */ /* 0x000fec000383ffff */
[----:B------:R-:W-:-:S07]  /*23c0*/  MOV R23, UR5 ;  /* 0x0000000500177c02 */ /* 0x000fce0008000f00 */
.L_x_60:
[----:B------:R-:W-:-:S09]  /*23d0*/  UISETP.NE.AND UP1, UPT, UR6, URZ, UPT ;  /* 0x000000ff0600728c */ /* 0x000fd2000bf25270 */
[----:B------:R-:W-:Y:S05]  /*23e0*/  BRA.U !UP1, `(.L_x_62) ;  /* 0x0000000509407547 */ /* 0x000fea000b800000 */
[----:B------:R-:W-:Y:S01]  /*23f0*/  UISETP.NE.AND UP1, UPT, UR7, URZ, UPT ;  /* 0x000000ff0700728c */ /* 0x000fe2000bf25270 */
[----:B------:R-:W-:Y:S10]  /*2400*/  BRA.U !UP0, `(.L_x_63) ;  /* 0x0000000108987547 */ /* 0x000ff4000b800000 */
[----:B------:R-:W-:Y:S01]  /*2410*/  LOP3.LUT R6, RZ, R23, RZ, 0x33, !PT ;  /* 0x00000017ff067212 */ /* 0x000fe200078e33ff */
[----:B------:R-:W0:Y:S04]  /*2420*/  LDCU.64 UR10, c[0x0][0x390] ;  /* 0x00007200ff0a77ac */ /* 0x000e280008000a00 */
[----:B------:R-:W-:-:S04]  /*2430*/  IMAD.IADD R6, R6, 0x1, R7 ;  /* 0x0000000106067824 */ /* 0x000fc800078e0207 */
[----:B------:R-:W-:-:S04]  /*2440*/  IMAD R12, R20, R7, R6 ;  /* 0x00000007140c7224 */ /* 0x000fc800078e0206 */
[C---:B------:R-:W-:Y:S01]  /*2450*/  VIADD R14, R12.reuse, 0xffffffff ;  /* 0xffffffff0c0e7836 */ /* 0x040fe20000000000 */
[----:B------:R-:W-:Y:S01]  /*2460*/  IADD3 R15, P1, PT, R3, R12, RZ ;  /* 0x0000000c030f7210 */ /* 0x000fe20007f3e0ff */
[----:B------:R-:W-:-:S03]  /*2470*/  VIADD R22, R12, 0xfffffffe ;  /* 0xfffffffe0c167836 */ /* 0x000fc60000000000 */
[-C--:B------:R-:W-:Y:S02]  /*2480*/  LEA.HI.X.SX32 R16, R12, R5.reuse, 0x1, P1 ;  /* 0x000000050c107211 */ /* 0x080fe400008f0eff */
[----:B0-----:R-:W-:Y:S02]  /*2490*/  LEA R18, P1, R15, UR10, 0x2 ;  /* 0x0000000a0f127c11 */ /* 0x001fe4000f8210ff */
[----:B------:R-:W-:Y:S02]  /*24a0*/  IADD3 R6, P2, PT, R3, R14, RZ ;  /* 0x0000000e03067210 */ /* 0x000fe40007f5e0ff */
[----:B------:R-:W-:Y:S02]  /*24b0*/  LEA.HI.X R19, R15, UR11, R16, 0x2, P1 ;  /* 0x0000000b0f137c11 */ /* 0x000fe400088f1410 */
[----:B------:R-:W-:Y:S02]  /*24c0*/  IADD3 R13, P3, PT, R3, R22, RZ ;  /* 0x00000016030d7210 */ /* 0x000fe40007f7e0ff */
[----:B------:R-:W-:-:S02]  /*24d0*/  LEA.HI.X.SX32 R15, R14, R5, 0x1, P2 ;  /* 0x000000050e0f7211 */ /* 0x000fc400010f0eff */
[----:B------:R-:W-:Y:S01]  /*24e0*/  LEA R16, P1, R6, UR10, 0x2 ;  /* 0x0000000a06107c11 */ /* 0x000fe2000f8210ff */
[----:B------:R0:W2:Y:S01]  /*24f0*/  LDG.E.CONSTANT R19, desc[UR8][R18.64] ;  /* 0x0000000812137981 */ /* 0x0000a2000c1e9900 */
[----:B------:R-:W-:Y:S02]  /*2500*/  IADD3 R12, PT, PT, R12, -0x3, RZ ;  /* 0xfffffffd0c0c7810 */ /* 0x000fe40007ffe0ff */
[----:B------:R-:W-:Y:S02]  /*2510*/  LEA.HI.X.SX32 R22, R22, R5, 0x1, P3 ;  /* 0x0000000516167211 */ /* 0x000fe400018f0eff */
[----:B------:R-:W-:Y:S02]  /*2520*/  LEA R14, P2, R13, UR10, 0x2 ;  /* 0x0000000a0d0e7c11 */ /* 0x000fe4000f8410ff */
[----:B------:R-:W-:Y:S02]  /*2530*/  LEA.HI.X R17, R6, UR11, R15, 0x2, P1 ;  /* 0x0000000b06117c11 */ /* 0x000fe400088f140f */
[----:B------:R-:W-:-:S02]  /*2540*/  IADD3 R6, P1, PT, R3, R12, RZ ;  /* 0x0000000c03067210 */ /* 0x000fc40007f3e0ff */
[----:B------:R-:W-:Y:S01]  /*2550*/  LEA.HI.X R15, R13, UR11, R22, 0x2, P2 ;  /* 0x0000000b0d0f7c11 */ /* 0x000fe200090f1416 */
[----:B------:R-:W3:Y:S01]  /*2560*/  LDG.E.CONSTANT R16, desc[UR8][R16.64] ;  /* 0x0000000810107981 */ /* 0x000ee2000c1e9900 */
[----:B------:R-:W-:Y:S02]  /*2570*/  LEA.HI.X.SX32 R13, R12, R5, 0x1, P1 ;  /* 0x000000050c0d7211 */ /* 0x000fe400008f0eff */
[C---:B------:R-:W-:Y:S01]  /*2580*/  LEA R12, P1, R6.reuse, UR10, 0x2 ;  /* 0x0000000a060c7c11 */ /* 0x040fe2000f8210ff */
[----:B------:R-:W4:Y:S03]  /*2590*/  LDG.E.CONSTANT R14, desc[UR8][R14.64] ;  /* 0x000000080e0e7981 */ /* 0x000f26000c1e9900 */
[----:B------:R-:W-:-:S06]  /*25a0*/  LEA.HI.X R13, R6, UR11, R13, 0x2, P1 ;  /* 0x0000000b060d7c11 */ /* 0x000fcc00088f140d */
[----:B------:R-:W5:Y:S01]  /*25b0*/  LDG.E.CONSTANT R13, desc[UR8][R12.64] ;  /* 0x000000080c0d7981 */ /* 0x000f62000c1e9900 */
[----:B------:R-:W-:-:S04]  /*25c0*/  IMAD.IADD R6, R0, 0x1, R23 ;  /* 0x0000000100067824 */ /* 0x000fc800078e0217 */
[----:B------:R-:W-:-:S05]  /*25d0*/  IMAD R6, R6, 0x20, R21 ;  /* 0x0000002006067824 */ /* 0x000fca00078e0215 */
[----:B------:R-:W2:Y:S04]  /*25e0*/  LDS R27, [R6] ;  /* 0x00000000061b7984 */ /* 0x000ea80000000800 */
[----:B------:R-:W3:Y:S04]  /*25f0*/  LDS R22, [R6+0x20] ;  /* 0x0000200006167984 */ /* 0x000ee80000000800 */
[----:B------:R-:W4:Y:S04]  /*2600*/  LDS R29, [R6+0x40] ;  /* 0x00004000061d7984 */ /* 0x000f280000000800 */
[----:B0-----:R-:W5:Y:S01]  /*2610*/  LDS R18, [R6+0x60] ;  /* 0x0000600006127984 */ /* 0x001f620000000800 */
[----:B------:R-:W-:-:S02]  /*2620*/  VIADD R23, R23, 0x4 ;  /* 0x0000000417177836 */ /* 0x000fc40000000000 */
[----:B--2---:R-:W-:-:S04]  /*2630*/  FFMA R19, R27, R19, R2 ;  /* 0x000000131b137223 */ /* 0x004fc80000000002 */
[----:B---3--:R-:W-:-:S04]  /*2640*/  FFMA R16, R22, R16, R19 ;  /* 0x0000001016107223 */ /* 0x008fc80000000013 */
[----:B----4-:R-:W-:-:S04]  /*2650*/  FFMA R16, R29, R14, R16 ;  /* 0x0000000e1d107223 */ /* 0x010fc80000000010 */
[----:B-----5:R-:W-:-:S07]  /*2660*/  FFMA R2, R18, R13, R16 ;  /* 0x0000000d12027223 */ /* 0x020fce0000000010 */
.L_x_63:
[----:B------:R-:W-:Y:S05]  /*2670*/  BRA.U !UP1, `(.L_x_62) ;  /* 0x00000001099c7547 */ /* 0x000fea000b800000 */
[----:B------:R-:W-:Y:S01]  /*2680*/  UISETP.NE.AND UP1, UPT, UR7, 0x1, UPT ;  /* 0x000000010700788c */ /* 0x000fe2000bf25270 */
[----:B------:R-:W-:-:S08]  /*2690*/  LOP3.LUT P1, RZ, R7, 0x1, RZ, 0xc0, !PT ;  /* 0x0000000107ff7812 */ /* 0x000fd0000782c0ff */
[----:B------:R-:W-:Y:S05]  /*26a0*/  BRA.U !UP1, `(.L_x_64) ;  /* 0x0000000109587547 */ /* 0x000fea000b800000 */
[----:B------:R-:W-:Y:S01]  /*26b0*/  LOP3.LUT R6, RZ, R23, RZ, 0x33, !PT ;  /* 0x00000017ff067212 */ /* 0x000fe200078e33ff */
[----:B------:R-:W0:Y:S03]  /*26c0*/  LDCU.64 UR10, c[0x0][0x390] ;  /* 0x00007200ff0a77ac */ /* 0x000e260008000a00 */
[----:B------:R-:W-:-:S05]  /*26d0*/  IADD3 R6, PT, PT, R6, R7, RZ ;  /* 0x0000000706067210 */ /* 0x000fca0007ffe0ff */
[----:B------:R-:W-:-:S04]  /*26e0*/  IMAD R6, R20, R7, R6 ;  /* 0x0000000714067224 */ /* 0x000fc800078e0206 */
[----:B------:R-:W-:Y:S01]  /*26f0*/  VIADD R16, R6, 0xffffffff ;  /* 0xffffffff06107836 */ /* 0x000fe20000000000 */
[----:B------:R-:W-:-:S04]  /*2700*/  IADD3 R12, P2, PT, R3, R6, RZ ;  /* 0x00000006030c7210 */ /* 0x000fc80007f5e0ff */
[-C--:B------:R-:W-:Y:S02]  /*2710*/  LEA.HI.X.SX32 R13, R6, R5.reuse, 0x1, P2 ;  /* 0x00000005060d7211 */ /* 0x080fe400010f0eff */
[C---:B0-----:R-:W-:Y:S02]  /*2720*/  LEA R14, P2, R12.reuse, UR10, 0x2 ;  /* 0x0000000a0c0e7c11 */ /* 0x041fe4000f8410ff */
[----:B------:R-:W-:Y:S02]  /*2730*/  IADD3 R6, P3, PT, R3, R16, RZ ;  /* 0x0000001003067210 */ /* 0x000fe40007f7e0ff */
[----:B------:R-:W-:Y:S02]  /*2740*/  LEA.HI.X R15, R12, UR11, R13, 0x2, P2 ;  /* 0x0000000b0c0f7c11 */ /* 0x000fe400090f140d */
[----:B------:R-:W-:Y:S02]  /*2750*/  LEA.HI.X.SX32 R13, R16, R5, 0x1, P3 ;  /* 0x00000005100d7211 */ /* 0x000fe400018f0eff */
[C---:B------:R-:W-:Y:S01]  /*2760*/  LEA R12, P2, R6.reuse, UR10, 0x2 ;  /* 0x0000000a060c7c11 */ /* 0x040fe2000f8410ff */
[----:B------:R-:W2:Y:S03]  /*2770*/  LDG.E.CONSTANT R14, desc[UR8][R14.64] ;  /* 0x000000080e0e7981 */ /* 0x000ea6000c1e9900 */
[----:B------:R-:W-:-:S05]  /*2780*/  LEA.HI.X R13, R6, UR11, R13, 0x2, P2 ;  /* 0x0000000b060d7c11 */ /* 0x000fca00090f140d */
[----:B------:R-:W3:Y:S01]  /*2790*/  LDG.E.CONSTANT R12, desc[UR8][R12.64] ;  /* 0x000000080c0c7981 */ /* 0x000ee2000c1e9900 */
[----:B------:R-:W-:-:S04]  /*27a0*/  IMAD.IADD R6, R0, 0x1, R23 ;  /* 0x0000000100067824 */ /* 0x000fc800078e0217 */
[----:B------:R-:W-:-:S05]  /*27b0*/  IMAD R6, R6, 0x20, R21 ;  /* 0x0000002006067824 */ /* 0x000fca00078e0215 */
[----:B------:R-:W2:Y:S04]  /*27c0*/  LDS R17, [R6] ;  /* 0x0000000006117984 */ /* 0x000ea80000000800 */
[----:B------:R-:W3:Y:S01]  /*27d0*/  LDS R19, [R6+0x20] ;  /* 0x0000200006137984 */ /* 0x000ee20000000800 */
[----:B------:R-:W-:Y:S01]  /*27e0*/  IADD3 R23, PT, PT, R23, 0x2, RZ ;  /* 0x0000000217177810 */ /* 0x000fe20007ffe0ff */
[----:B--2---:R-:W-:-:S04]  /*27f0*/  FFMA R2, R17, R14, R2 ;  /* 0x0000000e11027223 */ /* 0x004fc80000000002 */
[----:B---3--:R-:W-:-:S07]  /*2800*/  FFMA R2, R19, R12, R2 ;  /* 0x0000000c13027223 */ /* 0x008fce0000000002 */
.L_x_64:
[----:B------:R-:W-:Y:S05]  /*2810*/  @!P1 BRA `(.L_x_62) ;  /* 0x0000000000349947 */ /* 0x000fea0003800000 */
[----:B------:R-:W-:Y:S01]  /*2820*/  LOP3.LUT R6, RZ, R23, RZ, 0x33, !PT ;  /* 0x00000017ff067212 */ /* 0x000fe200078e33ff */
[----:B------:R-:W0:Y:S04]  /*2830*/  LDCU.64 UR10, c[0x0][0x390] ;  /* 0x00007200ff0a77ac */ /* 0x000e280008000a00 */
[----:B------:R-:W-:-:S04]  /*2840*/  IMAD.IADD R6, R6, 0x1, R7 ;  /* 0x0000000106067824 */ /* 0x000fc800078e0207 */
[----:B------:R-:W-:-:S05]  /*2850*/  IMAD R6, R20, R7, R6 ;  /* 0x0000000714067224 */ /* 0x000fca00078e0206 */
[----:B------:R-:W-:-:S04]  /*2860*/  IADD3 R7, P1, PT, R3, R6, RZ ;  /* 0x0000000603077210 */ /* 0x000fc80007f3e0ff */
[----:B------:R-:W-:Y:S02]  /*2870*/  LEA.HI.X.SX32 R12, R6, R5, 0x1, P1 ;  /* 0x00000005060c7211 */ /* 0x000fe400008f0eff */
[----:B0-----:R-:W-:-:S04]  /*2880*/  LEA R6, P1, R7, UR10, 0x2 ;  /* 0x0000000a07067c11 */ /* 0x001fc8000f8210ff */
[----:B------:R-:W-:-:S05]  /*2890*/  LEA.HI.X R7, R7, UR11, R12, 0x2, P1 ;  /* 0x0000000b07077c11 */ /* 0x000fca00088f140c */
[----:B------:R-:W2:Y:S01]  /*28a0*/  LDG.E.CONSTANT R6, desc[UR8][R6.64] ;  /* 0x0000000806067981 */ /* 0x000ea2000c1e9900 */
[----:B------:R-:W-:-:S04]  /*28b0*/  IMAD.IADD R12, R0, 0x1, R23 ;  /* 0x00000001000c7824 */ /* 0x000fc800078e0217 */
[----:B------:R-:W-:-:S05]  /*28c0*/  IMAD R12, R12, 0x20, R21 ;  /* 0x000000200c0c7824 */ /* 0x000fca00078e0215 */
[----:B------:R-:W2:Y:S02]  /*28d0*/  LDS R13, [R12] ;  /* 0x000000000c0d7984 */ /* 0x000ea40000000800 */
[----:B--2---:R-:W-:-:S07]  /*28e0*/  FFMA R2, R13, R6, R2 ;  /* 0x000000060d027223 */ /* 0x004fce0000000002 */
.L_x_62:
[----:B------:R-:W-:Y:S05]  /*28f0*/  @P0 BRA `(.L_x_65) ;  /* 0xfffffff4005c0947 */ /* 0x000fea000383ffff */
.L_x_52:
[----:B------:R-:W0:Y:S01]  /*2900*/  LDC.64 R14, c[0x0][0x398] ;  /* 0x0000e600ff0e7b82 */ /* 0x000e220000000a00 */
[--C-:B------:R-:W-:Y:S01]  /*2910*/  SHF.R.S32.HI R11, RZ, 0x1f, R10.reuse ;  /* 0x0000001fff0b7819 */ /* 0x100fe2000001140a */
[----:B------:R-:W1:Y:S01]  /*2920*/  LDCU.64 UR4, c[0x0][0x380] ;  /* 0x00007000ff0477ac */ /* 0x000e620008000a00 */
[----:B0-----:R-:W2:Y:S04]  /*2930*/  LDG.E.64 R6, desc[UR8][R14.64+0x88] ;  /* 0x000088080e067981 */ /* 0x001ea8000c1e1b00 */
[----:B------:R-:W3:Y:S04]  /*2940*/  LDG.E.64 R12, desc[UR8][R14.64+0x90] ;  /* 0x000090080e0c7981 */ /* 0x000ee8000c1e1b00 */
[----:B------:R-:W4:Y:S01]  /*2950*/  LDG.E.64 R4, desc[UR8][R14.64+0x98] ;  /* 0x000098080e047981 */ /* 0x000f22000c1e1b00 */
[----:B--2---:R-:W-:-:S04]  /*2960*/  IMAD.WIDE.U32 R10, R25, R6, R10 ;  /* 0x00000006190a7225 */ /* 0x004fc800078e000a */
[----:B------:R-:W-:Y:S02]  /*2970*/  IMAD R7, R7, R25, RZ ;  /* 0x0000001907077224 */ /* 0x000fe400078e02ff */
[----:B---3--:R-:W-:-:S03]  /*2980*/  IMAD R3, R13, R9, RZ ;  /* 0x000000090d037224 */ /* 0x008fc600078e02ff */
[----:B------:R-:W-:-:S03]  /*2990*/  IADD3 R11, PT, PT, R11, R7, RZ ;  /* 0x000000070b0b7210 */ /* 0x000fc60007ffe0ff */
[----:B------:R-:W-:-:S04]  /*29a0*/  IMAD.WIDE.U32 R12, R9, R12, R10 ;  /* 0x0000000c090c7225 */ /* 0x000fc800078e000a */
[----:B------:R-:W-:Y:S02]  /*29b0*/  IMAD.IADD R13, R13, 0x1, R3 ;  /* 0x000000010d0d7824 */ /* 0x000fe400078e0203 */
[----:B----4-:R-:W-:Y:S02]  /*29c0*/  IMAD R3, R5, R8, RZ ;  /* 0x0000000805037224 */ /* 0x010fe400078e02ff */
[----:B------:R-:W-:-:S04]  /*29d0*/  IMAD.WIDE.U32 R4, R8, R4, R12 ;  /* 0x0000000408047225 */ /* 0x000fc800078e000c */
[----:B------:R-:W-:Y:S01]  /*29e0*/  IMAD.IADD R3, R5, 0x1, R3 ;  /* 0x0000000105037824 */ /* 0x000fe200078e0203 */
[----:B-1----:R-:W-:-:S04]  /*29f0*/  LEA R6, P0, R4, UR4, 0x2 ;  /* 0x0000000404067c11 */ /* 0x002fc8000f8010ff */
[----:B------:R-:W-:-:S05]  /*2a00*/  LEA.HI.X R7, R4, UR5, R3, 0x2, P0 ;  /* 0x0000000504077c11 */ /* 0x000fca00080f1403 */
[----:B------:R-:W-:Y:S01]  /*2a10*/  STG.E desc[UR8][R6.64], R2 ;  /* 0x0000000206007986 */ /* 0x000fe2000c101908 */
[----:B------:R-:W-:Y:S05]  /*2a20*/  EXIT ;  /* 0x000000000000794d */ /* 0x000fea0003800000 */
.L_x_66:
        /* <DEDUP_REMOVED lines=13> */
.L_x_93:


//--------------------- .text._Z27lux_depthwise_conv1d_kernelIfEvPT_PKS0_S3_PKliii --------------------------
	.section	.text._Z27lux_depthwise_conv1d_kernelIfEvPT_PKS0_S3_PKliii,"ax",@progbits
	.align	128
        .global         _Z27lux_depthwise_conv1d_kernelIfEvPT_PKS0_S3_PKliii
        .type           _Z27lux_depthwise_conv1d_kernelIfEvPT_PKS0_S3_PKliii,@function
        .size           _Z27lux_depthwise_conv1d_kernelIfEvPT_PKS0_S3_PKliii,(.L_x_94 - _Z27lux_depthwise_conv1d_kernelIfEvPT_PKS0_S3_PKliii)
        .other          _Z27lux_depthwise_conv1d_kernelIfEvPT_PKS0_S3_PKliii,@"STO_CUDA_ENTRY STV_DEFAULT"
_Z27lux_depthwise_conv1d_kernelIfEvPT_PKS0_S3_PKliii:
.text._Z27lux_depthwise_conv1d_kernelIfEvPT_PKS0_S3_PKliii:
[----:B------:R-:W-:Y:S01]  /*0000*/  LDC R1, c[0x0][0x37c] ;  /* 0x0000df00ff017b82 */ /* 0x000fe20000000800 */
[----:B------:R-:W0:Y:S07]  /*0010*/  S2R R0, SR_TID.Y ;  /* 0x0000000000007919 */ /* 0x000e2e0000002200 */
[----:B------:R-:W0:Y:S01]  /*0020*/  S2UR UR4, SR_CTAID.Y ;  /* 0x00000000000479c3 */ /* 0x000e220000002600 */
[----:B------:R-:W1:Y:S01]  /*0030*/  LDCU UR6, c[0x0][0x3a4] ;  /* 0x00007480ff0677ac */ /* 0x000e620008000800 */
[----:B------:R-:W2:Y:S01]  /*0040*/  S2R R3, SR_TID.X ;  /* 0x0000000000037919 */ /* 0x000ea20000002100 */
[----:B------:R-:W3:Y:S05]  /*0050*/  LDCU UR7, c[0x0][0x3a8] ;  /* 0x00007500ff0777ac */ /* 0x000eea0008000800 */
[----:B------:R-:W0:Y:S08]  /*0060*/  LDC R9, c[0x0][0x364] ;  /* 0x0000d900ff097b82 */ /* 0x000e300000000800 */
[----:B------:R-:W2:Y:S08]  /*0070*/  S2UR UR5, SR_CTAID.X ;  /* 0x00000000000579c3 */ /* 0x000eb00000002500 */
[----:B------:R-:W2:Y:S01]  /*0080*/  LDC R2, c[0x0][0x360] ;  /* 0x0000d800ff027b82 */ /* 0x000ea20000000800 */
[----:B0-----:R-:W-:-:S05]  /*0090*/  IMAD R9, R9, UR4, R0 ;  /* 0x0000000409097c24 */ /* 0x001fca000f8e0200 */
[----:B-1----:R-:W-:Y:S01]  /*00a0*/  ISETP.GE.U32.AND P0, PT, R9, UR6, PT ;  /* 0x0000000609007c0c */ /* 0x002fe2000bf06070 */
[----:B--2---:R-:W-:-:S05]  /*00b0*/  IMAD R0, R2, UR5, R3 ;  /* 0x0000000502007c24 */ /* 0x004fca000f8e0203 */
[----:B---3--:R-:W-:-:S13]  /*00c0*/  ISETP.GE.U32.OR P0, PT, R0, UR7, P0 ;  /* 0x0000000700007c0c */ /* 0x008fda0008706470 */
[----:B------:R-:W-:Y:S05]  /*00d0*/  @P0 EXIT ;  /* 0x000000000000094d */ /* 0x000fea0003800000 */
[----:B------:R-:W0:Y:S01]  /*00e0*/  LDC.64 R2, c[0x0][0x398] ;  /* 0x0000e600ff027b82 */ /* 0x000e220000000a00 */
[----:B------:R-:W0:Y:S01]  /*00f0*/  LDCU.64 UR8, c[0x0][0x358] ;  /* 0x00006b00ff0877ac */ /* 0x000e220008000a00 */
[----:B------:R-:W1:Y:S01]  /*0100*/  S2R R15, SR_CTAID.Z ;  /* 0x00000000000f7919 */ /* 0x000e620000002700 */
[----:B------:R-:W2:Y:S01]  /*0110*/  LDCU UR5, c[0x0][0x3a0] ;  /* 0x00007400ff0577ac */ /* 0x000ea20008000800 */
[----:B------:R-:W3:Y:S01]  /*0120*/  LDCU.64 UR10, c[0x0][0x388] ;  /* 0x00007100ff0a77ac */ /* 0x000ee20008000a00 */
[----:B0-----:R-:W1:Y:S04]  /*0130*/  LDG.E.64.CONSTANT R4, desc[UR8][R2.64] ;  /* 0x0000000802047981 */ /* 0x001e68000c1e9b00 */
[----:B------:R-:W4:Y:S04]  /*0140*/  LDG.E.64.CONSTANT R10, desc[UR8][R2.64+0x8] ;  /* 0x00000808020a7981 */ /* 0x000f28000c1e9b00 */
[----:B------:R-:W5:Y:S01]  /*0150*/  LDG.E.64.CONSTANT R6, desc[UR8][R2.64+0x10] ;  /* 0x0000100802067981 */ /* 0x000f62000c1e9b00 */
[----:B--2---:R-:W-:Y:S01]  /*0160*/  UISETP.GE.AND UP0, UPT, UR5, 0x1, UPT ;  /* 0x000000010500788c */ /* 0x004fe2000bf06270 */
[----:B------:R-:W-:-:S02]  /*0170*/  IMAD.MOV.U32 R29, RZ, RZ, RZ ;  /* 0x000000ffff1d7224 */ /* 0x000fc400078e00ff */
[-C--:B-1----:R-:W-:Y:S02]  /*0180*/  IMAD R13, R5, R15.reuse, RZ ;  /* 0x0000000f050d7224 */ /* 0x082fe400078e02ff */
[----:B------:R-:W-:-:S04]  /*0190*/  IMAD.WIDE.U32 R4, R4, R15, RZ ;  /* 0x0000000f04047225 */ /* 0x000fc800078e00ff */
[----:B------:R-:W-:Y:S02]  /*01a0*/  IMAD.IADD R5, R5, 0x1, R13 ;  /* 0x0000000105057824 */ /* 0x000fe400078e020d */
[----:B------:R-:W0:Y:S01]  /*01b0*/  LDC.64 R12, c[0x0][0x380] ;  /* 0x0000e000ff0c7b82 */ /* 0x000e220000000a00 */
[----:B----4-:R-:W-:Y:S02]  /*01c0*/  IMAD R17, R11, R9, RZ ;  /* 0x000000090b117224 */ /* 0x010fe400078e02ff */
[----:B------:R-:W-:-:S04]  /*01d0*/  IMAD.WIDE.U32 R4, R9, R10, R4 ;  /* 0x0000000a09047225 */ /* 0x000fc800078e0004 */
[----:B------:R-:W-:Y:S02]  /*01e0*/  IMAD.IADD R5, R5, 0x1, R17 ;  /* 0x0000000105057824 */ /* 0x000fe400078e0211 */
[----:B-----5:R-:W-:Y:S02]  /*01f0*/  IMAD R3, R7, R0, RZ ;  /* 0x0000000007037224 */ /* 0x020fe400078e02ff */
[----:B------:R-:W-:-:S04]  /*0200*/  IMAD.WIDE.U32 R6, R0, R6, R4 ;  /* 0x0000000600067225 */ /* 0x000fc800078e0004 */
[----:B------:R-:W-:Y:S01]  /*0210*/  IMAD R9, R15, UR6, R9 ;  /* 0x000000060f097c24 */ /* 0x000fe2000f8e0209 */
[----:B------:R-:W-:Y:S02]  /*0220*/  IADD3 R3, PT, PT, R7, R3, RZ ;  /* 0x0000000307037210 */ /* 0x000fe40007ffe0ff */
[C---:B---3--:R-:W-:Y:S01]  /*0230*/  LEA R4, P0, R6.reuse, UR10, 0x2 ;  /* 0x0000000a06047c11 */ /* 0x048fe2000f8010ff */
[----:B------:R-:W-:Y:S01]  /*0240*/  IMAD R9, R9, UR7, R0 ;  /* 0x0000000709097c24 */ /* 0x000fe2000f8e0200 */
[----:B------:R-:W-:-:S03]  /*0250*/  SHF.L.U64.HI R3, R6, 0x2, R3 ;  /* 0x0000000206037819 */ /* 0x000fc60000010203 */
[----:B0-----:R-:W-:Y:S01]  /*0260*/  IMAD.WIDE.U32 R12, R9, 0x4, R12 ;  /* 0x00000004090c7825 */ /* 0x001fe200078e000c */
[----:B------:R-:W-:Y:S01]  /*0270*/  IADD3.X R3, PT, PT, R3, UR11, RZ, P0, !PT ;  /* 0x0000000b03037c10 */ /* 0x000fe200087fe4ff */
[----:B------:R-:W-:Y:S06]  /*0280*/  BRA.U !UP0, `(.L_x_67) ;  /* 0x0000000d08687547 */ /* 0x000fec000b800000 */
[----:B------:R-:W-:Y:S01]  /*0290*/  UISETP.GE.U32.AND UP0, UPT, UR5, 0x10, UPT ;  /* 0x000000100500788c */ /* 0x000fe2000bf06070 */
[----:B------:R-:W-:Y:S02]  /*02a0*/  HFMA2 R29, -RZ, RZ, 0, 0 ;  /* 0x00000000ff1d7431 */ /* 0x000fe400000001ff */
[----:B------:R-:W-:Y:S01]  /*02b0*/  IMAD R0, R0, UR5, RZ ;  /* 0x0000000500007c24 */ /* 0x000fe2000f8e02ff */
[----:B------:R-:W-:Y:S01]  /*02c0*/  ULOP3.LUT UR6, UR5, 0xf, URZ, 0xc0, !UPT ;  /* 0x0000000f05067892 */ /* 0x000fe2000f8ec0ff */
[----:B------:R-:W-:Y:S01]  /*02d0*/  IMAD.MOV.U32 R5, RZ, RZ, R3 ;  /* 0x000000ffff057224 */ /* 0x000fe200078e0003 */
[----:B------:R-:W-:-:S03]  /*02e0*/  UMOV UR4, URZ ;  /* 0x000000ff00047c82 */ /* 0x000fc60008000000 */
[----:B------:R-:W-:Y:S07]  /*02f0*/  BRA.U !UP0, `(.L_x_68) ;  /* 0x0000000508987547 */ /* 0x000fee000b800000 */
[----:B------:R-:W0:Y:S01]  /*0300*/  LDCU.64 UR10, c[0x0][0x390] ;  /* 0x00007200ff0a77ac */ /* 0x000e220008000a00 */
[----:B------:R-:W-:Y:S01]  /*0310*/  IMAD.MOV.U32 R6, RZ, RZ, R4 ;  /* 0x000000ffff067224 */ /* 0x000fe200078e0004 */
[C-C-:B------:R-:W-:Y:S01]  /*0320*/  SHF.L.U64.HI R2, R10.reuse, 0x6, R11.reuse ;  /* 0x000000060a027819 */ /* 0x140fe2000001020b */
[C---:B------:R-:W-:Y:S01]  /*0330*/  IMAD.SHL.U32 R5, R10.reuse, 0x4, RZ ;  /* 0x000000040a057824 */ /* 0x040fe200078e00ff */
[----:B------:R-:W-:Y:S01]  /*0340*/  ULOP3.LUT UR4, UR5, 0x7ffffff0, URZ, 0xc0, !UPT ;  /* 0x7ffffff005047892 */ /* 0x000fe2000f8ec0ff */
[----:B------:R-:W-:Y:S02]  /*0350*/  SHF.L.U64.HI R4, R10, 0x2, R11 ;  /* 0x000000020a047819 */ /* 0x000fe4000001020b */
[----:B------:R-:W-:Y:S01]  /*0360*/  MOV R29, RZ ;  /* 0x000000ff001d7202 */ /* 0x000fe20000000f00 */
[----:B------:R-:W-:Y:S01]  /*0370*/  UIADD3 UR7, UPT, UPT, -UR4, URZ, URZ ;  /* 0x000000ff04077290 */ /* 0x000fe2000fffe1ff */
[----:B0-----:R-:W-:-:S04]  /*0380*/  LEA R14, P0, R0, UR10, 0x2 ;  /* 0x0000000a000e7c11 */ /* 0x001fc8000f8010ff */
[----:B------:R-:W-:Y:S02]  /*0390*/  LEA.HI.X R15, R0, UR11, RZ, 0x2, P0 ;  /* 0x0000000b000f7c11 */ /* 0x000fe400080f14ff */
[----:B------:R-:W-:-:S05]  /*03a0*/  IADD3 R14, P0, PT, R14, 0x20, RZ ;  /* 0x000000200e0e7810 */ /* 0x000fca0007f1e0ff */
[----:B------:R-:W-:-:S08]  /*03b0*/  IMAD.X R15, RZ, RZ, R15, P0 ;  /* 0x000000ffff0f7224 */ /* 0x000fd000000e060f */
.L_x_69:
[----:B------:R-:W-:Y:S01]  /*03c0*/  IMAD.MOV.U32 R7, RZ, RZ, R3 ;  /* 0x000000ffff077224 */ /* 0x000fe200078e0003 */
[----:B------:R-:W2:Y:S04]  /*03d0*/  LDG.E.CONSTANT R27, desc[UR8][R14.64+-0x20] ;  /* 0xffffe0080e1b7981 */ /* 0x000ea8000c1e9900 */
[----:B------:R-:W2:Y:S01]  /*03e0*/  LDG.E.CONSTANT R16, desc[UR8][R6.64] ;  /* 0x0000000806107981 */ /* 0x000ea2000c1e9900 */
[----:B------:R-:W-:-:S03]  /*03f0*/  IADD3 R18, P0, PT, R6, R5, RZ ;  /* 0x0000000506127210 */ /* 0x000fc60007f1e0ff */
[----:B------:R-:W3:Y:S01]  /*0400*/  LDG.E.CONSTANT R21, desc[UR8][R14.64+-0x1c] ;  /* 0xffffe4080e157981 */ /* 0x000ee2000c1e9900 */
[----:B------:R-:W-:Y:S02]  /*0410*/  IADD3.X R19, PT, PT, R3, R4, RZ, P0, !PT ;  /* 0x0000000403137210 */ /* 0x000fe400007fe4ff */
[-C--:B------:R-:W-:Y:S01]  /*0420*/  IADD3 R8, P0, PT, R18, R5.reuse, RZ ;  /* 0x0000000512087210 */ /* 0x080fe20007f1e0ff */
[----:B------:R-:W4:Y:S04]  /*0430*/  LDG.E.CONSTANT R26, desc[UR8][R14.64+-0x18] ;  /* 0xffffe8080e1a7981 */ /* 0x000f28000c1e9900 */
[----:B------:R0:W3:Y:S01]  /*0440*/  LDG.E.CONSTANT R28, desc[UR8][R18.64] ;  /* 0x00000008121c7981 */ /* 0x0000e2000c1e9900 */
[----:B------:R-:W-:Y:S01]  /*0450*/  IMAD.X R9, R19, 0x1, R4, P0 ;  /* 0x0000000113097824 */ /* 0x000fe200000e0604 */
[----:B------:R-:W-:-:S02]  /*0460*/  IADD3 R24, P0, PT, R8, R5, RZ ;  /* 0x0000000508187210 */ /* 0x000fc40007f1e0ff */
[----:B------:R-:W5:Y:S04]  /*0470*/  LDG.E.CONSTANT R20, desc[UR8][R14.64+-0x14] ;  /* 0xffffec080e147981 */ /* 0x000f68000c1e9900 */
[----:B------:R-:W4:Y:S01]  /*0480*/  LDG.E.CONSTANT R17, desc[UR8][R8.64] ;  /* 0x0000000808117981 */ /* 0x000f22000c1e9900 */
[----:B------:R-:W-:Y:S01]  /*0490*/  IMAD.X R25, R9, 0x1, R4, P0 ;  /* 0x0000000109197824 */ /* 0x000fe200000e0604 */
[----:B------:R-:W-:Y:S02]  /*04a0*/  IADD3 R22, P0, PT, R24, R5, RZ ;  /* 0x0000000518167210 */ /* 0x000fe40007f1e0ff */
[----:B------:R-:W5:Y:S04]  /*04b0*/  LDG.E.CONSTANT R7, desc[UR8][R14.64+-0x10] ;  /* 0xfffff0080e077981 */ /* 0x000f68000c1e9900 */
[----:B------:R1:W5:Y:S01]  /*04c0*/  LDG.E.CONSTANT R9, desc[UR8][R24.64] ;  /* 0x0000000818097981 */ /* 0x000362000c1e9900 */
[----:B------:R-:W-:-:S02]  /*04d0*/  IADD3.X R23, PT, PT, R25, R4, RZ, P0, !PT ;  /* 0x0000000419177210 */ /* 0x000fc400007fe4ff */
[----:B0-----:R-:W-:-:S03]  /*04e0*/  IADD3 R18, P0, PT, R22, R5, RZ ;  /* 0x0000000516127210 */ /* 0x001fc60007f1e0ff */
[----:B------:R0:W5:Y:S02]  /*04f0*/  LDG.E.CONSTANT R8, desc[UR8][R22.64] ;  /* 0x0000000816087981 */ /* 0x000164000c1e9900 */
[----:B------:R-:W-:Y:S02]  /*0500*/  IMAD.X R19, R23, 0x1, R4, P0 ;  /* 0x0000000117137824 */ /* 0x000fe400000e0604 */
[----:B--2---:R-:W-:-:S03]  /*0510*/  FFMA R29, R16, R27, R29 ;  /* 0x0000001b101d7223 */ /* 0x004fc6000000001d */
[----:B------:R-:W2:Y:S04]  /*0520*/  LDG.E.CONSTANT R16, desc[UR8][R18.64] ;  /* 0x0000000812107981 */ /* 0x000ea8000c1e9900 */
[----:B------:R-:W2:Y:S01]  /*0530*/  LDG.E.CONSTANT R27, desc[UR8][R14.64+-0xc] ;  /* 0xfffff4080e1b7981 */ /* 0x000ea2000c1e9900 */
[----:B-1----:R-:W-:-:S05]  /*0540*/  IADD3 R24, P0, PT, R18, R5, RZ ;  /* 0x0000000512187210 */ /* 0x002fca0007f1e0ff */
[--C-:B------:R-:W-:Y:S02]  /*0550*/  IMAD.X R25, R19, 0x1, R4.reuse, P0 ;  /* 0x0000000113197824 */ /* 0x100fe400000e0604 */
[----:B---3--:R-:W-:Y:S01]  /*0560*/  FFMA R21, R28, R21, R29 ;  /* 0x000000151c157223 */ /* 0x008fe2000000001d */
[-C--:B------:R-:W-:Y:S02]  /*0570*/  IADD3 R28, P0, PT, R24, R5.reuse, RZ ;  /* 0x00000005181c7210 */ /* 0x080fe40007f1e0ff */
[----:B------:R5:W3:Y:S02]  /*0580*/  LDG.E.CONSTANT R18, desc[UR8][R24.64] ;  /* 0x0000000818127981 */ /* 0x000ae4000c1e9900 */
[----:B------:R-:W-:Y:S01]  /*0590*/  IADD3.X R29, PT, PT, R25, R4, RZ, P0, !PT ;  /* 0x00000004191d7210 */ /* 0x000fe200007fe4ff */
[----:B----4-:R-:W-:Y:S01]  /*05a0*/  FFMA R21, R17, R26, R21 ;  /* 0x0000001a11157223 */ /* 0x010fe20000000015 */
[----:B0-----:R-:W-:Y:S01]  /*05b0*/  IADD3 R22, P0, PT, R28, R5, RZ ;  /* 0x000000051c167210 */ /* 0x001fe20007f1e0ff */
[----:B------:R-:W3:Y:S04]  /*05c0*/  LDG.E.CONSTANT R17, desc[UR8][R14.64+-0x8] ;  /* 0xfffff8080e117981 */ /* 0x000ee8000c1e9900 */
[----:B------:R-:W4:Y:S01]  /*05d0*/  LDG.E.CONSTANT R19, desc[UR8][R28.64] ;  /* 0x000000081c137981 */ /* 0x000f22000c1e9900 */
[----:B------:R-:W-:-:S03]  /*05e0*/  IMAD.X R23, R29, 0x1, R4, P0 ;  /* 0x000000011d177824 */ /* 0x000fc600000e0604 */
[----:B------:R-:W4:Y:S01]  /*05f0*/  LDG.E.CONSTANT R26, desc[UR8][R14.64+-0x4] ;  /* 0xfffffc080e1a7981 */ /* 0x000f22000c1e9900 */
[----:B-----5:R-:W-:Y:S01]  /*0600*/  FFMA R25, R9, R20, R21 ;  /* 0x0000001409197223 */ /* 0x020fe20000000015 */
[-C--:B------:R-:W-:Y:S02]  /*0610*/  IADD3 R20, P0, PT, R22, R5.reuse, RZ ;  /* 0x0000000516147210 */ /* 0x080fe40007f1e0ff */
[----:B------:R0:W5:Y:S04]  /*0620*/  LDG.E.CONSTANT R22, desc[UR8][R22.64] ;  /* 0x0000000816167981 */ /* 0x000168000c1e9900 */
[----:B------:R-:W5:Y:S01]  /*0630*/  LDG.E.CONSTANT R9, desc[UR8][R14.64] ;  /* 0x000000080e097981 */ /* 0x000f62000c1e9900 */
[----:B------:R-:W-:Y:S01]  /*0640*/  IMAD.X R21, R23, 0x1, R4, P0 ;  /* 0x0000000117157824 */ /* 0x000fe200000e0604 */
[----:B------:R-:W-:-:S02]  /*0650*/  IADD3 R24, P0, PT, R20, R5, RZ ;  /* 0x0000000514187210 */ /* 0x000fc40007f1e0ff */
[----:B------:R-:W5:Y:S01]  /*0660*/  LDG.E.CONSTANT R28, desc[UR8][R14.64+0x8] ;  /* 0x000008080e1c7981 */ /* 0x000f62000c1e9900 */
[----:B0-----:R-:W-:-:S03]  /*0670*/  FFMA R23, R8, R7, R25 ;  /* 0x0000000708177223 */ /* 0x001fc60000000019 */
[----:B------:R0:W5:Y:S04]  /*0680*/  LDG.E.CONSTANT R7, desc[UR8][R20.64] ;  /* 0x0000000814077981 */ /* 0x000168000c1e9900 */
[----:B------:R-:W5:Y:S01]  /*0690*/  LDG.E.CONSTANT R8, desc[UR8][R14.64+0x4] ;  /* 0x000004080e087981 */ /* 0x000f62000c1e9900 */
[----:B------:R-:W-:-:S03]  /*06a0*/  IADD3.X R25, PT, PT, R21, R4, RZ, P0, !PT ;  /* 0x0000000415197210 */ /* 0x000fc600007fe4ff */
[----:B------:R-:W5:Y:S01]  /*06b0*/  LDG.E.CONSTANT R29, desc[UR8][R14.64+0x10] ;  /* 0x000010080e1d7981 */ /* 0x000f62000c1e9900 */
[----:B--2---:R-:W-:-:S03]  /*06c0*/  FFMA R27, R16, R27, R23 ;  /* 0x0000001b101b7223 */ /* 0x004fc60000000017 */
[----:B------:R1:W2:Y:S01]  /*06d0*/  LDG.E.CONSTANT R23, desc[UR8][R24.64] ;  /* 0x0000000818177981 */ /* 0x0002a2000c1e9900 */
[----:B------:R-:W-:Y:S01]  /*06e0*/  IADD3 R16, P0, PT, R24, R5, RZ ;  /* 0x0000000518107210 */ /* 0x000fe20007f1e0ff */
[----:B---3--:R-:W-:-:S04]  /*06f0*/  FFMA R27, R18, R17, R27 ;  /* 0x00000011121b7223 */ /* 0x008fc8000000001b */
[----:B------:R-:W-:Y:S01]  /*0700*/  IMAD.X R17, R25, 0x1, R4, P0 ;  /* 0x0000000119117824 */ /* 0x000fe200000e0604 */
[----:B------:R-:W-:-:S04]  /*0710*/  IADD3 R18, P0, PT, R16, R5, RZ ;  /* 0x0000000510127210 */ /* 0x000fc80007f1e0ff */
[----:B------:R3:W2:Y:S01]  /*0720*/  LDG.E.CONSTANT R16, desc[UR8][R16.64] ;  /* 0x0000000810107981 */ /* 0x0006a2000c1e9900 */
[----:B----4-:R-:W-:Y:S01]  /*0730*/  FFMA R27, R19, R26, R27 ;  /* 0x0000001a131b7223 */ /* 0x010fe2000000001b */
[----:B------:R-:W-:Y:S01]  /*0740*/  IMAD.X R19, R17, 0x1, R4, P0 ;  /* 0x0000000111137824 */ /* 0x000fe200000e0604 */
[----:B0-----:R-:W-:Y:S01]  /*0750*/  IADD3 R20, P0, PT, R18, R5, RZ ;  /* 0x0000000512147210 */ /* 0x001fe20007f1e0ff */
[----:B------:R-:W4:Y:S03]  /*0760*/  LDG.E.CONSTANT R26, desc[UR8][R14.64+0x14] ;  /* 0x000014080e1a7981 */ /* 0x000f26000c1e9900 */
[----:B------:R-:W-:Y:S01]  /*0770*/  IADD3.X R21, PT, PT, R19, R4, RZ, P0, !PT ;  /* 0x0000000413157210 */ /* 0x000fe200007fe4ff */
[----:B------:R-:W4:Y:S01]  /*0780*/  LDG.E.CONSTANT R18, desc[UR8][R18.64] ;  /* 0x0000000812127981 */ /* 0x000f22000c1e9900 */
[----:B-----5:R-:W-:Y:S01]  /*0790*/  FFMA R22, R22, R9, R27 ;  /* 0x0000000916167223 */ /* 0x020fe2000000001b */
[----:B-1----:R-:W-:-:S02]  /*07a0*/  IADD3 R24, P0, PT, R20, R5, RZ ;  /* 0x0000000514187210 */ /* 0x002fc40007f1e0ff */
[----:B------:R-:W5:Y:S03]  /*07b0*/  LDG.E.CONSTANT R27, desc[UR8][R14.64+0xc] ;  /* 0x00000c080e1b7981 */ /* 0x000f66000c1e9900 */
[----:B------:R-:W-:Y:S01]  /*07c0*/  IMAD.X R25, R21, 0x1, R4, P0 ;  /* 0x0000000115197824 */ /* 0x000fe200000e0604 */
[----:B------:R-:W4:Y:S01]  /*07d0*/  LDG.E.CONSTANT R20, desc[UR8][R20.64] ;  /* 0x0000000814147981 */ /* 0x000f22000c1e9900 */
[----:B---3--:R-:W-:Y:S01]  /*07e0*/  FFMA R17, R7, R8, R22 ;  /* 0x0000000807117223 */ /* 0x008fe20000000016 */
[----:B------:R-:W-:Y:S02]  /*07f0*/  IADD3 R8, P0, PT, R24, R5, RZ ;  /* 0x0000000518087210 */ /* 0x000fe40007f1e0ff */
[----:B------:R-:W3:Y:S04]  /*0800*/  LDG.E.CONSTANT R7, desc[UR8][R24.64] ;  /* 0x0000000818077981 */ /* 0x000ee8000c1e9900 */
[----:B------:R-:W3:Y:S01]  /*0810*/  LDG.E.CONSTANT R22, desc[UR8][R14.64+0x18] ;  /* 0x000018080e167981 */ /* 0x000ee2000c1e9900 */
[----:B------:R-:W-:-:S02]  /*0820*/  IMAD.X R9, R25, 0x1, R4, P0 ;  /* 0x0000000119097824 */ /* 0x000fc400000e0604 */
[----:B--2---:R-:W-:-:S03]  /*0830*/  FFMA R23, R23, R28, R17 ;  /* 0x0000001c17177223 */ /* 0x004fc60000000011 */
[----:B------:R-:W2:Y:S04]  /*0840*/  LDG.E.CONSTANT R17, desc[UR8][R8.64] ;  /* 0x0000000808117981 */ /* 0x000ea8000c1e9900 */
[----:B------:R0:W2:Y:S01]  /*0850*/  LDG.E.CONSTANT R28, desc[UR8][R14.64+0x1c] ;  /* 0x00001c080e1c7981 */ /* 0x0000a2000c1e9900 */
[----:B------:R-:W-:-:S04]  /*0860*/  UIADD3 UR7, UPT, UPT, UR7, 0x10, URZ ;  /* 0x0000001007077890 */ /* 0x000fc8000fffe0ff */
[----:B------:R-:W-:Y:S01]  /*0870*/  UISETP.NE.AND UP0, UPT, UR7, URZ, UPT ;  /* 0x000000ff0700728c */ /* 0x000fe2000bf05270 */
[----:B0-----:R-:W-:Y:S01]  /*0880*/  IADD3 R14, P1, PT, R14, 0x40, RZ ;  /* 0x000000400e0e7810 */ /* 0x001fe20007f3e0ff */
[----:B-----5:R-:W-:-:S04]  /*0890*/  FFMA R23, R16, R27, R23 ;  /* 0x0000001b10177223 */ /* 0x020fc80000000017 */
[----:B----4-:R-:W-:-:S04]  /*08a0*/  FFMA R23, R18, R29, R23 ;  /* 0x0000001d12177223 */ /* 0x010fc80000000017 */
[----:B------:R-:W-:-:S04]  /*08b0*/  FFMA R20, R20, R26, R23 ;  /* 0x0000001a14147223 */ /* 0x000fc80000000017 */
[----:B---3--:R-:W-:Y:S01]  /*08c0*/  FFMA R20, R7, R22, R20 ;  /* 0x0000001607147223 */ /* 0x008fe20000000014 */
[----:B------:R-:W-:Y:S02]  /*08d0*/  LEA R7, P0, R10, R6, 0x6 ;  /* 0x000000060a077211 */ /* 0x000fe400078030ff */
[----:B------:R-:W-:Y:S02]  /*08e0*/  IADD3 R6, P2, PT, R8, R5, RZ ;  /* 0x0000000508067210 */ /* 0x000fe40007f5e0ff */
[----:B------:R-:W-:Y:S01]  /*08f0*/  IADD3.X R15, PT, PT, RZ, R15, RZ, P1, !PT ;  /* 0x0000000fff0f7210 */ /* 0x000fe20000ffe4ff */
[----:B------:R-:W-:Y:S02]  /*0900*/  IMAD.X R8, R3, 0x1, R2, P0 ;  /* 0x0000000103087824 */ /* 0x000fe400000e0602 */
[----:B------:R-:W-:Y:S02]  /*0910*/  IMAD.X R3, R9, 0x1, R4, P2 ;  /* 0x0000000109037824 */ /* 0x000fe400010e0604 */
[----:B--2---:R-:W-:Y:S01]  /*0920*/  FFMA R29, R17, R28, R20 ;  /* 0x0000001c111d7223 */ /* 0x004fe20000000014 */
[----:B------:R-:W-:Y:S06]  /*0930*/  BRA.U UP0, `(.L_x_69) ;  /* 0xfffffff900a07547 */ /* 0x000fec000b83ffff */
[----:B------:R-:W-:Y:S01]  /*0940*/  MOV R4, R7 ;  /* 0x0000000700047202 */ /* 0x000fe20000000f00 */
[----:B------:R-:W-:-:S07]  /*0950*/  IMAD.MOV.U32 R5, RZ, RZ, R8 ;  /* 0x000000ffff057224 */ /* 0x000fce00078e0008 */
.L_x_68:
[----:B------:R-:W-:-:S09]  /*0960*/  UISETP.NE.AND UP0, UPT, UR6, URZ, UPT ;  /* 0x000000ff0600728c */ /* 0x000fd2000bf05270 */
[----:B------:R-:W-:Y:S05]  /*0970*/  BRA.U !UP0, `(.L_x_67) ;  /* 0x0000000508ac7547 */ /* 0x000fea000b800000 */
[----:B------:R-:W-:Y:S02]  /*0980*/  UISETP.GE.U32.AND UP0, UPT, UR6, 0x8, UPT ;  /* 0x000000080600788c */ /* 0x000fe4000bf06070 */
[----:B------:R-:W-:-:S04]  /*0990*/  ULOP3.LUT UR7, UR5, 0x7, URZ, 0xc0, !UPT ;  /* 0x0000000705077892 */ /* 0x000fc8000f8ec0ff */
[----:B------:R-:W-:-:S03]  /*09a0*/  UISETP.NE.AND UP1, UPT, UR7, URZ, UPT ;  /* 0x000000ff0700728c */ /* 0x000fc6000bf25270 */
[----:B------:R-:W-:Y:S08]  /*09b0*/  BRA.U !UP0, `(.L_x_70) ;  /* 0x0000000108c07547 */ /* 0x000ff0000b800000 */
[----:B------:R-:W0:Y:S01]  /*09c0*/  LDCU.64 UR10, c[0x0][0x390] ;  /* 0x00007200ff0a77ac */ /* 0x000e220008000a00 */
[----:B------:R-:W-:Y:S01]  /*09d0*/  IADD3 R3, P0, PT, R0, UR4, RZ ;  /* 0x0000000400037c10 */ /* 0x000fe2000ff1e0ff */
[----:B------:R1:W2:Y:S03]  /*09e0*/  LDG.E.CONSTANT R24, desc[UR8][R4.64] ;  /* 0x0000000804187981 */ /* 0x0002a6000c1e9900 */
[----:B------:R-:W-:Y:S02]  /*09f0*/  IADD3.X R6, PT, PT, RZ, RZ, RZ, P0, !PT ;  /* 0x000000ffff067210 */ /* 0x000fe400007fe4ff */
[----:B0-----:R-:W-:-:S04]  /*0a00*/  LEA R2, P0, R3, UR10, 0x2 ;  /* 0x0000000a03027c11 */ /* 0x001fc8000f8010ff */
[----:B------:R-:W-:-:S05]  /*0a10*/  LEA.HI.X R3, R3, UR11, R6, 0x2, P0 ;  /* 0x0000000b03037c11 */ /* 0x000fca00080f1406 */
[----:B------:R-:W2:Y:S01]  /*0a20*/  LDG.E.CONSTANT R20, desc[UR8][R2.64] ;  /* 0x0000000802147981 */ /* 0x000ea2000c1e9900 */
[C---:B------:R-:W-:Y:S01]  /*0a30*/  IMAD.SHL.U32 R21, R10.reuse, 0x4, RZ ;  /* 0x000000040a157824 */ /* 0x040fe200078e00ff */
[----:B------:R-:W-:Y:S02]  /*0a40*/  SHF.L.U64.HI R19, R10, 0x2, R11 ;  /* 0x000000020a137819 */ /* 0x000fe4000001020b */
[----:B------:R-:W3:Y:S02]  /*0a50*/  LDG.E.CONSTANT R18, desc[UR8][R2.64+0x4] ;  /* 0x0000040802127981 */ /* 0x000ee4000c1e9900 */
[----:B------:R-:W-:Y:S02]  /*0a60*/  IADD3 R8, P0, PT, R21, R4, RZ ;  /* 0x0000000415087210 */ /* 0x000fe40007f1e0ff */
[----:B------:R-:W4:Y:S02]  /*0a70*/  LDG.E.CONSTANT R27, desc[UR8][R2.64+0x8] ;  /* 0x00000808021b7981 */ /* 0x000f24000c1e9900 */
[----:B------:R-:W-:-:S02]  /*0a80*/  IADD3.X R9, PT, PT, R19, R5, RZ, P0, !PT ;  /* 0x0000000513097210 */ /* 0x000fc400007fe4ff */
[-C--:B------:R-:W-:Y:S01]  /*0a90*/  IADD3 R16, P0, PT, R8, R21.reuse, RZ ;  /* 0x0000001508107210 */ /* 0x080fe20007f1e0ff */
[----:B------:R-:W5:Y:S04]  /*0aa0*/  LDG.E.CONSTANT R25, desc[UR8][R2.64+0xc] ;  /* 0x00000c0802197981 */ /* 0x000f68000c1e9900 */
[----:B------:R-:W-:Y:S01]  /*0ab0*/  IMAD.X R17, R9, 0x1, R19, P0 ;  /* 0x0000000109117824 */ /* 0x000fe200000e0613 */
[----:B------:R-:W-:Y:S01]  /*0ac0*/  IADD3 R14, P0, PT, R16, R21, RZ ;  /* 0x00000015100e7210 */ /* 0x000fe20007f1e0ff */
[----:B------:R0:W3:Y:S03]  /*0ad0*/  LDG.E.CONSTANT R23, desc[UR8][R8.64] ;  /* 0x0000000808177981 */ /* 0x0000e6000c1e9900 */
[----:B------:R-:W-:Y:S01]  /*0ae0*/  IADD3.X R15, PT, PT, R17, R19, RZ, P0, !PT ;  /* 0x00000013110f7210 */ /* 0x000fe200007fe4ff */
[----:B------:R0:W4:Y:S01]  /*0af0*/  LDG.E.CONSTANT R22, desc[UR8][R16.64] ;  /* 0x0000000810167981 */ /* 0x000122000c1e9900 */
[----:B-1----:R-:W-:-:S03]  /*0b00*/  IADD3 R4, P0, PT, R14, R21, RZ ;  /* 0x000000150e047210 */ /* 0x002fc60007f1e0ff */
[----:B------:R-:W5:Y:S02]  /*0b10*/  LDG.E.CONSTANT R14, desc[UR8][R14.64] ;  /* 0x000000080e0e7981 */ /* 0x000f64000c1e9900 */
[----:B------:R-:W-:Y:S01]  /*0b20*/  IMAD.X R5, R15, 0x1, R19, P0 ;  /* 0x000000010f057824 */ /* 0x000fe200000e0613 */
[----:B------:R-:W-:Y:S01]  /*0b30*/  IADD3 R6, P0, PT, R4, R21, RZ ;  /* 0x0000001504067210 */ /* 0x000fe20007f1e0ff */
[----:B------:R-:W5:Y:S03]  /*0b40*/  LDG.E.CONSTANT R26, desc[UR8][R2.64+0x10] ;  /* 0x00001008021a7981 */ /* 0x000f66000c1e9900 */
[----:B------:R-:W-:Y:S01]  /*0b50*/  IADD3.X R7, PT, PT, R5, R19, RZ, P0, !PT ;  /* 0x0000001305077210 */ /* 0x000fe200007fe4ff */
[----:B------:R-:W5:Y:S01]  /*0b60*/  LDG.E.CONSTANT R4, desc[UR8][R4.64] ;  /* 0x0000000804047981 */ /* 0x000f62000c1e9900 */
[----:B0-----:R-:W-:-:S03]  /*0b70*/  IADD3 R8, P0, PT, R6, R21, RZ ;  /* 0x0000001506087210 */ /* 0x001fc60007f1e0ff */
[----:B------:R-:W5:Y:S02]  /*0b80*/  LDG.E.CONSTANT R6, desc[UR8][R6.64] ;  /* 0x0000000806067981 */ /* 0x000f64000c1e9900 */
[----:B------:R-:W-:Y:S01]  /*0b90*/  IMAD.X R9, R7, 0x1, R19, P0 ;  /* 0x0000000107097824 */ /* 0x000fe200000e0613 */
[----:B------:R-:W-:Y:S01]  /*0ba0*/  IADD3 R16, P0, PT, R8, R21, RZ ;  /* 0x0000001508107210 */ /* 0x000fe20007f1e0ff */
[----:B------:R-:W5:Y:S03]  /*0bb0*/  LDG.E.CONSTANT R15, desc[UR8][R2.64+0x14] ;  /* 0x00001408020f7981 */ /* 0x000f66000c1e9900 */
[----:B------:R-:W-:Y:S01]  /*0bc0*/  IADD3.X R17, PT, PT, R9, R19, RZ, P0, !PT ;  /* 0x0000001309117210 */ /* 0x000fe200007fe4ff */
[----:B------:R-:W5:Y:S01]  /*0bd0*/  LDG.E.CONSTANT R8, desc[UR8][R8.64] ;  /* 0x0000000808087981 */ /* 0x000f62000c1e9900 */
[----:B--2---:R-:W-:-:S03]  /*0be0*/  FFMA R28, R24, R20, R29 ;  /* 0x00000014181c7223 */ /* 0x004fc6000000001d */
[----:B------:R-:W2:Y:S04]  /*0bf0*/  LDG.E.CONSTANT R29, desc[UR8][R2.64+0x18] ;  /* 0x00001808021d7981 */ /* 0x000ea8000c1e9900 */
[----:B------:R-:W2:Y:S04]  /*0c00*/  LDG.E.CONSTANT R24, desc[UR8][R2.64+0x1c] ;  /* 0x00001c0802187981 */ /* 0x000ea8000c1e9900 */
[----:B------:R-:W2:Y:S01]  /*0c10*/  LDG.E.CONSTANT R20, desc[UR8][R16.64] ;  /* 0x0000000810147981 */ /* 0x000ea2000c1e9900 */
[----:B---3--:R-:W-:-:S04]  /*0c20*/  FFMA R23, R23, R18, R28 ;  /* 0x0000001217177223 */ /* 0x008fc8000000001c */
[----:B----4-:R-:W-:-:S04]  /*0c30*/  FFMA R23, R22, R27, R23 ;  /* 0x0000001b16177223 */ /* 0x010fc80000000017 */
[----:B-----5:R-:W-:-:S04]  /*0c40*/  FFMA R23, R14, R25, R23 ;  /* 0x000000190e177223 */ /* 0x020fc80000000017 */
[----:B------:R-:W-:Y:S01]  /*0c50*/  FFMA R23, R4, R26, R23 ;  /* 0x0000001a04177223 */ /* 0x000fe20000000017 */
[----:B------:R-:W-:-:S03]  /*0c60*/  IADD3 R4, P0, PT, R16, R21, RZ ;  /* 0x0000001510047210 */ /* 0x000fc60007f1e0ff */
[----:B------:R-:W-:Y:S02]  /*0c70*/  FFMA R15, R6, R15, R23 ;  /* 0x0000000f060f7223 */ /* 0x000fe40000000017 */
[----:B------:R-:W-:Y:S01]  /*0c80*/  IMAD.X R5, R17, 0x1, R19, P0 ;  /* 0x0000000111057824 */ /* 0x000fe200000e0613 */
[----:B------:R-:W-:Y:S01]  /*0c90*/  UIADD3 UR4, UPT, UPT, UR4, 0x8, URZ ;  /* 0x0000000804047890 */ /* 0x000fe2000fffe0ff */
[----:B--2---:R-:W-:-:S04]  /*0ca0*/  FFMA R29, R8, R29, R15 ;  /* 0x0000001d081d7223 */ /* 0x004fc8000000000f */
[----:B------:R-:W-:-:S07]  /*0cb0*/  FFMA R29, R20, R24, R29 ;  /* 0x00000018141d7223 */ /* 0x000fce000000001d */
.L_x_70:
[----:B------:R-:W-:Y:S05]  /*0cc0*/  BRA.U !UP1, `(.L_x_67) ;  /* 0x0000000109d87547 */ /* 0x000fea000b800000 */
[----:B------:R-:W-:Y:S02]  /*0cd0*/  UISETP.GE.U32.AND UP0, UPT, UR7, 0x4, UPT ;  /* 0x000000040700788c */ /* 0x000fe4000bf06070 */
[----:B------:R-:W-:-:S04]  /*0ce0*/  ULOP3.LUT UR5, UR5, 0x3, URZ, 0xc0, !UPT ;  /* 0x0000000305057892 */ /* 0x000fc8000f8ec0ff */
[----:B------:R-:W-:-:S03]  /*0cf0*/  UISETP.NE.AND UP1, UPT, UR5, URZ, UPT ;  /* 0x000000ff0500728c */ /* 0x000fc6000bf25270 */
[----:B------:R-:W-:Y:S08]  /*0d00*/  BRA.U !UP0, `(.L_x_71) ;  /* 0x0000000108707547 */ /* 0x000ff0000b800000 */
[----:B------:R-:W0:Y:S01]  /*0d10*/  LDCU.64 UR6, c[0x0][0x390] ;  /* 0x00007200ff0677ac */ /* 0x000e220008000a00 */
[----:B------:R-:W-:Y:S02]  /*0d20*/  IADD3 R3, P0, PT, R0, UR4, RZ ;  /* 0x0000000400037c10 */ /* 0x000fe4000ff1e0ff */
[C---:B------:R-:W-:Y:S02]  /*0d30*/  SHF.L.U32 R19, R10.reuse, 0x2, RZ ;  /* 0x000000020a137819 */ /* 0x040fe400000006ff */
[----:B------:R-:W-:Y:S01]  /*0d40*/  SHF.L.U64.HI R17, R10, 0x2, R11 ;  /* 0x000000020a117819 */ /* 0x000fe2000001020b */
[----:B------:R-:W-:Y:S01]  /*0d50*/  IMAD.X R8, RZ, RZ, RZ, P0 ;  /* 0x000000ffff087224 */ /* 0x000fe200000e06ff */
[----:B------:R-:W-:Y:S02]  /*0d60*/  IADD3 R6, P1, PT, R19, R4, RZ ;  /* 0x0000000413067210 */ /* 0x000fe40007f3e0ff */
[----:B------:R-:W2:Y:S02]  /*0d70*/  LDG.E.CONSTANT R4, desc[UR8][R4.64] ;  /* 0x0000000804047981 */ /* 0x000ea4000c1e9900 */
[----:B------:R-:W-:-:S02]  /*0d80*/  IADD3.X R7, PT, PT, R17, R5, RZ, P1, !PT ;  /* 0x0000000511077210 */ /* 0x000fc40000ffe4ff */
[----:B0-----:R-:W-:-:S04]  /*0d90*/  LEA R2, P0, R3, UR6, 0x2 ;  /* 0x0000000603027c11 */ /* 0x001fc8000f8010ff */
[----:B------:R-:W-:Y:S02]  /*0da0*/  LEA.HI.X R3, R3, UR7, R8, 0x2, P0 ;  /* 0x0000000703037c11 */ /* 0x000fe400080f1408 */
[----:B------:R-:W-:-:S03]  /*0db0*/  IADD3 R8, P0, PT, R6, R19, RZ ;  /* 0x0000001306087210 */ /* 0x000fc60007f1e0ff */
[----:B------:R-:W2:Y:S02]  /*0dc0*/  LDG.E.CONSTANT R16, desc[UR8][R2.64] ;  /* 0x0000000802107981 */ /* 0x000ea4000c1e9900 */
[----:B------:R-:W-:Y:S01]  /*0dd0*/  IMAD.X R9, R7, 0x1, R17, P0 ;  /* 0x0000000107097824 */ /* 0x000fe200000e0611 */
[----:B------:R-:W-:Y:S01]  /*0de0*/  IADD3 R14, P0, PT, R8, R19, RZ ;  /* 0x00000013080e7210 */ /* 0x000fe20007f1e0ff */
[----:B------:R-:W3:Y:S04]  /*0df0*/  LDG.E.CONSTANT R7, desc[UR8][R6.64] ;  /* 0x0000000806077981 */ /* 0x000ee8000c1e9900 */
[----:B------:R-:W3:Y:S01]  /*0e00*/  LDG.E.CONSTANT R18, desc[UR8][R2.64+0x4] ;  /* 0x0000040802127981 */ /* 0x000ee2000c1e9900 */
[----:B------:R-:W-:-:S03]  /*0e10*/  IADD3.X R15, PT, PT, R9, R17, RZ, P0, !PT ;  /* 0x00000011090f7210 */ /* 0x000fc600007fe4ff */
[----:B------:R-:W4:Y:S04]  /*0e20*/  LDG.E.CONSTANT R9, desc[UR8][R8.64] ;  /* 0x0000000808097981 */ /* 0x000f28000c1e9900 */
[----:B------:R-:W4:Y:S04]  /*0e30*/  LDG.E.CONSTANT R20, desc[UR8][R2.64+0x8] ;  /* 0x0000080802147981 */ /* 0x000f28000c1e9900 */
[----:B------:R-:W5:Y:S04]  /*0e40*/  LDG.E.CONSTANT R22, desc[UR8][R2.64+0xc] ;  /* 0x00000c0802167981 */ /* 0x000f68000c1e9900 */
[----:B------:R-:W5:Y:S01]  /*0e50*/  LDG.E.CONSTANT R21, desc[UR8][R14.64] ;  /* 0x000000080e157981 */ /* 0x000f62000c1e9900 */
[----:B------:R-:W-:Y:S01]  /*0e60*/  UIADD3 UR4, UPT, UPT, UR4, 0x4, URZ ;  /* 0x0000000404047890 */ /* 0x000fe2000fffe0ff */
[----:B--2---:R-:W-:-:S04]  /*0e70*/  FFMA R4, R4, R16, R29 ;  /* 0x0000001004047223 */ /* 0x004fc8000000001d */
[----:B---3--:R-:W-:Y:S01]  /*0e80*/  FFMA R18, R7, R18, R4 ;  /* 0x0000001207127223 */ /* 0x008fe20000000004 */
[----:B------:R-:W-:-:S03]  /*0e90*/  IADD3 R4, P0, PT, R14, R19, RZ ;  /* 0x000000130e047210 */ /* 0x000fc60007f1e0ff */
[----:B----4-:R-:W-:Y:S02]  /*0ea0*/  FFMA R18, R9, R20, R18 ;  /* 0x0000001409127223 */ /* 0x010fe40000000012 */
[----:B------:R-:W-:Y:S02]  /*0eb0*/  IMAD.X R5, R15, 0x1, R17, P0 ;  /* 0x000000010f057824 */ /* 0x000fe400000e0611 */
[----:B-----5:R-:W-:-:S07]  /*0ec0*/  FFMA R29, R21, R22, R18 ;  /* 0x00000016151d7223 */ /* 0x020fce0000000012 */
.L_x_71:
[----:B------:R-:W-:Y:S05]  /*0ed0*/  BRA.U !UP1, `(.L_x_67) ;  /* 0x0000000109547547 */ /* 0x000fea000b800000 */
[----:B------:R-:W0:Y:S01]  /*0ee0*/  LDCU.64 UR6, c[0x0][0x390] ;  /* 0x00007200ff0677ac */ /* 0x000e220008000a00 */
[----:B------:R-:W-:Y:S02]  /*0ef0*/  IADD3 R0, P0, PT, R0, UR4, RZ ;  /* 0x0000000400007c10 */ /* 0x000fe4000ff1e0ff */
[----:B------:R-:W-:Y:S01]  /*0f00*/  SHF.L.U64.HI R14, R10, 0x2, R11 ;  /* 0x000000020a0e7819 */ /* 0x000fe2000001020b */
[----:B------:R-:W-:Y:S01]  /*0f10*/  UIADD3 UR5, UPT, UPT, -UR5, URZ, URZ ;  /* 0x000000ff05057290 */ /* 0x000fe2000fffe1ff */
[----:B------:R-:W-:Y:S02]  /*0f20*/  IADD3.X R9, PT, PT, RZ, RZ, RZ, P0, !PT ;  /* 0x000000ffff097210 */ /* 0x000fe400007fe4ff */
[----:B0-----:R-:W-:-:S04]  /*0f30*/  LEA R8, P1, R0, UR6, 0x2 ;  /* 0x0000000600087c11 */ /* 0x001fc8000f8210ff */
[----:B------:R-:W-:-:S09]  /*0f40*/  LEA.HI.X R9, R0, UR7, R9, 0x2, P1 ;  /* 0x0000000700097c11 */ /* 0x000fd200088f1409 */
.L_x_72:
[----:B------:R-:W-:Y:S01]  /*0f50*/  IMAD.MOV.U32 R6, RZ, RZ, R8 ;  /* 0x000000ffff067224 */ /* 0x000fe200078e0008 */
[----:B------:R-:W-:Y:S01]  /*0f60*/  MOV R3, R5 ;  /* 0x0000000500037202 */ /* 0x000fe20000000f00 */
[----:B------:R-:W-:Y:S01]  /*0f70*/  IMAD.MOV.U32 R2, RZ, RZ, R4 ;  /* 0x000000ffff027224 */ /* 0x000fe200078e0004 */
[----:B------:R-:W-:-:S04]  /*0f80*/  MOV R7, R9 ;  /* 0x0000000900077202 */ /* 0x000fc80000000f00 */
[----:B------:R-:W2:Y:S04]  /*0f90*/  LDG.E.CONSTANT R0, desc[UR8][R2.64] ;  /* 0x0000000802007981 */ /* 0x000ea8000c1e9900 */
[----:B------:R-:W2:Y:S01]  /*0fa0*/  LDG.E.CONSTANT R6, desc[UR8][R6.64] ;  /* 0x0000000806067981 */ /* 0x000ea2000c1e9900 */
[----:B------:R-:W-:Y:S01]  /*0fb0*/  UIADD3 UR5, UPT, UPT, UR5, 0x1, URZ ;  /* 0x0000000105057890 */ /* 0x000fe2000fffe0ff */
[----:B------:R-:W-:Y:S02]  /*0fc0*/  LEA R4, P0, R10, R4, 0x2 ;  /* 0x000000040a047211 */ /* 0x000fe400078010ff */
[----:B------:R-:W-:Y:S01]  /*0fd0*/  IADD3 R8, P1, PT, R8, 0x4, RZ ;  /* 0x0000000408087810 */ /* 0x000fe20007f3e0ff */
[----:B------:R-:W-:Y:S02]  /*0fe0*/  UISETP.NE.AND UP0, UPT, UR5, URZ, UPT ;  /* 0x000000ff0500728c */ /* 0x000fe4000bf05270 */
[----:B------:R-:W-:Y:S01]  /*0ff0*/  IMAD.X R5, R5, 0x1, R14, P0 ;  /* 0x0000000105057824 */ /* 0x000fe200000e060e */
[----:B------:R-:W-:Y:S01]  /*1000*/  IADD3.X R9, PT, PT, RZ, R9, RZ, P1, !PT ;  /* 0x00000009ff097210 */ /* 0x000fe20000ffe4ff */
[----:B--2---:R-:W-:-:S05]  /*1010*/  FFMA R29, R0, R6, R29 ;  /* 0x00000006001d7223 */ /* 0x004fca000000001d */
[----:B------:R-:W-:Y:S05]  /*1020*/  BRA.U UP0, `(.L_x_72) ;  /* 0xfffffffd00c87547 */ /* 0x000fea000b83ffff */
.L_x_67:
[----:B------:R-:W-:Y:S01]  /*1030*/  STG.E desc[UR8][R12.64], R29 ;  /* 0x0000001d0c007986 */ /* 0x000fe2000c101908 */
[----:B------:R-:W-:Y:S05]  /*1040*/  EXIT ;  /* 0x000000000000794d */ /* 0x000fea0003800000 */
.L_x_73:
        /* <DEDUP_REMOVED lines=11> */
.L_x_94:


//--------------------- .text._Z20lux_unfold_nd_kernelIfLi2EEvPT_PKS0_PK10ConvParamsIXT0_EE --------------------------
	.section	.text._Z20lux_unfold_nd_kernelIfLi2EEvPT_PKS0_PK10ConvParamsIXT0_EE,"ax",@progbits
	.align	128
        .global         _Z20lux_unfold_nd_kernelIfLi2EEvPT_PKS0_PK10ConvParamsIXT0_EE
        .type           _Z20lux_unfold_nd_kernelIfLi2EEvPT_PKS0_PK10ConvParamsIXT0_EE,@function
        .size           _Z20lux_unfold_nd_kernelIfLi2EEvPT_PKS0_PK10ConvParamsIXT0_EE,(.L_x_95 - _Z20lux_unfold_nd_kernelIfLi2EEvPT_PKS0_PK10ConvParamsIXT0_EE)
        .other          _Z20lux_unfold_nd_kernelIfLi2EEvPT_PKS0_PK10ConvParamsIXT0_EE,@"STO_CUDA_ENTRY STV_DEFAULT"
_Z20lux_unfold_nd_kernelIfLi2EEvPT_PKS0_PK10ConvParamsIXT0_EE:
.text._Z20lux_unfold_nd_kernelIfLi2EEvPT_PKS0_PK10ConvParamsIXT0_EE:
[----:B------:R-:W-:Y:S08]  /*0000*/  LDC R1, c[0x0][0x37c] ;  /* 0x0000df00ff017b82 */ /* 0x000ff00000000800 */
[----:B------:R-:W0:Y:S01]  /*0010*/  LDC.64 R2, c[0x0][0x390] ;  /* 0x0000e400ff027b82 */ /* 0x000e220000000a00 */
[----:B------:R-:W0:Y:S02]  /*0020*/  LDCU.64 UR4, c[0x0][0x358] ;  /* 0x00006b00ff0477ac */ /* 0x000e240008000a00 */
[----:B0-----:R-:W2:Y:S05]  /*0030*/  LDG.E.CONSTANT R12, desc[UR4][R2.64+0x4] ;  /* 0x00000404020c7981 */ /* 0x001eaa000c1e9900 */
[----:B------:R-:W0:Y:S01]  /*0040*/  LDC R11, c[0x0][0x364] ;  /* 0x0000d900ff0b7b82 */ /* 0x000e220000000800 */
[----:B------:R-:W1:Y:S01]  /*0050*/  S2R R4, SR_TID.X ;  /* 0x0000000000047919 */ /* 0x000e620000002100 */
[----:B------:R-:W0:Y:S06]  /*0060*/  S2R R0, SR_TID.Y ;  /* 0x0000000000007919 */ /* 0x000e2c0000002200 */
[----:B------:R-:W1:Y:S08]  /*0070*/  S2UR UR7, SR_CTAID.X ;  /* 0x00000000000779c3 */ /* 0x000e700000002500 */
[----:B------:R-:W1:Y:S08]  /*0080*/  LDC R7, c[0x0][0x360] ;  /* 0x0000d800ff077b82 */ /* 0x000e700000000800 */
[----:B------:R-:W0:Y:S01]  /*0090*/  S2UR UR6, SR_CTAID.Y ;  /* 0x00000000000679c3 */ /* 0x000e220000002600 */
[----:B-1----:R-:W-:-:S02]  /*00a0*/  IMAD R7, R7, UR7, R4 ;  /* 0x0000000707077c24 */ /* 0x002fc4000f8e0204 */
[----:B0-----:R-:W-:-:S03]  /*00b0*/  IMAD R11, R11, UR6, R0 ;  /* 0x000000060b0b7c24 */ /* 0x001fc6000f8e0200 */
[----:B--2---:R-:W-:-:S13]  /*00c0*/  ISETP.GE.U32.AND P0, PT, R7, R12, PT ;  /* 0x0000000c0700720c */ /* 0x004fda0003f06070 */
[----:B------:R-:W-:Y:S05]  /*00d0*/  @P0 EXIT ;  /* 0x000000000000094d */ /* 0x000fea0003800000 */
[----:B------:R-:W2:Y:S04]  /*00e0*/  LDG.E.CONSTANT R10, desc[UR4][R2.64+0x14] ;  /* 0x00001404020a7981 */ /* 0x000ea8000c1e9900 */
[----:B------:R-:W2:Y:S04]  /*00f0*/  LDG.E.CONSTANT R17, desc[UR4][R2.64+0x18] ;  /* 0x0000180402117981 */ /* 0x000ea8000c1e9900 */
[----:B------:R-:W3:Y:S04]  /*0100*/  LDG.E.CONSTANT R6, desc[UR4][R2.64+0x1c] ;  /* 0x00001c0402067981 */ /* 0x000ee8000c1e9900 */
[----:B------:R-:W4:Y:S04]  /*0110*/  LDG.E.U8.CONSTANT R13, desc[UR4][R2.64+0xa8] ;  /* 0x0000a804020d7981 */ /* 0x000f28000c1e9100 */
[----:B------:R-:W3:Y:S04]  /*0120*/  LDG.E.CONSTANT R8, desc[UR4][R2.64+0x20] ;  /* 0x0000200402087981 */ /* 0x000ee8000c1e9900 */
[----:B------:R0:W5:Y:S01]  /*0130*/  LDG.E.CONSTANT R9, desc[UR4][R2.64] ;  /* 0x0000000402097981 */ /* 0x000162000c1e9900 */
[----:B------:R-:W1:Y:S01]  /*0140*/  S2R R15, SR_TID.Z ;  /* 0x00000000000f7919 */ /* 0x000e620000002300 */
[----:B------:R-:W1:Y:S01]  /*0150*/  S2R R18, SR_CTAID.Z ;  /* 0x0000000000127919 */ /* 0x000e620000002700 */
[----:B------:R-:W1:Y:S02]  /*0160*/  LDCU UR6, c[0x0][0x368] ;  /* 0x00006d00ff0677ac */ /* 0x000e640008000800 */
[----:B-1----:R-:W-:-:S02]  /*0170*/  IMAD R15, R18, UR6, R15 ;  /* 0x00000006120f7c24 */ /* 0x002fc4000f8e020f */
[----:B--2---:R-:W-:-:S04]  /*0180*/  IMAD R16, R10, R17, RZ ;  /* 0x000000110a107224 */ /* 0x004fc800078e02ff */
[----:B------:R-:W1:Y:S08]  /*0190*/  I2F.U32.RP R0, R16 ;  /* 0x0000001000007306 */ /* 0x000e700000209000 */
[----:B-1----:R-:W1:Y:S01]  /*01a0*/  MUFU.RCP R0, R0 ;  /* 0x0000000000007308 */ /* 0x002e620000001000 */
[----:B------:R-:W-:Y:S02]  /*01b0*/  IMAD.MOV R19, RZ, RZ, -R16 ;  /* 0x000000ffff137224 */ /* 0x000fe400078e0a10 */
[----:B-1----:R-:W-:-:S05]  /*01c0*/  VIADD R4, R0, 0xffffffe ;  /* 0x0ffffffe00047836 */ /* 0x002fca0000000000 */
[----:B------:R1:W2:Y:S02]  /*01d0*/  F2I.FTZ.U32.TRUNC.NTZ R5, R4 ;  /* 0x0000000400057305 */ /* 0x0002a4000021f000 */
[----:B-1----:R-:W-:Y:S02]  /*01e0*/  IMAD.MOV.U32 R4, RZ, RZ, RZ ;  /* 0x000000ffff047224 */ /* 0x002fe400078e00ff */
[----:B--2---:R-:W-:-:S04]  /*01f0*/  IMAD R19, R19, R5, RZ ;  /* 0x0000000513137224 */ /* 0x004fc800078e02ff */
[----:B------:R-:W-:-:S06]  /*0200*/  IMAD.HI.U32 R14, R5, R19, R4 ;  /* 0x00000013050e7227 */ /* 0x000fcc00078e0004 */
[----:B------:R-:W-:-:S04]  /*0210*/  IMAD.HI.U32 R0, R14, R15, RZ ;  /* 0x0000000f0e007227 */ /* 0x000fc800078e00ff */
[----:B------:R-:W-:-:S04]  /*0220*/  IMAD.MOV R5, RZ, RZ, -R0 ;  /* 0x000000ffff057224 */ /* 0x000fc800078e0a00 */
[----:B------:R-:W-:-:S05]  /*0230*/  IMAD R5, R16, R5, R15 ;  /* 0x0000000510057224 */ /* 0x000fca00078e020f */
[----:B------:R-:W-:Y:S02]  /*0240*/  ISETP.GE.U32.AND P0, PT, R5, R16, PT ;  /* 0x000000100500720c */ /* 0x000fe40003f06070 */
[----:B------:R-:W-:-:S11]  /*0250*/  ISETP.NE.U32.AND P2, PT, R16, RZ, PT ;  /* 0x000000ff1000720c */ /* 0x000fd60003f45070 */
[----:B------:R-:W-:-:S04]  /*0260*/  @P0 IADD3 R5, PT, PT, -R16, R5, RZ ;  /* 0x0000000510050210 */ /* 0x000fc80007ffe1ff */
[----:B------:R-:W-:Y:S02]  /*0270*/  ISETP.GE.U32.AND P1, PT, R5, R16, PT ;  /* 0x000000100500720c */ /* 0x000fe40003f26070 */
[----:B------:R-:W1:Y:S01]  /*0280*/  LDC.64 R4, c[0x0][0x380] ;  /* 0x0000e000ff047b82 */ /* 0x000e620000000a00 */
[----:B------:R-:W-:Y:S01]  /*0290*/  @P0 VIADD R0, R0, 0x1 ;  /* 0x0000000100000836 */ /* 0x000fe20000000000 */
[----:B----4-:R-:W-:Y:S01]  /*02a0*/  ISETP.NE.AND P0, PT, R13, RZ, PT ;  /* 0x000000ff0d00720c */ /* 0x010fe20003f05270 */
[----:B---3--:R-:W-:-:S04]  /*02b0*/  IMAD R19, R12, R6, RZ ;  /* 0x000000060c137224 */ /* 0x008fc800078e02ff */
[----:B------:R-:W-:-:S04]  /*02c0*/  IMAD R14, R8, R19, RZ ;  /* 0x00000013080e7224 */ /* 0x000fc800078e02ff */
[----:B------:R-:W-:Y:S01]  /*02d0*/  @P1 VIADD R0, R0, 0x1 ;  /* 0x0000000100001836 */ /* 0x000fe20000000000 */
[----:B------:R-:W-:Y:S01]  /*02e0*/  @!P2 LOP3.LUT R0, RZ, R16, RZ, 0x33, !PT ;  /* 0x00000010ff00a212 */ /* 0x000fe200078e33ff */
[----:B------:R-:W-:-:S04]  /*02f0*/  IMAD R14, R15, R14, RZ ;  /* 0x0000000e0f0e7224 */ /* 0x000fc800078e02ff */
[----:B------:R-:W-:Y:S02]  /*0300*/  IMAD.MOV R18, RZ, RZ, -R0 ;  /* 0x000000ffff127224 */ /* 0x000fe400078e0a00 */
[----:B------:R-:W-:Y:S02]  /*0310*/  IMAD R13, R12, R11, R14 ;  /* 0x0000000b0c0d7224 */ /* 0x000fe400078e020e */
[----:B------:R-:W-:Y:S02]  /*0320*/  IMAD R16, R16, R18, R15 ;  /* 0x0000001210107224 */ /* 0x000fe400078e020f */
[----:B-1----:R-:W-:Y:S01]  /*0330*/  IMAD.WIDE.U32 R4, R13, 0x4, R4 ;  /* 0x000000040d047825 */ /* 0x002fe200078e0004 */
[----:B0-----:R-:W-:Y:S06]  /*0340*/  @P0 BRA `(.L_x_74) ;  /* 0x0000000c00b80947 */ /* 0x001fec0003800000 */
[----:B------:R-:W2:Y:S04]  /*0350*/  LDG.E.CONSTANT R21, desc[UR4][R2.64+0x28] ;  /* 0x0000280402157981 */ /* 0x000ea8000c1e9900 */
[----:B------:R-:W2:Y:S01]  /*0360*/  LDG.E.CONSTANT R18, desc[UR4][R2.64+0x30] ;  /* 0x0000300402127981 */ /* 0x000ea2000c1e9900 */
[----:B------:R-:W-:Y:S02]  /*0370*/  IABS R23, R17 ;  /* 0x0000001100177213 */ /* 0x000fe40000000000 */
[----:B------:R-:W-:Y:S02]  /*0380*/  IABS R19, R8 ;  /* 0x0000000800137213 */ /* 0x000fe40000000000 */
[----:B------:R-:W0:Y:S08]  /*0390*/  I2F.RP R20, R23 ;  /* 0x0000001700147306 */ /* 0x000e300000209400 */
[----:B------:R-:W1:Y:S08]  /*03a0*/  I2F.RP R22, R19 ;  /* 0x0000001300167306 */ /* 0x000e700000209400 */
[----:B0-----:R-:W0:Y:S08]  /*03b0*/  MUFU.RCP R20, R20 ;  /* 0x0000001400147308 */ /* 0x001e300000001000 */
[----:B-1----:R-:W1:Y:S01]  /*03c0*/  MUFU.RCP R22, R22 ;  /* 0x0000001600167308 */ /* 0x002e620000001000 */
[----:B0-----:R-:W-:Y:S01]  /*03d0*/  VIADD R12, R20, 0xffffffe ;  /* 0x0ffffffe140c7836 */ /* 0x001fe20000000000 */
[----:B------:R-:W-:-:S06]  /*03e0*/  IABS R20, R10 ;  /* 0x0000000a00147213 */ /* 0x000fcc0000000000 */
[----:B------:R0:W3:Y:S01]  /*03f0*/  F2I.FTZ.U32.TRUNC.NTZ R13, R12 ;  /* 0x0000000c000d7305 */ /* 0x0000e2000021f000 */
[----:B-1----:R-:W-:Y:S02]  /*0400*/  IADD3 R14, PT, PT, R22, 0xffffffe, RZ ;  /* 0x0ffffffe160e7810 */ /* 0x002fe40007ffe0ff */
[----:B------:R-:W-:-:S05]  /*0410*/  IABS R22, R8 ;  /* 0x0000000800167213 */ /* 0x000fca0000000000 */
[----:B------:R1:W4:Y:S01]  /*0420*/  F2I.FTZ.U32.TRUNC.NTZ R15, R14 ;  /* 0x0000000e000f7305 */ /* 0x000322000021f000 */
[----:B0-----:R-:W-:Y:S01]  /*0430*/  IMAD.MOV.U32 R12, RZ, RZ, RZ ;  /* 0x000000ffff0c7224 */ /* 0x001fe200078e00ff */
[----:B------:R-:W-:Y:S01]  /*0440*/  IADD3 R22, PT, PT, RZ, -R22, RZ ;  /* 0x80000016ff167210 */ /* 0x000fe20007ffe0ff */
[----:B---3--:R-:W-:Y:S02]  /*0450*/  IMAD.MOV R24, RZ, RZ, -R13 ;  /* 0x000000ffff187224 */ /* 0x008fe400078e0a0d */
[----:B-1----:R-:W-:Y:S02]  /*0460*/  IMAD.MOV.U32 R14, RZ, RZ, RZ ;  /* 0x000000ffff0e7224 */ /* 0x002fe400078e00ff */
[----:B------:R-:W-:Y:S01]  /*0470*/  IMAD R25, R24, R23, RZ ;  /* 0x0000001718197224 */ /* 0x000fe200078e02ff */
[----:B------:R-:W-:Y:S01]  /*0480*/  IABS R24, R17 ;  /* 0x0000001100187213 */ /* 0x000fe20000000000 */
[----:B----4-:R-:W-:Y:S02]  /*0490*/  IMAD.MOV R26, RZ, RZ, -R15 ;  /* 0x000000ffff1a7224 */ /* 0x010fe400078e0a0f */
[----:B------:R-:W-:Y:S01]  /*04a0*/  IMAD.HI.U32 R12, R13, R25, R12 ;  /* 0x000000190d0c7227 */ /* 0x000fe200078e000c */
[----:B------:R-:W-:Y:S01]  /*04b0*/  IABS R13, R16 ;  /* 0x00000010000d7213 */ /* 0x000fe20000000000 */
[----:B------:R-:W0:Y:S02]  /*04c0*/  I2F.RP R25, R20 ;  /* 0x0000001400197306 */ /* 0x000e240000209400 */
[----:B------:R-:W-:Y:S01]  /*04d0*/  IMAD R27, R26, R19, RZ ;  /* 0x000000131a1b7224 */ /* 0x000fe200078e02ff */
[----:B------:R-:W-:-:S03]  /*04e0*/  IABS R26, R11 ;  /* 0x0000000b001a7213 */ /* 0x000fc60000000000 */
[----:B------:R-:W-:Y:S01]  /*04f0*/  IMAD.HI.U32 R15, R15, R27, R14 ;  /* 0x0000001b0f0f7227 */ /* 0x000fe200078e000e */
[----:B------:R-:W-:-:S03]  /*0500*/  IABS R14, R11 ;  /* 0x0000000b000e7213 */ /* 0x000fc60000000000 */
[----:B------:R-:W-:Y:S02]  /*0510*/  IMAD.MOV R27, RZ, RZ, -R24 ;  /* 0x000000ffff1b7224 */ /* 0x000fe400078e0a18 */
[----:B------:R-:W-:Y:S01]  /*0520*/  IMAD.HI.U32 R15, R15, R14, RZ ;  /* 0x0000000e0f0f7227 */ /* 0x000fe200078e00ff */
[----:B0-----:R-:W0:Y:S03]  /*0530*/  MUFU.RCP R25, R25 ;  /* 0x0000001900197308 */ /* 0x001e260000001000 */
[----:B------:R-:W-:Y:S02]  /*0540*/  IMAD R14, R15, R22, R14 ;  /* 0x000000160f0e7224 */ /* 0x000fe400078e020e */
[----:B------:R-:W-:-:S03]  /*0550*/  IMAD.HI.U32 R24, R12, R13, RZ ;  /* 0x0000000d0c187227 */ /* 0x000fc600078e00ff */
[----:B------:R-:W-:Y:S01]  /*0560*/  ISETP.GT.U32.AND P0, PT, R19, R14, PT ;  /* 0x0000000e1300720c */ /* 0x000fe20003f04070 */
[----:B------:R-:W-:Y:S01]  /*0570*/  IMAD R12, R24, R27, R13 ;  /* 0x0000001b180c7224 */ /* 0x000fe200078e020d */
[----:B------:R-:W-:Y:S01]  /*0580*/  IABS R27, R8 ;  /* 0x00000008001b7213 */ /* 0x000fe20000000000 */
[----:B------:R-:W-:Y:S02]  /*0590*/  IMAD R22, R15, R22, R26 ;  /* 0x000000160f167224 */ /* 0x000fe400078e021a */
[----:B------:R-:W3:Y:S01]  /*05a0*/  LDG.E.CONSTANT R26, desc[UR4][R2.64+0x38] ;  /* 0x00003804021a7981 */ /* 0x000ee2000c1e9900 */
[----:B------:R-:W-:Y:S01]  /*05b0*/  ISETP.GT.U32.AND P3, PT, R23, R12, PT ;  /* 0x0000000c1700720c */ /* 0x000fe20003f64070 */
[----:B0-----:R-:W-:-:S06]  /*05c0*/  VIADD R13, R25, 0xffffffe ;  /* 0x0ffffffe190d7836 */ /* 0x001fcc0000000000 */
[----:B------:R-:W-:Y:S02]  /*05d0*/  @!P0 IMAD.IADD R22, R22, 0x1, -R27 ;  /* 0x0000000116168824 */ /* 0x000fe400078e0a1b */
[----:B------:R-:W-:Y:S01]  /*05e0*/  IMAD.IADD R25, R12, 0x1, -R23 ;  /* 0x000000010c197824 */ /* 0x000fe200078e0a17 */
[----:B------:R-:W0:Y:S02]  /*05f0*/  F2I.FTZ.U32.TRUNC.NTZ R13, R13 ;  /* 0x0000000d000d7305 */ /* 0x000e24000021f000 */
[----:B------:R-:W-:Y:S01]  /*0600*/  ISETP.GE.U32.AND P1, PT, R22, R27, PT ;  /* 0x0000001b1600720c */ /* 0x000fe20003f26070 */
[----:B------:R-:W-:Y:S01]  /*0610*/  @!P3 VIADD R24, R24, 0x1 ;  /* 0x000000011818b836 */ /* 0x000fe20000000000 */
[----:B------:R-:W-:Y:S02]  /*0620*/  IABS R27, R17 ;  /* 0x00000011001b7213 */ /* 0x000fe40000000000 */
[----:B------:R-:W-:Y:S02]  /*0630*/  SEL R22, R25, R12, !P3 ;  /* 0x0000000c19167207 */ /* 0x000fe40005800000 */
[----:B------:R-:W-:-:S02]  /*0640*/  @!P3 IADD3 R12, PT, PT, R12, -R27, RZ ;  /* 0x8000001b0c0cb210 */ /* 0x000fc40007ffe0ff */
[----:B------:R-:W-:Y:S02]  /*0650*/  ISETP.GT.U32.AND P3, PT, R23, R22, PT ;  /* 0x000000161700720c */ /* 0x000fe40003f64070 */
[----:B------:R-:W-:Y:S02]  /*0660*/  ISETP.GE.U32.AND P2, PT, R12, R27, PT ;  /* 0x0000001b0c00720c */ /* 0x000fe40003f46070 */
[-C--:B------:R-:W-:Y:S02]  /*0670*/  LOP3.LUT R12, R16, R17.reuse, RZ, 0x3c, !PT ;  /* 0x00000011100c7212 */ /* 0x080fe400078e3cff */
[----:B------:R-:W-:Y:S01]  /*0680*/  LOP3.LUT R27, RZ, R17, RZ, 0x33, !PT ;  /* 0x00000011ff1b7212 */ /* 0x000fe200078e33ff */
[----:B0-----:R-:W-:Y:S01]  /*0690*/  IMAD.MOV R25, RZ, RZ, -R13 ;  /* 0x000000ffff197224 */ /* 0x001fe200078e0a0d */
[----:B------:R-:W-:Y:S01]  /*06a0*/  ISETP.GE.AND P4, PT, R12, RZ, PT ;  /* 0x000000ff0c00720c */ /* 0x000fe20003f86270 */
[----:B------:R-:W-:Y:S02]  /*06b0*/  IMAD.MOV.U32 R12, RZ, RZ, RZ ;  /* 0x000000ffff0c7224 */ /* 0x000fe400078e00ff */
[----:B------:R-:W-:-:S02]  /*06c0*/  IMAD R25, R25, R20, RZ ;  /* 0x0000001419197224 */ /* 0x000fc400078e02ff */
[----:B------:R-:W-:Y:S02]  /*06d0*/  @!P3 IMAD.IADD R22, R22, 0x1, -R23 ;  /* 0x000000011616b824 */ /* 0x000fe400078e0a17 */
[----:B------:R-:W-:Y:S01]  /*06e0*/  @P2 VIADD R24, R24, 0x1 ;  /* 0x0000000118182836 */ /* 0x000fe20000000000 */
[----:B------:R-:W-:Y:S01]  /*06f0*/  ISETP.NE.AND P2, PT, R17, RZ, PT ;  /* 0x000000ff1100720c */ /* 0x000fe20003f45270 */
[----:B------:R-:W-:Y:S01]  /*0700*/  IMAD.HI.U32 R12, R13, R25, R12 ;  /* 0x000000190d0c7227 */ /* 0x000fe200078e000c */
[----:B------:R-:W-:Y:S01]  /*0710*/  IABS R17, R6 ;  /* 0x0000000600117213 */ /* 0x000fe20000000000 */
[----:B------:R-:W4:Y:S01]  /*0720*/  LDG.E.CONSTANT R23, desc[UR4][R2.64+0x40] ;  /* 0x0000400402177981 */ /* 0x000f22000c1e9900 */
[----:B------:R-:W-:Y:S02]  /*0730*/  IABS R13, R10 ;  /* 0x0000000a000d7213 */ /* 0x000fe40000000000 */
[----:B------:R-:W0:Y:S01]  /*0740*/  I2F.RP R28, R17 ;  /* 0x00000011001c7306 */ /* 0x000e220000209400 */
[----:B------:R-:W-:-:S02]  /*0750*/  @!P4 IADD3 R24, PT, PT, -R24, RZ, RZ ;  /* 0x000000ff1818c210 */ /* 0x000fc40007ffe1ff */
[----:B------:R-:W-:Y:S01]  /*0760*/  IMAD.MOV R13, RZ, RZ, -R13 ;  /* 0x000000ffff0d7224 */ /* 0x000fe200078e0a0d */
[----:B------:R-:W-:Y:S02]  /*0770*/  ISETP.GE.AND P4, PT, R16, RZ, PT ;  /* 0x000000ff1000720c */ /* 0x000fe40003f86270 */
[----:B------:R-:W-:Y:S01]  /*0780*/  SEL R24, R27, R24, !P2 ;  /* 0x000000181b187207 */ /* 0x000fe20005000000 */
[----:B------:R-:W4:Y:S03]  /*0790*/  LDG.E.CONSTANT R16, desc[UR4][R2.64+0x3c] ;  /* 0x00003c0402107981 */ /* 0x000f26000c1e9900 */
[----:B------:R-:W-:Y:S01]  /*07a0*/  IABS R25, R24 ;  /* 0x0000001800197213 */ /* 0x000fe20000000000 */
[----:B0-----:R-:W0:Y:S04]  /*07b0*/  MUFU.RCP R28, R28 ;  /* 0x0000001c001c7308 */ /* 0x001e280000001000 */
[----:B------:R-:W-:-:S04]  /*07c0*/  IMAD.HI.U32 R12, R12, R25, RZ ;  /* 0x000000190c0c7227 */ /* 0x000fc800078e00ff */
[----:B------:R-:W-:Y:S02]  /*07d0*/  IMAD R25, R12, R13, R25 ;  /* 0x0000000d0c197224 */ /* 0x000fe400078e0219 */
[----:B0-----:R-:W-:-:S06]  /*07e0*/  VIADD R13, R28, 0xffffffe ;  /* 0x0ffffffe1c0d7836 */ /* 0x001fcc0000000000 */
[----:B------:R-:W0:Y:S01]  /*07f0*/  F2I.FTZ.U32.TRUNC.NTZ R13, R13 ;  /* 0x0000000d000d7305 */ /* 0x000e22000021f000 */
[----:B------:R-:W-:-:S05]  /*0800*/  @!P4 IMAD.MOV R22, RZ, RZ, -R22 ;  /* 0x000000ffff16c224 */ /* 0x000fca00078e0a16 */
[----:B------:R-:W-:Y:S02]  /*0810*/  SEL R22, R27, R22, !P2 ;  /* 0x000000161b167207 */ /* 0x000fe40005000000 */
[----:B0-----:R-:W-:-:S05]  /*0820*/  IADD3 R12, PT, PT, RZ, -R13, RZ ;  /* 0x8000000dff0c7210 */ /* 0x001fca0007ffe0ff */
[----:B------:R-:W-:Y:S02]  /*0830*/  IMAD R27, R12, R17, RZ ;  /* 0x000000110c1b7224 */ /* 0x000fe400078e02ff */
[----:B------:R-:W-:Y:S02]  /*0840*/  IMAD.MOV.U32 R12, RZ, RZ, RZ ;  /* 0x000000ffff0c7224 */ /* 0x000fe400078e00ff */
[----:B------:R-:W-:-:S04]  /*0850*/  @!P0 VIADD R15, R15, 0x1 ;  /* 0x000000010f0f8836 */ /* 0x000fc80000000000 */
[----:B------:R-:W-:Y:S01]  /*0860*/  @P1 VIADD R15, R15, 0x1 ;  /* 0x000000010f0f1836 */ /* 0x000fe20000000000 */
[----:B------:R-:W-:Y:S01]  /*0870*/  ISETP.NE.AND P1, PT, R8, RZ, PT ;  /* 0x000000ff0800720c */ /* 0x000fe20003f25270 */
[----:B------:R-:W-:-:S05]  /*0880*/  @!P0 IMAD.IADD R14, R14, 0x1, -R19 ;  /* 0x000000010e0e8824 */ /* 0x000fca00078e0a13 */
[----:B------:R-:W-:Y:S01]  /*0890*/  ISETP.GT.U32.AND P0, PT, R19, R14, PT ;  /* 0x0000000e1300720c */ /* 0x000fe20003f04070 */
[----:B--2---:R-:W-:Y:S02]  /*08a0*/  IMAD R21, R22, R21, -R18 ;  /* 0x0000001516157224 */ /* 0x004fe400078e0a12 */
[----:B------:R-:W-:Y:S01]  /*08b0*/  IMAD.HI.U32 R18, R13, R27, R12 ;  /* 0x0000001b0d127227 */ /* 0x000fe200078e000c */
[-C--:B------:R-:W-:Y:S01]  /*08c0*/  LOP3.LUT R12, R11, R8.reuse, RZ, 0x3c, !PT ;  /* 0x000000080b0c7212 */ /* 0x080fe200078e3cff */
[----:B------:R-:W2:Y:S03]  /*08d0*/  LDG.E.CONSTANT R22, desc[UR4][R2.64+0x24] ;  /* 0x0000240402167981 */ /* 0x000ea6000c1e9900 */
[----:B------:R-:W-:Y:S01]  /*08e0*/  ISETP.GE.AND P2, PT, R12, RZ, PT ;  /* 0x000000ff0c00720c */ /* 0x000fe20003f46270 */
[----:B------:R-:W2:Y:S01]  /*08f0*/  LDG.E.CONSTANT R27, desc[UR4][R2.64+0x10] ;  /* 0x00001004021b7981 */ /* 0x000ea2000c1e9900 */
[----:B------:R-:W-:-:S02]  /*0900*/  LOP3.LUT R13, RZ, R8, RZ, 0x33, !PT ;  /* 0x00000008ff0d7212 */ /* 0x000fc400078e33ff */
[----:B------:R-:W-:-:S09]  /*0910*/  IABS R8, R6 ;  /* 0x0000000600087213 */ /* 0x000fd20000000000 */
[----:B------:R-:W-:-:S05]  /*0920*/  @!P2 IMAD.MOV R15, RZ, RZ, -R15 ;  /* 0x000000ffff0fa224 */ /* 0x000fca00078e0a0f */
[----:B------:R-:W-:-:S04]  /*0930*/  SEL R12, R13, R15, !P1 ;  /* 0x0000000f0d0c7207 */ /* 0x000fc80004800000 */
[----:B------:R-:W-:Y:S02]  /*0940*/  IABS R15, R12 ;  /* 0x0000000c000f7213 */ /* 0x000fe40000000000 */
[----:B------:R-:W-:-:S03]  /*0950*/  IADD3 R8, PT, PT, RZ, -R8, RZ ;  /* 0x80000008ff087210 */ /* 0x000fc60007ffe0ff */
[----:B------:R-:W-:-:S04]  /*0960*/  IMAD.HI.U32 R18, R18, R15, RZ ;  /* 0x0000000f12127227 */ /* 0x000fc800078e00ff */
[----:B------:R-:W-:Y:S02]  /*0970*/  IMAD R8, R18, R8, R15 ;  /* 0x0000000812087224 */ /* 0x000fe400078e020f */
[----:B------:R-:W2:Y:S04]  /*0980*/  LDG.E.CONSTANT R15, desc[UR4][R2.64+0x2c] ;  /* 0x00002c04020f7981 */ /* 0x000ea8000c1e9900 */
[----:B------:R-:W2:Y:S01]  /*0990*/  LDG.E.CONSTANT R18, desc[UR4][R2.64+0x34] ;  /* 0x0000340402127981 */ /* 0x000ea2000c1e9900 */
[----:B------:R-:W-:-:S03]  /*09a0*/  @!P0 IMAD.IADD R14, R14, 0x1, -R19 ;  /* 0x000000010e0e8824 */ /* 0x000fc600078e0a13 */
[----:B------:R0:W5:Y:S01]  /*09b0*/  LDG.E.CONSTANT R19, desc[UR4][R2.64+0xc] ;  /* 0x00000c0402137981 */ /* 0x000162000c1e9900 */
[----:B------:R-:W-:-:S13]  /*09c0*/  ISETP.GE.AND P2, PT, R11, RZ, PT ;  /* 0x000000ff0b00720c */ /* 0x000fda0003f46270 */
[----:B------:R-:W-:-:S05]  /*09d0*/  @!P2 IMAD.MOV R14, RZ, RZ, -R14 ;  /* 0x000000ffff0ea224 */ /* 0x000fca00078e0a0e */
[----:B------:R-:W-:Y:S02]  /*09e0*/  SEL R13, R13, R14, !P1 ;  /* 0x0000000e0d0d7207 */ /* 0x000fe40004800000 */
[----:B------:R-:W-:Y:S02]  /*09f0*/  ISETP.GE.AND P0, PT, R24, RZ, PT ;  /* 0x000000ff1800720c */ /* 0x000fe40003f06270 */
[----:B------:R-:W-:Y:S01]  /*0a00*/  ISETP.GT.U32.AND P1, PT, R20, R25, PT ;  /* 0x000000191400720c */ /* 0x000fe20003f24070 */
[----:B---3--:R-:W-:-:S12]  /*0a10*/  IMAD R26, R13, R26, R21 ;  /* 0x0000001a0d1a7224 */ /* 0x008fd800078e0215 */
[----:B------:R-:W-:Y:S01]  /*0a20*/  @!P1 IMAD.IADD R25, R25, 0x1, -R20 ;  /* 0x0000000119199824 */ /* 0x000fe200078e0a14 */
[----:B------:R-:W-:-:S04]  /*0a30*/  ISETP.GT.U32.AND P2, PT, R17, R8, PT ;  /* 0x000000081100720c */ /* 0x000fc80003f44070 */
[----:B------:R-:W-:Y:S02]  /*0a40*/  ISETP.GT.U32.AND P1, PT, R20, R25, PT ;  /* 0x000000191400720c */ /* 0x000fe40003f24070 */
[----:B----4-:R-:W-:-:S04]  /*0a50*/  IABS R14, R23 ;  /* 0x00000017000e7213 */ /* 0x010fc80000000000 */
[----:B------:R-:W1:Y:S01]  /*0a60*/  I2F.RP R13, R14 ;  /* 0x0000000e000d7306 */ /* 0x000e620000209400 */
[----:B------:R-:W-:-:S07]  /*0a70*/  IABS R21, R16 ;  /* 0x0000001000157213 */ /* 0x000fce0000000000 */
[----:B------:R-:W3:Y:S08]  /*0a80*/  I2F.RP R24, R21 ;  /* 0x0000001500187306 */ /* 0x000ef00000209400 */
[----:B-1----:R-:W1:Y:S08]  /*0a90*/  MUFU.RCP R13, R13 ;  /* 0x0000000d000d7308 */ /* 0x002e700000001000 */
[----:B---3--:R-:W3:Y:S01]  /*0aa0*/  MUFU.RCP R24, R24 ;  /* 0x0000001800187308 */ /* 0x008ee20000001000 */
[----:B------:R-:W-:-:S02]  /*0ab0*/  @!P2 IMAD.IADD R8, R8, 0x1, -R17 ;  /* 0x000000010808a824 */ /* 0x000fc400078e0a11 */
[----:B------:R-:W-:Y:S01]  /*0ac0*/  @!P1 IMAD.IADD R25, R25, 0x1, -R20 ;  /* 0x0000000119199824 */ /* 0x000fe200078e0a14 */
[----:B------:R-:W-:Y:S02]  /*0ad0*/  ISETP.NE.AND P1, PT, R10, RZ, PT ;  /* 0x000000ff0a00720c */ /* 0x000fe40003f25270 */
[----:B-1----:R-:W-:Y:S01]  /*0ae0*/  IADD3 R11, PT, PT, R13, 0xffffffe, RZ ;  /* 0x0ffffffe0d0b7810 */ /* 0x002fe20007ffe0ff */
[----:B---3--:R-:W-:-:S05]  /*0af0*/  VIADD R28, R24, 0xffffffe ;  /* 0x0ffffffe181c7836 */ /* 0x008fca0000000000 */
[----:B------:R-:W1:Y:S01]  /*0b00*/  F2I.FTZ.U32.TRUNC.NTZ R11, R11 ;  /* 0x0000000b000b7305 */ /* 0x000e62000021f000 */
[----:B------:R-:W-:-:S07]  /*0b10*/  ISETP.GT.U32.AND P3, PT, R17, R8, PT ;  /* 0x000000081100720c */ /* 0x000fce0003f64070 */
[----:B------:R-:W3:Y:S01]  /*0b20*/  F2I.FTZ.U32.TRUNC.NTZ R13, R28 ;  /* 0x0000001c000d7305 */ /* 0x000ee2000021f000 */
[----:B------:R-:W-:Y:S02]  /*0b30*/  ISETP.GE.AND P4, PT, R12, RZ, PT ;  /* 0x000000ff0c00720c */ /* 0x000fe40003f86270 */
[----:B------:R-:W-:Y:S02]  /*0b40*/  ISETP.NE.AND P2, PT, R6, RZ, PT ;  /* 0x000000ff0600720c */ /* 0x000fe40003f45270 */
[----:B------:R-:W-:Y:S02]  /*0b50*/  @!P0 IADD3 R25, PT, PT, -R25, RZ, RZ ;  /* 0x000000ff19198210 */ /* 0x000fe40007ffe1ff */
[----:B------:R-:W-:Y:S01]  /*0b60*/  @!P1 LOP3.LUT R25, RZ, R10, RZ, 0x33, !PT ;  /* 0x0000000aff199212 */ /* 0x000fe200078e33ff */
[----:B------:R-:W-:Y:S02]  /*0b70*/  @!P3 IMAD.IADD R8, R8, 0x1, -R17 ;  /* 0x000000010808b824 */ /* 0x000fe400078e0a11 */
[----:B-1----:R-:W-:-:S02]  /*0b80*/  IMAD.MOV R17, RZ, RZ, -R11 ;  /* 0x000000ffff117224 */ /* 0x002fc400078e0a0b */
[----:B---3--:R-:W-:Y:S02]  /*0b90*/  IMAD.MOV R12, RZ, RZ, -R13 ;  /* 0x000000ffff0c7224 */ /* 0x008fe400078e0a0d */
[----:B------:R-:W-:Y:S02]  /*0ba0*/  @!P4 IMAD.MOV R8, RZ, RZ, -R8 ;  /* 0x000000ffff08c224 */ /* 0x000fe400078e0a08 */
[----:B------:R-:W-:Y:S01]  /*0bb0*/  @!P2 LOP3.LUT R8, RZ, R6, RZ, 0x33, !PT ;  /* 0x00000006ff08a212 */ /* 0x000fe200078e33ff */
[----:B------:R-:W-:Y:S02]  /*0bc0*/  IMAD R17, R17, R14, RZ ;  /* 0x0000000e11117224 */ /* 0x000fe400078e02ff */
[----:B------:R-:W-:-:S04]  /*0bd0*/  IMAD.MOV.U32 R10, RZ, RZ, RZ ;  /* 0x000000ffff0a7224 */ /* 0x000fc800078e00ff */
[----:B------:R-:W-:Y:S01]  /*0be0*/  IMAD.HI.U32 R10, R11, R17, R10 ;  /* 0x000000110b0a7227 */ /* 0x000fe200078e000a */
[----:B------:R-:W-:Y:S02]  /*0bf0*/  IABS R6, R23 ;  /* 0x0000001700067213 */ /* 0x000fe40000000000 */
[----:B------:R-:W-:-:S04]  /*0c00*/  ISETP.GE.AND P0, PT, R26, RZ, PT ;  /* 0x000000ff1a00720c */ /* 0x000fc80003f06270 */
[----:B-----5:R-:W-:Y:S01]  /*0c10*/  ISETP.GE.OR P0, PT, R0, R9, !P0 ;  /* 0x000000090000720c */ /* 0x020fe20004706670 */
[----:B------:R-:W-:Y:S01]  /*0c20*/  BSSY.RECONVERGENT B0, `(.L_x_75) ;  /* 0x0000034000007945 */ /* 0x000fe20003800200 */
[----:B--2---:R-:W-:Y:S02]  /*0c30*/  IMAD R15, R25, R22, -R15 ;  /* 0x00000016190f7224 */ /* 0x004fe400078e0a0f */
[----:B------:R-:W-:Y:S02]  /*0c40*/  IMAD R25, R12, R21, RZ ;  /* 0x000000150c197224 */ /* 0x000fe400078e02ff */
[----:B------:R-:W-:Y:S02]  /*0c50*/  HFMA2 R12, -RZ, RZ, 0, 0 ;  /* 0x00000000ff0c7431 */ /* 0x000fe400000001ff */
[----:B------:R-:W-:Y:S01]  /*0c60*/  IMAD R11, R8, R18, R15 ;  /* 0x00000012080b7224 */ /* 0x000fe200078e020f */
[----:B------:R-:W-:-:S04]  /*0c70*/  IABS R8, R16 ;  /* 0x0000001000087213 */ /* 0x000fc80000000000 */
[----:B------:R-:W-:Y:S01]  /*0c80*/  IABS R17, R11 ;  /* 0x0000000b00117213 */ /* 0x000fe20000000000 */
[----:B------:R-:W-:Y:S01]  /*0c90*/  IMAD.HI.U32 R25, R13, R25, R12 ;  /* 0x000000190d197227 */ /* 0x000fe200078e000c */
[----:B------:R-:W-:-:S03]  /*0ca0*/  IABS R13, R26 ;  /* 0x0000001a000d7213 */ /* 0x000fc60000000000 */
[----:B------:R-:W-:Y:S02]  /*0cb0*/  IMAD.MOV R18, RZ, RZ, -R8 ;  /* 0x000000ffff127224 */ /* 0x000fe400078e0a08 */
[----:B------:R-:W-:Y:S02]  /*0cc0*/  IMAD.MOV R12, RZ, RZ, -R6 ;  /* 0x000000ffff0c7224 */ /* 0x000fe400078e0a06 */
[----:B------:R-:W-:-:S04]  /*0cd0*/  IMAD.HI.U32 R8, R10, R13, RZ ;  /* 0x0000000d0a087227 */ /* 0x000fc800078e00ff */
[----:B------:R-:W-:-:S04]  /*0ce0*/  IMAD.HI.U32 R6, R25, R17, RZ ;  /* 0x0000001119067227 */ /* 0x000fc800078e00ff */
[----:B------:R-:W-:Y:S02]  /*0cf0*/  VIADD R10, R27, 0xffffffff ;  /* 0xffffffff1b0a7836 */ /* 0x000fe40000000000 */
[----:B------:R-:W-:Y:S02]  /*0d00*/  IMAD R15, R8, R12, R13 ;  /* 0x0000000c080f7224 */ /* 0x000fe400078e020d */
[----:B------:R-:W-:Y:S02]  /*0d10*/  IMAD R18, R6, R18, R17 ;  /* 0x0000001206127224 */ /* 0x000fe400078e0211 */
[----:B------:R-:W-:Y:S01]  /*0d20*/  IMAD R13, R23, R10, RZ ;  /* 0x0000000a170d7224 */ /* 0x000fe200078e02ff */
[----:B------:R-:W-:Y:S02]  /*0d30*/  ISETP.GT.U32.AND P4, PT, R14, R15, PT ;  /* 0x0000000f0e00720c */ /* 0x000fe40003f84070 */
[----:B------:R-:W-:Y:S02]  /*0d40*/  ISETP.GT.U32.AND P3, PT, R21, R18, PT ;  /* 0x000000121500720c */ /* 0x000fe40003f64070 */
[----:B------:R-:W-:-:S02]  /*0d50*/  ISETP.GT.OR P1, PT, R26, R13, P0 ;  /* 0x0000000d1a00720c */ /* 0x000fc40000724670 */
[----:B------:R-:W-:Y:S02]  /*0d60*/  LOP3.LUT R10, R26, R23, RZ, 0x3c, !PT ;  /* 0x000000171a0a7212 */ /* 0x000fe400078e3cff */
[----:B------:R-:W-:-:S05]  /*0d70*/  LOP3.LUT R17, R11, R16, RZ, 0x3c, !PT ;  /* 0x000000100b117212 */ /* 0x000fca00078e3cff */
[----:B------:R-:W-:Y:S02]  /*0d80*/  @!P4 IMAD.IADD R15, R15, 0x1, -R14 ;  /* 0x000000010f0fc824 */ /* 0x000fe400078e0a0e */
[-C--:B------:R-:W-:Y:S02]  /*0d90*/  @!P3 IADD3 R18, PT, PT, R18, -R21.reuse, RZ ;  /* 0x800000151212b210 */ /* 0x080fe40007ffe0ff */
[----:B------:R-:W-:Y:S02]  /*0da0*/  ISETP.GE.AND P2, PT, R10, RZ, PT ;  /* 0x000000ff0a00720c */ /* 0x000fe40003f46270 */
[----:B------:R-:W-:Y:S02]  /*0db0*/  ISETP.GE.U32.AND P6, PT, R15, R14, PT ;  /* 0x0000000e0f00720c */ /* 0x000fe40003fc6070 */
[----:B------:R-:W-:Y:S02]  /*0dc0*/  ISETP.GE.U32.AND P5, PT, R18, R21, PT ;  /* 0x000000151200720c */ /* 0x000fe40003fa6070 */
[----:B------:R-:W-:Y:S01]  /*0dd0*/  PLOP3.LUT P0, PT, PT, PT, PT, 0x8, 0x80 ;  /* 0x000000000080781c */ /* 0x000fe20003f0e170 */
[----:B0-----:R-:W-:-:S12]  /*0de0*/  @P1 BRA `(.L_x_76) ;  /* 0x00000000005c1947 */ /* 0x001fd80003800000 */
[-C--:B------:R-:W-:Y:S02]  /*0df0*/  IABS R9, R23.reuse ;  /* 0x0000001700097213 */ /* 0x080fe40000000000 */
[----:B------:R-:W-:Y:S02]  /*0e00*/  IABS R18, R23 ;  /* 0x0000001700127213 */ /* 0x000fe40000000000 */
[----:B------:R-:W0:Y:S08]  /*0e10*/  I2F.RP R10, R9 ;  /* 0x00000009000a7306 */ /* 0x000e300000209400 */
[----:B0-----:R-:W0:Y:S02]  /*0e20*/  MUFU.RCP R10, R10 ;  /* 0x0000000a000a7308 */ /* 0x001e240000001000 */
[----:B0-----:R-:W-:Y:S01]  /*0e30*/  VIADD R12, R10, 0xffffffe ;  /* 0x0ffffffe0a0c7836 */ /* 0x001fe20000000000 */
[----:B------:R-:W-:-:S05]  /*0e40*/  IABS R10, R26 ;  /* 0x0000001a000a7213 */ /* 0x000fca0000000000 */
[----:B------:R0:W1:Y:S02]  /*0e50*/  F2I.FTZ.U32.TRUNC.NTZ R13, R12 ;  /* 0x0000000c000d7305 */ /* 0x000064000021f000 */
[----:B0-----:R-:W-:Y:S02]  /*0e60*/  IMAD.MOV.U32 R12, RZ, RZ, RZ ;  /* 0x000000ffff0c7224 */ /* 0x001fe400078e00ff */
[----:B-1----:R-:W-:-:S04]  /*0e70*/  IMAD.MOV R14, RZ, RZ, -R13 ;  /* 0x000000ffff0e7224 */ /* 0x002fc800078e0a0d */
[----:B------:R-:W-:Y:S02]  /*0e80*/  IMAD R15, R14, R9, RZ ;  /* 0x000000090e0f7224 */ /* 0x000fe400078e02ff */
[----:B------:R-:W-:Y:S02]  /*0e90*/  IMAD.MOV R14, RZ, RZ, -R18 ;  /* 0x000000ffff0e7224 */ /* 0x000fe400078e0a12 */
[----:B------:R-:W-:-:S06]  /*0ea0*/  IMAD.HI.U32 R13, R13, R15, R12 ;  /* 0x0000000f0d0d7227 */ /* 0x000fcc00078e000c */
[----:B------:R-:W-:-:S04]  /*0eb0*/  IMAD.HI.U32 R13, R13, R10, RZ ;  /* 0x0000000a0d0d7227 */ /* 0x000fc800078e00ff */
[----:B------:R-:W-:-:S05]  /*0ec0*/  IMAD R10, R13, R14, R10 ;  /* 0x0000000e0d0a7224 */ /* 0x000fca00078e020a */
[----:B------:R-:W-:-:S13]  /*0ed0*/  ISETP.GT.U32.AND P0, PT, R9, R10, PT ;  /* 0x0000000a0900720c */ /* 0x000fda0003f04070 */
[----:B------:R-:W-:Y:S02]  /*0ee0*/  @!P0 IADD3 R10, PT, PT, R10, -R9, RZ ;  /* 0x800000090a0a8210 */ /* 0x000fe40007ffe0ff */
[----:B------:R-:W-:Y:S02]  /*0ef0*/  ISETP.GE.AND P0, PT, R26, RZ, PT ;  /* 0x000000ff1a00720c */ /* 0x000fe40003f06270 */
[----:B------:R-:W-:-:S13]  /*0f00*/  ISETP.GT.U32.AND P1, PT, R9, R10, PT ;  /* 0x0000000a0900720c */ /* 0x000fda0003f24070 */
[----:B------:R-:W-:Y:S01]  /*0f10*/  @!P1 IMAD.IADD R10, R10, 0x1, -R9 ;  /* 0x000000010a0a9824 */ /* 0x000fe200078e0a09 */
[----:B------:R-:W-:-:S03]  /*0f20*/  ISETP.NE.AND P1, PT, R23, RZ, PT ;  /* 0x000000ff1700720c */ /* 0x000fc60003f25270 */
[----:B------:R-:W-:-:S10]  /*0f30*/  @!P0 IMAD.MOV R10, RZ, RZ, -R10 ;  /* 0x000000ffff0a8224 */ /* 0x000fd400078e0a0a */
[----:B------:R-:W-:-:S04]  /*0f40*/  @!P1 LOP3.LUT R10, RZ, R23, RZ, 0x33, !PT ;  /* 0x00000017ff0a9212 */ /* 0x000fc800078e33ff */
[----:B------:R-:W-:-:S13]  /*0f50*/  ISETP.EQ.AND P0, PT, R10, RZ, PT ;  /* 0x000000ff0a00720c */ /* 0x000fda0003f02270 */
.L_x_76:
[----:B------:R-:W-:Y:S05]  /*0f60*/  BSYNC.RECONVERGENT B0 ;  /* 0x0000000000007941 */ /* 0x000fea0003800200 */
.L_x_75:
[----:B------:R-:W-:Y:S01]  /*0f70*/  VIADD R19, R19, 0xffffffff ;  /* 0xffffffff13137836 */ /* 0x000fe20000000000 */
[----:B------:R-:W-:Y:S01]  /*0f80*/  ISETP.LT.OR P0, PT, R11, RZ, !P0 ;  /* 0x000000ff0b00720c */ /* 0x000fe20004701670 */
[----:B------:R-:W-:Y:S01]  /*0f90*/  @!P4 VIADD R8, R8, 0x1 ;  /* 0x000000010808c836 */ /* 0x000fe20000000000 */
[----:B------:R-:W-:Y:S01]  /*0fa0*/  ISETP.GE.AND P1, PT, R17, RZ, PT ;  /* 0x000000ff1100720c */ /* 0x000fe20003f26270 */
[----:B------:R-:W-:Y:S01]  /*0fb0*/  IMAD R10, R16, R19, RZ ;  /* 0x00000013100a7224 */ /* 0x000fe200078e02ff */
[----:B------:R-:W-:Y:S01]  /*0fc0*/  @!P3 IADD3 R6, PT, PT, R6, 0x1, RZ ;  /* 0x000000010606b810 */ /* 0x000fe20007ffe0ff */
[----:B------:R-:W-:Y:S01]  /*0fd0*/  @P6 VIADD R8, R8, 0x1 ;  /* 0x0000000108086836 */ /* 0x000fe20000000000 */
[----:B------:R-:W-:Y:S01]  /*0fe0*/  ISETP.NE.AND P4, PT, R23, RZ, PT ;  /* 0x000000ff1700720c */ /* 0x000fe20003f85270 */
[----:B------:R-:W-:Y:S01]  /*0ff0*/  BSSY.RECONVERGENT B0, `(.L_x_77) ;  /* 0x0000021000007945 */ /* 0x000fe20003800200 */
[----:B------:R-:W-:Y:S01]  /*1000*/  ISETP.GT.OR P0, PT, R11, R10, P0 ;  /* 0x0000000a0b00720c */ /* 0x000fe20000704670 */
[----:B------:R-:W-:Y:S01]  /*1010*/  @P5 VIADD R6, R6, 0x1 ;  /* 0x0000000106065836 */ /* 0x000fe20000000000 */
[----:B------:R-:W-:Y:S01]  /*1020*/  ISETP.NE.AND P3, PT, R16, RZ, PT ;  /* 0x000000ff1000720c */ /* 0x000fe20003f65270 */
[----:B------:R-:W-:-:S04]  /*1030*/  @!P2 IMAD.MOV R8, RZ, RZ, -R8 ;  /* 0x000000ffff08a224 */ /* 0x000fc800078e0a08 */
[----:B------:R-:W-:Y:S01]  /*1040*/  @!P1 IMAD.MOV R6, RZ, RZ, -R6 ;  /* 0x000000ffff069224 */ /* 0x000fe200078e0a06 */
[----:B------:R-:W-:-:S03]  /*1050*/  PLOP3.LUT P1, PT, PT, PT, PT, 0x8, 0x80 ;  /* 0x000000000080781c */ /* 0x000fc60003f2e170 */
[----:B------:R-:W-:-:S04]  /*1060*/  @!P4 LOP3.LUT R8, RZ, R23, RZ, 0x33, !PT ;  /* 0x00000017ff08c212 */ /* 0x000fc800078e33ff */
[----:B------:R-:W-:Y:S01]  /*1070*/  @!P3 LOP3.LUT R6, RZ, R16, RZ, 0x33, !PT ;  /* 0x00000010ff06b212 */ /* 0x000fe200078e33ff */
[----:B------:R-:W-:Y:S06]  /*1080*/  @P0 BRA `(.L_x_78) ;  /* 0x00000000005c0947 */ /* 0x000fec0003800000 */
[-C--:B------:R-:W-:Y:S02]  /*1090*/  IABS R10, R16.reuse ;  /* 0x00000010000a7213 */ /* 0x080fe40000000000 */
[----:B------:R-:W-:Y:S02]  /*10a0*/  IABS R17, R16 ;  /* 0x0000001000117213 */ /* 0x000fe40000000000 */
[----:B------:R-:W0:Y:S01]  /*10b0*/  I2F.RP R9, R10 ;  /* 0x0000000a00097306 */ /* 0x000e220000209400 */
[----:B------:R-:W-:Y:S02]  /*10c0*/  IABS R14, R11 ;  /* 0x0000000b000e7213 */ /* 0x000fe40000000000 */
[----:B------:R-:W-:-:S05]  /*10d0*/  ISETP.GE.AND P2, PT, R11, RZ, PT ;  /* 0x000000ff0b00720c */ /* 0x000fca0003f46270 */
[----:B0-----:R-:W0:Y:S02]  /*10e0*/  MUFU.RCP R9, R9 ;  /* 0x0000000900097308 */ /* 0x001e240000001000 */
[----:B0-----:R-:W-:Y:S01]  /*10f0*/  IADD3 R12, PT, PT, R9, 0xffffffe, RZ ;  /* 0x0ffffffe090c7810 */ /* 0x001fe20007ffe0ff */
[----:B------:R-:W-:-:S05]  /*1100*/  IMAD.MOV R9, RZ, RZ, -R17 ;  /* 0x000000ffff097224 */ /* 0x000fca00078e0a11 */
[----:B------:R0:W1:Y:S02]  /*1110*/  F2I.FTZ.U32.TRUNC.NTZ R13, R12 ;  /* 0x0000000c000d7305 */ /* 0x000064000021f000 */
[----:B0-----:R-:W-:Y:S02]  /*1120*/  IMAD.MOV.U32 R12, RZ, RZ, RZ ;  /* 0x000000ffff0c7224 */ /* 0x001fe400078e00ff */
[----:B-1----:R-:W-:-:S04]  /*1130*/  IMAD.MOV R15, RZ, RZ, -R13 ;  /* 0x000000ffff0f7224 */ /* 0x002fc800078e0a0d */
[----:B------:R-:W-:-:S04]  /*1140*/  IMAD R15, R15, R10, RZ ;  /* 0x0000000a0f0f7224 */ /* 0x000fc800078e02ff */
[----:B------:R-:W-:-:S06]  /*1150*/  IMAD.HI.U32 R13, R13, R15, R12 ;  /* 0x0000000f0d0d7227 */ /* 0x000fcc00078e000c */
[----:B------:R-:W-:-:S04]  /*1160*/  IMAD.HI.U32 R13, R13, R14, RZ ;  /* 0x0000000e0d0d7227 */ /* 0x000fc800078e00ff */
[----:B------:R-:W-:-:S05]  /*1170*/  IMAD R13, R13, R9, R14 ;  /* 0x000000090d0d7224 */ /* 0x000fca00078e020e */
[----:B------:R-:W-:-:S13]  /*1180*/  ISETP.GT.U32.AND P0, PT, R10, R13, PT ;  /* 0x0000000d0a00720c */ /* 0x000fda0003f04070 */
[----:B------:R-:W-:Y:S01]  /*1190*/  @!P0 IMAD.IADD R13, R13, 0x1, -R10 ;  /* 0x000000010d0d8824 */ /* 0x000fe200078e0a0a */
[----:B------:R-:W-:-:S04]  /*11a0*/  ISETP.NE.AND P0, PT, R16, RZ, PT ;  /* 0x000000ff1000720c */ /* 0x000fc80003f05270 */
[----:B------:R-:W-:-:S13]  /*11b0*/  ISETP.GT.U32.AND P1, PT, R10, R13, PT ;  /* 0x0000000d0a00720c */ /* 0x000fda0003f24070 */
[----:B------:R-:W-:-:S05]  /*11c0*/  @!P1 IADD3 R13, PT, PT, R13, -R10, RZ ;  /* 0x8000000a0d0d9210 */ /* 0x000fca0007ffe0ff */
[----:B------:R-:W-:Y:S01]  /*11d0*/  @!P2 IMAD.MOV R13, RZ, RZ, -R13 ;  /* 0x000000ffff0da224 */ /* 0x000fe200078e0a0d */
[----:B------:R-:W-:-:S04]  /*11e0*/  @!P0 LOP3.LUT R13, RZ, R16, RZ, 0x33, !PT ;  /* 0x00000010ff0d8212 */ /* 0x000fc800078e33ff */
[----:B------:R-:W-:-:S13]  /*11f0*/  ISETP.EQ.AND P1, PT, R13, RZ, PT ;  /* 0x000000ff0d00720c */ /* 0x000fda0003f22270 */
.L_x_78:
[----:B------:R-:W-:Y:S05]  /*1200*/  BSYNC.RECONVERGENT B0 ;  /* 0x0000000000007941 */ /* 0x000fea0003800200 */
.L_x_77:
[----:B------:R-:W-:Y:S01]  /*1210*/  IMAD.MOV.U32 R11, RZ, RZ, R8 ;  /* 0x000000ffff0b7224 */ /* 0x000fe200078e0008 */
[----:B------:R-:W-:Y:S06]  /*1220*/  BRA `(.L_x_79) ;  /* 0x0000000c00c47947 */ /* 0x000fec0003800000 */
.L_x_74:
[----:B------:R-:W2:Y:S04]  /*1230*/  LDG.E.CONSTANT R22, desc[UR4][R2.64+0x28] ;  /* 0x0000280402167981 */ /* 0x000ea8000c1e9900 */
[----:B------:R-:W2:Y:S01]  /*1240*/  LDG.E.CONSTANT R19, desc[UR4][R2.64+0x30] ;  /* 0x0000300402137981 */ /* 0x000ea2000c1e9900 */
[----:B------:R-:W-:Y:S02]  /*1250*/  IABS R21, R17 ;  /* 0x0000001100157213 */ /* 0x000fe40000000000 */
[----:B------:R-:W-:Y:S02]  /*1260*/  IABS R20, R8 ;  /* 0x0000000800147213 */ /* 0x000fe40000000000 */
[----:B------:R-:W0:Y:S01]  /*1270*/  I2F.RP R12, R21 ;  /* 0x00000015000c7306 */ /* 0x000e220000209400 */
[----:B------:R-:W-:-:S02]  /*1280*/  IABS R18, R10 ;  /* 0x0000000a00127213 */ /* 0x000fc40000000000 */
[----:B------:R-:W-:-:S05]  /*1290*/  ISETP.NE.AND P2, PT, R17, RZ, PT ;  /* 0x000000ff1100720c */ /* 0x000fca0003f45270 */
[----:B------:R-:W1:Y:S08]  /*12a0*/  I2F.RP R24, R20 ;  /* 0x0000001400187306 */ /* 0x000e700000209400 */
[----:B0-----:R-:W0:Y:S08]  /*12b0*/  MUFU.RCP R12, R12 ;  /* 0x0000000c000c7308 */ /* 0x001e300000001000 */
[----:B-1----:R-:W1:Y:S08]  /*12c0*/  MUFU.RCP R24, R24 ;  /* 0x0000001800187308 */ /* 0x002e700000001000 */
[----:B------:R-:W-:Y:S01]  /*12d0*/  I2F.RP R25, R18 ;  /* 0x0000001200197306 */ /* 0x000fe20000209400 */
[----:B0-----:R-:W-:-:S07]  /*12e0*/  VIADD R14, R12, 0xffffffe ;  /* 0x0ffffffe0c0e7836 */ /* 0x001fce0000000000 */
[----:B------:R0:W3:Y:S01]  /*12f0*/  F2I.FTZ.U32.TRUNC.NTZ R15, R14 ;  /* 0x0000000e000f7305 */ /* 0x0000e2000021f000 */
[----:B-1----:R-:W-:Y:S02]  /*1300*/  IADD3 R13, PT, PT, R24, 0xffffffe, RZ ;  /* 0x0ffffffe180d7810 */ /* 0x002fe40007ffe0ff */
[----:B------:R-:W-:-:S05]  /*1310*/  IABS R24, R16 ;  /* 0x0000001000187213 */ /* 0x000fca0000000000 */
[----:B------:R-:W1:Y:S01]  /*1320*/  F2I.FTZ.U32.TRUNC.NTZ R13, R13 ;  /* 0x0000000d000d7305 */ /* 0x000e62000021f000 */
[----:B0-----:R-:W-:Y:S02]  /*1330*/  IMAD.MOV.U32 R14, RZ, RZ, RZ ;  /* 0x000000ffff0e7224 */ /* 0x001fe400078e00ff */
[----:B---3--:R-:W-:-:S04]  /*1340*/  IMAD.MOV R12, RZ, RZ, -R15 ;  /* 0x000000ffff0c7224 */ /* 0x008fc800078e0a0f */
[----:B------:R-:W-:Y:S02]  /*1350*/  IMAD R23, R12, R21, RZ ;  /* 0x000000150c177224 */ /* 0x000fe400078e02ff */
[----:B------:R0:W3:Y:S02]  /*1360*/  MUFU.RCP R12, R25 ;  /* 0x00000019000c7308 */ /* 0x0000e40000001000 */
[----:B------:R-:W-:Y:S01]  /*1370*/  IMAD.HI.U32 R23, R15, R23, R14 ;  /* 0x000000170f177227 */ /* 0x000fe200078e000e */
[----:B------:R-:W-:-:S05]  /*1380*/  IABS R14, R17 ;  /* 0x00000011000e7213 */ /* 0x000fca0000000000 */
[----:B------:R-:W-:Y:S01]  /*1390*/  IMAD.MOV R15, RZ, RZ, -R14 ;  /* 0x000000ffff0f7224 */ /* 0x000fe200078e0a0e */
[----:B0-----:R-:W-:Y:S01]  /*13a0*/  IABS R25, R11 ;  /* 0x0000000b00197213 */ /* 0x001fe20000000000 */
[----:B------:R-:W-:-:S04]  /*13b0*/  IMAD.HI.U32 R26, R23, R24, RZ ;  /* 0x00000018171a7227 */ /* 0x000fc800078e00ff */
[----:B------:R-:W-:Y:S02]  /*13c0*/  IMAD R24, R26, R15, R24 ;  /* 0x0000000f1a187224 */ /* 0x000fe400078e0218 */
[--C-:B-1----:R-:W-:Y:S02]  /*13d0*/  IMAD.MOV R23, RZ, RZ, -R13.reuse ;  /* 0x000000ffff177224 */ /* 0x102fe400078e0a0d */
[----:B---3--:R-:W-:Y:S01]  /*13e0*/  VIADD R14, R12, 0xffffffe ;  /* 0x0ffffffe0c0e7836 */ /* 0x008fe20000000000 */
[----:B------:R-:W-:Y:S01]  /*13f0*/  ISETP.GT.U32.AND P0, PT, R21, R24, PT ;  /* 0x000000181500720c */ /* 0x000fe20003f04070 */
[----:B------:R-:W-:Y:S02]  /*1400*/  HFMA2 R12, -RZ, RZ, 0, 0 ;  /* 0x00000000ff0c7431 */ /* 0x000fe400000001ff */
[----:B------:R-:W-:Y:S01]  /*1410*/  IMAD R23, R23, R20, RZ ;  /* 0x0000001417177224 */ /* 0x000fe200078e02ff */
[----:B------:R0:W1:Y:S03]  /*1420*/  F2I.FTZ.U32.TRUNC.NTZ R15, R14 ;  /* 0x0000000e000f7305 */ /* 0x000066000021f000 */
[----:B------:R-:W-:Y:S01]  /*1430*/  IMAD.HI.U32 R12, R13, R23, R12 ;  /* 0x000000170d0c7227 */ /* 0x000fe200078e000c */
[----:B------:R-:W-:-:S02]  /*1440*/  IABS R23, R8 ;  /* 0x0000000800177213 */ /* 0x000fc40000000000 */
[----:B------:R-:W-:-:S03]  /*1450*/  IABS R13, R17 ;  /* 0x00000011000d7213 */ /* 0x000fc60000000000 */
[----:B------:R-:W-:Y:S01]  /*1460*/  @!P0 IMAD.IADD R24, R24, 0x1, -R21 ;  /* 0x0000000118188824 */ /* 0x000fe200078e0a15 */
[----:B------:R-:W-:Y:S01]  /*1470*/  @!P0 IADD3 R26, PT, PT, R26, 0x1, RZ ;  /* 0x000000011a1a8810 */ /* 0x000fe20007ffe0ff */
[----:B0-----:R-:W-:Y:S02]  /*1480*/  IMAD.MOV R14, RZ, RZ, -R23 ;  /* 0x000000ffff0e7224 */ /* 0x001fe400078e0a17 */
[----:B------:R-:W-:Y:S01]  /*1490*/  IMAD.HI.U32 R23, R12, R25, RZ ;  /* 0x000000190c177227 */ /* 0x000fe200078e00ff */
[----:B------:R-:W-:Y:S02]  /*14a0*/  ISETP.GE.U32.AND P1, PT, R24, R13, PT ;  /* 0x0000000d1800720c */ /* 0x000fe40003f26070 */
[-C--:B------:R-:W-:Y:S01]  /*14b0*/  LOP3.LUT R12, R16, R17.reuse, RZ, 0x3c, !PT ;  /* 0x00000011100c7212 */ /* 0x080fe200078e3cff */
[----:B-1----:R-:W-:Y:S01]  /*14c0*/  IMAD.MOV R13, RZ, RZ, -R15 ;  /* 0x000000ffff0d7224 */ /* 0x002fe200078e0a0f */
[----:B------:R-:W-:Y:S01]  /*14d0*/  ISETP.GT.U32.AND P0, PT, R21, R24, PT ;  /* 0x000000181500720c */ /* 0x000fe20003f04070 */
[----:B------:R-:W-:Y:S01]  /*14e0*/  IMAD R25, R23, R14, R25 ;  /* 0x0000000e17197224 */ /* 0x000fe200078e0219 */
[----:B------:R-:W-:Y:S01]  /*14f0*/  ISETP.GE.AND P3, PT, R12, RZ, PT ;  /* 0x000000ff0c00720c */ /* 0x000fe20003f66270 */
[----:B------:R-:W-:Y:S01]  /*1500*/  IMAD R13, R13, R18, RZ ;  /* 0x000000120d0d7224 */ /* 0x000fe200078e02ff */
[----:B------:R-:W-:Y:S01]  /*1510*/  LOP3.LUT R12, RZ, R17, RZ, 0x33, !PT ;  /* 0x00000011ff0c7212 */ /* 0x000fe200078e33ff */
[----:B------:R-:W-:Y:S01]  /*1520*/  IMAD.MOV.U32 R14, RZ, RZ, RZ ;  /* 0x000000ffff0e7224 */ /* 0x000fe200078e00ff */
[----:B------:R-:W-:-:S03]  /*1530*/  IADD3 R21, PT, PT, R24, -R21, RZ ;  /* 0x8000001518157210 */ /* 0x000fc60007ffe0ff */
[----:B------:R-:W-:Y:S01]  /*1540*/  @P1 VIADD R26, R26, 0x1 ;  /* 0x000000011a1a1836 */ /* 0x000fe20000000000 */
[----:B------:R-:W-:Y:S01]  /*1550*/  ISETP.GE.AND P1, PT, R16, RZ, PT ;  /* 0x000000ff1000720c */ /* 0x000fe20003f26270 */
[----:B------:R-:W-:Y:S01]  /*1560*/  IMAD.HI.U32 R14, R15, R13, R14 ;  /* 0x0000000d0f0e7227 */ /* 0x000fe200078e000e */
[----:B------:R-:W-:Y:S02]  /*1570*/  IABS R13, R10 ;  /* 0x0000000a000d7213 */ /* 0x000fe40000000000 */
[----:B------:R-:W-:Y:S01]  /*1580*/  SEL R21, R21, R24, !P0 ;  /* 0x0000001815157207 */ /* 0x000fe20004000000 */
[----:B------:R-:W-:Y:S01]  /*1590*/  @!P3 IMAD.MOV R26, RZ, RZ, -R26 ;  /* 0x000000ffff1ab224 */ /* 0x000fe200078e0a1a */
[----:B------:R-:W-:Y:S01]  /*15a0*/  ISETP.GT.U32.AND P3, PT, R20, R25, PT ;  /* 0x000000191400720c */ /* 0x000fe20003f64070 */
[----:B------:R-:W-:Y:S01]  /*15b0*/  IMAD.MOV R13, RZ, RZ, -R13 ;  /* 0x000000ffff0d7224 */ /* 0x000fe200078e0a0d */
[----:B------:R-:W-:Y:S02]  /*15c0*/  IABS R16, R8 ;  /* 0x0000000800107213 */ /* 0x000fe40000000000 */
[----:B------:R-:W-:-:S03]  /*15d0*/  SEL R17, R12, R26, !P2 ;  /* 0x0000001a0c117207 */ /* 0x000fc60005000000 */
[----:B------:R-:W-:Y:S01]  /*15e0*/  @!P1 IMAD.MOV R21, RZ, RZ, -R21 ;  /* 0x000000ffff159224 */ /* 0x000fe200078e0a15 */
[----:B------:R-:W-:-:S04]  /*15f0*/  IABS R15, R17 ;  /* 0x00000011000f7213 */ /* 0x000fc80000000000 */
[----:B------:R-:W-:Y:S01]  /*1600*/  SEL R24, R12, R21, !P2 ;  /* 0x000000150c187207 */ /* 0x000fe20005000000 */
[----:B------:R-:W-:Y:S01]  /*1610*/  IMAD.HI.U32 R14, R14, R15, RZ ;  /* 0x0000000f0e0e7227 */ /* 0x000fe200078e00ff */
[----:B------:R-:W-:-:S03]  /*1620*/  LOP3.LUT R12, R11, R8, RZ, 0x3c, !PT ;  /* 0x000000080b0c7212 */ /* 0x000fc600078e3cff */
[----:B------:R-:W-:Y:S01]  /*1630*/  IMAD R15, R14, R13, R15 ;  /* 0x0000000d0e0f7224 */ /* 0x000fe200078e020f */
[----:B------:R-:W-:Y:S01]  /*1640*/  IABS R14, R6 ;  /* 0x00000006000e7213 */ /* 0x000fe20000000000 */
[----:B------:R-:W-:-:S03]  /*1650*/  @!P3 IMAD.IADD R25, R25, 0x1, -R20 ;  /* 0x000000011919b824 */ /* 0x000fc600078e0a14 */
[----:B------:R-:W0:Y:S01]  /*1660*/  I2F.RP R26, R14 ;  /* 0x0000000e001a7306 */ /* 0x000e220000209400 */
[----:B------:R-:W-:Y:S02]  /*1670*/  ISETP.GE.AND P1, PT, R12, RZ, PT ;  /* 0x000000ff0c00720c */ /* 0x000fe40003f26270 */
[----:B------:R-:W-:-:S05]  /*1680*/  ISETP.GE.U32.AND P0, PT, R25, R16, PT ;  /* 0x000000101900720c */ /* 0x000fca0003f06070 */
[----:B0-----:R-:W0:Y:S01]  /*1690*/  MUFU.RCP R26, R26 ;  /* 0x0000001a001a7308 */ /* 0x001e220000001000 */
[----:B------:R-:W-:Y:S01]  /*16a0*/  IMAD.MOV.U32 R12, RZ, RZ, RZ ;  /* 0x000000ffff0c7224 */ /* 0x000fe200078e00ff */
[----:B------:R-:W3:Y:S01]  /*16b0*/  LDG.E.CONSTANT R16, desc[UR4][R2.64+0x40] ;  /* 0x0000400402107981 */ /* 0x000ee2000c1e9900 */
[----:B0-----:R-:W-:-:S06]  /*16c0*/  VIADD R13, R26, 0xffffffe ;  /* 0x0ffffffe1a0d7836 */ /* 0x001fcc0000000000 */
[----:B------:R-:W0:Y:S02]  /*16d0*/  F2I.FTZ.U32.TRUNC.NTZ R13, R13 ;  /* 0x0000000d000d7305 */ /* 0x000e24000021f000 */
[----:B0-----:R-:W-:-:S04]  /*16e0*/  IMAD.MOV R27, RZ, RZ, -R13 ;  /* 0x000000ffff1b7224 */ /* 0x001fc800078e0a0d */
[----:B------:R-:W-:Y:S01]  /*16f0*/  IMAD R21, R27, R14, RZ ;  /* 0x0000000e1b157224 */ /* 0x000fe200078e02ff */
[----:B------:R-:W-:Y:S01]  /*1700*/  @!P3 IADD3 R23, PT, PT, R23, 0x1, RZ ;  /* 0x000000011717b810 */ /* 0x000fe20007ffe0ff */
[----:B------:R-:W4:Y:S02]  /*1710*/  LDG.E.CONSTANT R27, desc[UR4][R2.64+0x24] ;  /* 0x00002404021b7981 */ /* 0x000f24000c1e9900 */
[----:B------:R-:W-:Y:S02]  /*1720*/  IMAD.HI.U32 R12, R13, R21, R12 ;  /* 0x000000150d0c7227 */ /* 0x000fe400078e000c */
[----:B------:R-:W4:Y:S02]  /*1730*/  LDG.E.CONSTANT R21, desc[UR4][R2.64+0x3c] ;  /* 0x00003c0402157981 */ /* 0x000f24000c1e9900 */
[----:B------:R-:W-:Y:S01]  /*1740*/  @P0 VIADD R23, R23, 0x1 ;  /* 0x0000000117170836 */ /* 0x000fe20000000000 */
[----:B------:R-:W-:Y:S02]  /*1750*/  ISETP.NE.AND P2, PT, R8, RZ, PT ;  /* 0x000000ff0800720c */ /* 0x000fe40003f45270 */
[----:B------:R-:W-:Y:S01]  /*1760*/  LOP3.LUT R26, RZ, R8, RZ, 0x33, !PT ;  /* 0x00000008ff1a7212 */ /* 0x000fe200078e33ff */
[----:B------:R-:W-:-:S05]  /*1770*/  @!P1 IMAD.MOV R23, RZ, RZ, -R23 ;  /* 0x000000ffff179224 */ /* 0x000fca00078e0a17 */
[----:B------:R-:W-:Y:S02]  /*1780*/  SEL R13, R26, R23, !P2 ;  /* 0x000000171a0d7207 */ /* 0x000fe40005000000 */
[----:B------:R-:W4:Y:S01]  /*1790*/  LDG.E.CONSTANT R23, desc[UR4][R2.64+0x38] ;  /* 0x0000380402177981 */ /* 0x000f22000c1e9900 */
[----:B------:R-:W-:Y:S01]  /*17a0*/  ISETP.GT.U32.AND P0, PT, R20, R25, PT ;  /* 0x000000191400720c */ /* 0x000fe20003f04070 */
[----:B------:R-:W-:Y:S01]  /*17b0*/  IMAD.IADD R20, R25, 0x1, -R20 ;  /* 0x0000000119147824 */ /* 0x000fe200078e0a14 */
[----:B------:R-:W-:-:S04]  /*17c0*/  ISETP.GE.AND P1, PT, R11, RZ, PT ;  /* 0x000000ff0b00720c */ /* 0x000fc80003f26270 */
[----:B------:R-:W-:Y:S02]  /*17d0*/  SEL R11, R20, R25, !P0 ;  /* 0x00000019140b7207 */ /* 0x000fe40004000000 */
[----:B------:R-:W4:Y:S04]  /*17e0*/  LDG.E.CONSTANT R25, desc[UR4][R2.64+0x10] ;  /* 0x0000100402197981 */ /* 0x000f28000c1e9900 */
[----:B------:R0:W5:Y:S01]  /*17f0*/  LDG.E.CONSTANT R20, desc[UR4][R2.64+0xc] ;  /* 0x00000c0402147981 */ /* 0x000162000c1e9900 */
[----:B--2---:R-:W-:Y:S01]  /*1800*/  IMAD R22, R22, R24, -R19 ;  /* 0x0000001816167224 */ /* 0x004fe200078e0a13 */
[----:B------:R-:W-:Y:S02]  /*1810*/  IABS R19, R13 ;  /* 0x0000000d00137213 */ /* 0x000fe40000000000 */
[----:B------:R-:W-:-:S03]  /*1820*/  IABS R24, R6 ;  /* 0x0000000600187213 */ /* 0x000fc60000000000 */
[----:B------:R-:W-:-:S04]  /*1830*/  IMAD.HI.U32 R12, R12, R19, RZ ;  /* 0x000000130c0c7227 */ /* 0x000fc800078e00ff */
[----:B------:R-:W-:-:S04]  /*1840*/  IMAD.MOV R24, RZ, RZ, -R24 ;  /* 0x000000ffff187224 */ /* 0x000fc800078e0a18 */
[----:B------:R-:W-:Y:S02]  /*1850*/  IMAD R19, R12, R24, R19 ;  /* 0x000000180c137224 */ /* 0x000fe400078e0213 */
[----:B------:R-:W2:Y:S04]  /*1860*/  LDG.E.CONSTANT R12, desc[UR4][R2.64+0x2c] ;  /* 0x00002c04020c7981 */ /* 0x000ea8000c1e9900 */
[----:B------:R-:W2:Y:S01]  /*1870*/  LDG.E.CONSTANT R24, desc[UR4][R2.64+0x34] ;  /* 0x0000340402187981 */ /* 0x000ea2000c1e9900 */
[----:B------:R-:W-:-:S13]  /*1880*/  ISETP.GT.U32.AND P0, PT, R18, R15, PT ;  /* 0x0000000f1200720c */ /* 0x000fda0003f04070 */
[----:B------:R-:W-:-:S05]  /*1890*/  @!P0 IMAD.IADD R15, R15, 0x1, -R18 ;  /* 0x000000010f0f8824 */ /* 0x000fca00078e0a12 */
[----:B------:R-:W-:Y:S02]  /*18a0*/  ISETP.GT.U32.AND P0, PT, R18, R15, PT ;  /* 0x0000000f1200720c */ /* 0x000fe40003f04070 */
[----:B------:R-:W-:Y:S02]  /*18b0*/  @!P1 IADD3 R11, PT, PT, -R11, RZ, RZ ;  /* 0x000000ff0b0b9210 */ /* 0x000fe40007ffe1ff */
[----:B------:R-:W-:Y:S02]  /*18c0*/  ISETP.GE.AND P1, PT, R17, RZ, PT ;  /* 0x000000ff1100720c */ /* 0x000fe40003f26270 */
[----:B------:R-:W-:-:S07]  /*18d0*/  SEL R11, R26, R11, !P2 ;  /* 0x0000000b1a0b7207 */ /* 0x000fce0005000000 */
[----:B------:R-:W-:Y:S01]  /*18e0*/  @!P0 IMAD.IADD R15, R15, 0x1, -R18 ;  /* 0x000000010f0f8824 */ /* 0x000fe200078e0a12 */
[----:B------:R-:W-:Y:S02]  /*18f0*/  ISETP.GT.U32.AND P0, PT, R14, R19, PT ;  /* 0x000000130e00720c */ /* 0x000fe40003f04070 */
[----:B------:R-:W-:-:S11]  /*1900*/  LOP3.LUT R11, RZ, R11, RZ, 0x33, !PT ;  /* 0x0000000bff0b7212 */ /* 0x000fd600078e33ff */
[----:B------:R-:W-:-:S05]  /*1910*/  @!P0 IMAD.IADD R19, R19, 0x1, -R14 ;  /* 0x0000000113138824 */ /* 0x000fca00078e0a0e */
[----:B------:R-:W-:Y:S02]  /*1920*/  ISETP.GT.U32.AND P0, PT, R14, R19, PT ;  /* 0x000000130e00720c */ /* 0x000fe40003f04070 */
[----:B------:R-:W-:Y:S01]  /*1930*/  ISETP.GE.AND P2, PT, R13, RZ, PT ;  /* 0x000000ff0d00720c */ /* 0x000fe20003f46270 */
[----:B------:R-:W-:Y:S01]  /*1940*/  IMAD.IADD R8, R8, 0x1, R11 ;  /* 0x0000000108087824 */ /* 0x000fe200078e020b */
[----:B------:R-:W-:-:S09]  /*1950*/  ISETP.NE.AND P3, PT, R6, RZ, PT ;  /* 0x000000ff0600720c */ /* 0x000fd20003f65270 */
[----:B------:R-:W-:Y:S01]  /*1960*/  @!P0 IMAD.IADD R19, R19, 0x1, -R14 ;  /* 0x0000000113138824 */ /* 0x000fe200078e0a0e */
[----:B------:R-:W-:-:S03]  /*1970*/  ISETP.NE.AND P0, PT, R10, RZ, PT ;  /* 0x000000ff0a00720c */ /* 0x000fc60003f05270 */
[----:B------:R-:W-:Y:S01]  /*1980*/  @!P2 IMAD.MOV R19, RZ, RZ, -R19 ;  /* 0x000000ffff13a224 */ /* 0x000fe200078e0a13 */
[----:B------:R-:W-:Y:S02]  /*1990*/  @!P3 LOP3.LUT R19, RZ, R6, RZ, 0x33, !PT ;  /* 0x00000006ff13b212 */ /* 0x000fe400078e33ff */
[----:B------:R-:W-:Y:S02]  /*19a0*/  @!P1 IADD3 R15, PT, PT, -R15, RZ, RZ ;  /* 0x000000ff0f0f9210 */ /* 0x000fe40007ffe1ff */
[----:B------:R-:W-:-:S05]  /*19b0*/  LOP3.LUT R19, RZ, R19, RZ, 0x33, !PT ;  /* 0x00000013ff137212 */ /* 0x000fca00078e33ff */
[----:B------:R-:W-:Y:S01]  /*19c0*/  @!P0 LOP3.LUT R15, RZ, R10, RZ, 0x33, !PT ;  /* 0x0000000aff0f8212 */ /* 0x000fe200078e33ff */
[----:B------:R-:W-:Y:S01]  /*19d0*/  IMAD.IADD R19, R6, 0x1, R19 ;  /* 0x0000000106137824 */ /* 0x000fe200078e0213 */
[----:B------:R-:W-:Y:S02]  /*19e0*/  MOV R10, RZ ;  /* 0x000000ff000a7202 */ /* 0x000fe40000000f00 */
[----:B---3--:R-:W-:-:S04]  /*19f0*/  IABS R17, R16 ;  /* 0x0000001000117213 */ /* 0x008fc80000000000 */
[----:B------:R-:W1:Y:S08]  /*1a00*/  I2F.RP R26, R17 ;  /* 0x00000011001a7306 */ /* 0x000e700000209400 */
[----:B-1----:R-:W-:Y:S01]  /*1a10*/  MUFU.RCP R26, R26 ;  /* 0x0000001a001a7308 */ /* 0x002fe20000001000 */
[----:B----4-:R-:W-:-:S07]  /*1a20*/  IABS R18, R21 ;  /* 0x0000001500127213 */ /* 0x010fce0000000000 */
[----:B------:R-:W1:Y:S08]  /*1a30*/  I2F.RP R28, R18 ;  /* 0x00000012001c7306 */ /* 0x000e700000209400 */
[----:B-1----:R-:W1:Y:S01]  /*1a40*/  MUFU.RCP R28, R28 ;  /* 0x0000001c001c7308 */ /* 0x002e620000001000 */
[----:B------:R-:W-:-:S07]  /*1a50*/  IADD3 R11, PT, PT, R26, 0xffffffe, RZ ;  /* 0x0ffffffe1a0b7810 */ /* 0x000fce0007ffe0ff */
[----:B------:R-:W3:Y:S01]  /*1a60*/  F2I.FTZ.U32.TRUNC.NTZ R11, R11 ;  /* 0x0000000b000b7305 */ /* 0x000ee2000021f000 */
[----:B-1----:R-:W-:-:S07]  /*1a70*/  VIADD R13, R28, 0xffffffe ;  /* 0x0ffffffe1c0d7836 */ /* 0x002fce0000000000 */
[----:B------:R-:W1:Y:S01]  /*1a80*/  F2I.FTZ.U32.TRUNC.NTZ R13, R13 ;  /* 0x0000000d000d7305 */ /* 0x000e62000021f000 */
[----:B------:R-:W-:Y:S02]  /*1a90*/  IMAD R23, R23, R8, R22 ;  /* 0x0000000817177224 */ /* 0x000fe400078e0216 */
[----:B---3--:R-:W-:-:S04]  /*1aa0*/  IMAD.MOV R8, RZ, RZ, -R11 ;  /* 0x000000ffff087224 */ /* 0x008fc800078e0a0b */
[----:B------:R-:W-:Y:S02]  /*1ab0*/  IMAD R29, R8, R17, RZ ;  /* 0x00000011081d7224 */ /* 0x000fe400078e02ff */
[----:B-1----:R-:W-:Y:S01]  /*1ac0*/  IMAD.MOV R14, RZ, RZ, -R13 ;  /* 0x000000ffff0e7224 */ /* 0x002fe200078e0a0d */
[----:B------:R-:W-:Y:S01]  /*1ad0*/  IABS R6, R16 ;  /* 0x0000001000067213 */ /* 0x000fe20000000000 */
[----:B------:R-:W-:Y:S01]  /*1ae0*/  IMAD.HI.U32 R8, R11, R29, R10 ;  /* 0x0000001d0b087227 */ /* 0x000fe200078e000a */
[----:B------:R-:W-:-:S03]  /*1af0*/  IABS R11, R23 ;  /* 0x00000017000b7213 */ /* 0x000fc60000000000 */
[----:B------:R-:W-:Y:S02]  /*1b00*/  IMAD.MOV R10, RZ, RZ, -R6 ;  /* 0x000000ffff0a7224 */ /* 0x000fe400078e0a06 */
[----:B------:R-:W-:Y:S01]  /*1b10*/  IMAD.HI.U32 R8, R8, R11, RZ ;  /* 0x0000000b08087227 */ /* 0x000fe200078e00ff */
[----:B------:R-:W-:Y:S02]  /*1b20*/  IADD3 R25, PT, PT, R25, -0x1, RZ ;  /* 0xffffffff19197810 */ /* 0x000fe40007ffe0ff */
[----:B------:R-:W-:-:S04]  /*1b30*/  ISETP.GE.AND P0, PT, R23, RZ, PT ;  /* 0x000000ff1700720c */ /* 0x000fc80003f06270 */
[----:B-----5:R-:W-:Y:S01]  /*1b40*/  ISETP.GE.OR P0, PT, R0, R9, !P0 ;  /* 0x000000090000720c */ /* 0x020fe20004706670 */
[----:B--2---:R-:W-:Y:S02]  /*1b50*/  IMAD R12, R27, R15, -R12 ;  /* 0x0000000f1b0c7224 */ /* 0x004fe400078e0a0c */
[----:B------:R-:W-:Y:S02]  /*1b60*/  IMAD R15, R14, R18, RZ ;  /* 0x000000120e0f7224 */ /* 0x000fe400078e02ff */
[----:B------:R-:W-:Y:S02]  /*1b70*/  IMAD R24, R24, R19, R12 ;  /* 0x0000001318187224 */ /* 0x000fe400078e020c */
[----:B------:R-:W-:-:S04]  /*1b80*/  IMAD.MOV.U32 R12, RZ, RZ, RZ ;  /* 0x000000ffff0c7224 */ /* 0x000fc800078e00ff */
[----:B------:R-:W-:Y:S01]  /*1b90*/  IMAD.HI.U32 R15, R13, R15, R12 ;  /* 0x0000000f0d0f7227 */ /* 0x000fe200078e000c */
[----:B------:R-:W-:Y:S02]  /*1ba0*/  IABS R12, R21 ;  /* 0x00000015000c7213 */ /* 0x000fe40000000000 */
[----:B------:R-:W-:-:S03]  /*1bb0*/  IABS R13, R24 ;  /* 0x00000018000d7213 */ /* 0x000fc60000000000 */
[----:B------:R-:W-:Y:S02]  /*1bc0*/  IMAD.MOV R14, RZ, RZ, -R12 ;  /* 0x000000ffff0e7224 */ /* 0x000fe400078e0a0c */
[----:B------:R-:W-:-:S04]  /*1bd0*/  IMAD.HI.U32 R6, R15, R13, RZ ;  /* 0x0000000d0f067227 */ /* 0x000fc800078e00ff */
[----:B------:R-:W-:Y:S02]  /*1be0*/  IMAD R12, R8, R10, R11 ;  /* 0x0000000a080c7224 */ /* 0x000fe400078e020b */
[----:B------:R-:W-:Y:S02]  /*1bf0*/  IMAD R13, R6, R14, R13 ;  /* 0x0000000e060d7224 */ /* 0x000fe400078e020d */
[----:B------:R-:W-:Y:S01]  /*1c00*/  IMAD R10, R16, R25, RZ ;  /* 0x00000019100a7224 */ /* 0x000fe200078e02ff */
[----:B------:R-:W-:Y:S02]  /*1c10*/  ISETP.GT.U32.AND P4, PT, R17, R12, PT ;  /* 0x0000000c1100720c */ /* 0x000fe40003f84070 */
[----:B------:R-:W-:Y:S02]  /*1c20*/  ISETP.GT.U32.AND P3, PT, R18, R13, PT ;  /* 0x0000000d1200720c */ /* 0x000fe40003f64070 */
[C---:B------:R-:W-:Y:S01]  /*1c30*/  ISETP.GT.OR P1, PT, R23.reuse, R10, P0 ;  /* 0x0000000a1700720c */ /* 0x040fe20000724670 */
[----:B------:R-:W-:Y:S01]  /*1c40*/  BSSY.RECONVERGENT B0, `(.L_x_80) ;  /* 0x0000022000007945 */ /* 0x000fe20003800200 */
[----:B------:R-:W-:-:S02]  /*1c50*/  LOP3.LUT R11, R23, R16, RZ, 0x3c, !PT ;  /* 0x00000010170b7212 */ /* 0x000fc400078e3cff */
[----:B------:R-:W-:-:S05]  /*1c60*/  LOP3.LUT R15, R24, R21, RZ, 0x3c, !PT ;  /* 0x00000015180f7212 */ /* 0x000fca00078e3cff */
[----:B------:R-:W-:Y:S02]  /*1c70*/  @!P4 IMAD.IADD R12, R12, 0x1, -R17 ;  /* 0x000000010c0cc824 */ /* 0x000fe400078e0a11 */
[----:B------:R-:W-:Y:S01]  /*1c80*/  @!P3 IMAD.IADD R13, R13, 0x1, -R18 ;  /* 0x000000010d0db824 */ /* 0x000fe200078e0a12 */
[----:B------:R-:W-:Y:S02]  /*1c90*/  ISETP.GE.AND P2, PT, R11, RZ, PT ;  /* 0x000000ff0b00720c */ /* 0x000fe40003f46270 */
[----:B------:R-:W-:Y:S02]  /*1ca0*/  ISETP.GE.U32.AND P6, PT, R12, R17, PT ;  /* 0x000000110c00720c */ /* 0x000fe40003fc6070 */
[----:B------:R-:W-:Y:S02]  /*1cb0*/  ISETP.GE.U32.AND P5, PT, R13, R18, PT ;  /* 0x000000120d00720c */ /* 0x000fe40003fa6070 */
[----:B------:R-:W-:Y:S01]  /*1cc0*/  PLOP3.LUT P0, PT, PT, PT, PT, 0x8, 0x80 ;  /* 0x000000000080781c */ /* 0x000fe20003f0e170 */
[----:B0-----:R-:W-:-:S12]  /*1cd0*/  @P1 BRA `(.L_x_81) ;  /* 0x0000000000601947 */ /* 0x001fd80003800000 */
[-C--:B------:R-:W-:Y:S02]  /*1ce0*/  IABS R9, R16.reuse ;  /* 0x0000001000097213 */ /* 0x080fe40000000000 */
[----:B------:R-:W-:Y:S02]  /*1cf0*/  IABS R17, R23 ;  /* 0x0000001700117213 */ /* 0x000fe40000000000 */
[----:B------:R-:W0:Y:S01]  /*1d00*/  I2F.RP R12, R9 ;  /* 0x00000009000c7306 */ /* 0x000e220000209400 */
[----:B------:R-:W-:-:S07]  /*1d10*/  IABS R18, R16 ;  /* 0x0000001000127213 */ /* 0x000fce0000000000 */
[----:B0-----:R-:W0:Y:S02]  /*1d20*/  MUFU.RCP R12, R12 ;  /* 0x0000000c000c7308 */ /* 0x001e240000001000 */
        /* <DEDUP_REMOVED lines=19> */
.L_x_81:
[----:B------:R-:W-:Y:S05]  /*1e60*/  BSYNC.RECONVERGENT B0 ;  /* 0x0000000000007941 */ /* 0x000fea0003800200 */
.L_x_80:
[----:B------:R-:W-:Y:S01]  /*1e70*/  IADD3 R20, PT, PT, R20, -0x1, RZ ;  /* 0xffffffff14147810 */ /* 0x000fe20007ffe0ff */
[----:B------:R-:W-:Y:S01]  /*1e80*/  @!P4 VIADD R8, R8, 0x1 ;  /* 0x000000010808c836 */ /* 0x000fe20000000000 */
[----:B------:R-:W-:Y:S01]  /*1e90*/  ISETP.LT.OR P0, PT, R24, RZ, !P0 ;  /* 0x000000ff1800720c */ /* 0x000fe20004701670 */
[----:B------:R-:W-:Y:S01]  /*1ea0*/  @!P3 VIADD R6, R6, 0x1 ;  /* 0x000000010606b836 */ /* 0x000fe20000000000 */
[----:B------:R-:W-:Y:S01]  /*1eb0*/  ISETP.GE.AND P1, PT, R15, RZ, PT ;  /* 0x000000ff0f00720c */ /* 0x000fe20003f26270 */
[C---:B------:R-:W-:Y:S01]  /*1ec0*/  IMAD R9, R21.reuse, R20, RZ ;  /* 0x0000001415097224 */ /* 0x040fe200078e02ff */
[----:B------:R-:W-:Y:S01]  /*1ed0*/  ISETP.NE.AND P4, PT, R16, RZ, PT ;  /* 0x000000ff1000720c */ /* 0x000fe20003f85270 */
[----:B------:R-:W-:Y:S01]  /*1ee0*/  @P6 VIADD R8, R8, 0x1 ;  /* 0x0000000108086836 */ /* 0x000fe20000000000 */
[----:B------:R-:W-:Y:S01]  /*1ef0*/  ISETP.NE.AND P3, PT, R21, RZ, PT ;  /* 0x000000ff1500720c */ /* 0x000fe20003f65270 */
[----:B------:R-:W-:Y:S01]  /*1f00*/  @P5 VIADD R6, R6, 0x1 ;  /* 0x0000000106065836 */ /* 0x000fe20000000000 */
[----:B------:R-:W-:Y:S01]  /*1f10*/  ISETP.GT.OR P0, PT, R24, R9, P0 ;  /* 0x000000091800720c */ /* 0x000fe20000704670 */
[----:B------:R-:W-:Y:S01]  /*1f20*/  BSSY.RECONVERGENT B0, `(.L_x_82) ;  /* 0x0000020000007945 */ /* 0x000fe20003800200 */
[----:B------:R-:W-:-:S05]  /*1f30*/  @!P2 IADD3 R8, PT, PT, -R8, RZ, RZ ;  /* 0x000000ff0808a210 */ /* 0x000fca0007ffe1ff */
[----:B------:R-:W-:Y:S01]  /*1f40*/  @!P1 IMAD.MOV R6, RZ, RZ, -R6 ;  /* 0x000000ffff069224 */ /* 0x000fe200078e0a06 */
[----:B------:R-:W-:Y:S02]  /*1f50*/  PLOP3.LUT P1, PT, PT, PT, PT, 0x8, 0x80 ;  /* 0x000000000080781c */ /* 0x000fe40003f2e170 */
[----:B------:R-:W-:Y:S02]  /*1f60*/  @!P4 LOP3.LUT R8, RZ, R16, RZ, 0x33, !PT ;  /* 0x00000010ff08c212 */ /* 0x000fe400078e33ff */
[----:B------:R-:W-:Y:S01]  /*1f70*/  @!P3 LOP3.LUT R6, RZ, R21, RZ, 0x33, !PT ;  /* 0x00000015ff06b212 */ /* 0x000fe200078e33ff */
[----:B------:R-:W-:Y:S08]  /*1f80*/  @P0 BRA `(.L_x_83) ;  /* 0x0000000000640947 */ /* 0x000ff00003800000 */
[-C--:B------:R-:W-:Y:S02]  /*1f90*/  IABS R12, R21.reuse ;  /* 0x00000015000c7213 */ /* 0x080fe40000000000 */
[----:B------:R-:W-:Y:S02]  /*1fa0*/  IABS R10, R21 ;  /* 0x00000015000a7213 */ /* 0x000fe40000000000 */
[----:B------:R-:W0:Y:S01]  /*1fb0*/  I2F.RP R9, R12 ;  /* 0x0000000c00097306 */ /* 0x000e220000209400 */
[----:B------:R-:W-:Y:S02]  /*1fc0*/  IABS R14, R24 ;  /* 0x00000018000e7213 */ /* 0x000fe40000000000 */
[----:B------:R-:W-:Y:S01]  /*1fd0*/  IADD3 R15, PT, PT, RZ, -R10, RZ ;  /* 0x8000000aff0f7210 */ /* 0x000fe20007ffe0ff */
[----:B------:R-:W-:Y:S01]  /*1fe0*/  IMAD.MOV.U32 R10, RZ, RZ, RZ ;  /* 0x000000ffff0a7224 */ /* 0x000fe200078e00ff */
[----:B------:R-:W-:Y:S02]  /*1ff0*/  ISETP.GE.AND P1, PT, R24, RZ, PT ;  /* 0x000000ff1800720c */ /* 0x000fe40003f26270 */
[----:B------:R-:W-:Y:S01]  /*2000*/  ISETP.NE.AND P2, PT, R21, RZ, PT ;  /* 0x000000ff1500720c */ /* 0x000fe20003f45270 */
[----:B0-----:R-:W0:Y:S02]  /*2010*/  MUFU.RCP R9, R9 ;  /* 0x0000000900097308 */ /* 0x001e240000001000 */
[----:B0-----:R-:W-:-:S06]  /*2020*/  VIADD R11, R9, 0xffffffe ;  /* 0x0ffffffe090b7836 */ /* 0x001fcc0000000000 */
[----:B------:R-:W0:Y:S02]  /*2030*/  F2I.FTZ.U32.TRUNC.NTZ R11, R11 ;  /* 0x0000000b000b7305 */ /* 0x000e24000021f000 */
[----:B0-----:R-:W-:-:S04]  /*2040*/  IMAD.MOV R13, RZ, RZ, -R11 ;  /* 0x000000ffff0d7224 */ /* 0x001fc800078e0a0b */
[----:B------:R-:W-:-:S04]  /*2050*/  IMAD R13, R13, R12, RZ ;  /* 0x0000000c0d0d7224 */ /* 0x000fc800078e02ff */
[----:B------:R-:W-:-:S04]  /*2060*/  IMAD.HI.U32 R13, R11, R13, R10 ;  /* 0x0000000d0b0d7227 */ /* 0x000fc800078e000a */
[----:B------:R-:W-:Y:S02]  /*2070*/  IMAD.MOV.U32 R10, RZ, RZ, R14 ;  /* 0x000000ffff0a7224 */ /* 0x000fe400078e000e */
[----:B------:R-:W-:Y:S02]  /*2080*/  IMAD.MOV.U32 R14, RZ, RZ, R15 ;  /* 0x000000ffff0e7224 */ /* 0x000fe400078e000f */
[----:B------:R-:W-:-:S04]  /*2090*/  IMAD.HI.U32 R9, R13, R10, RZ ;  /* 0x0000000a0d097227 */ /* 0x000fc800078e00ff */
[----:B------:R-:W-:-:S05]  /*20a0*/  IMAD R9, R9, R14, R10 ;  /* 0x0000000e09097224 */ /* 0x000fca00078e020a */
[----:B------:R-:W-:-:S13]  /*20b0*/  ISETP.GT.U32.AND P0, PT, R12, R9, PT ;  /* 0x000000090c00720c */ /* 0x000fda0003f04070 */
[----:B------:R-:W-:-:S04]  /*20c0*/  @!P0 IADD3 R9, PT, PT, R9, -R12, RZ ;  /* 0x8000000c09098210 */ /* 0x000fc80007ffe0ff */
[----:B------:R-:W-:-:S13]  /*20d0*/  ISETP.GT.U32.AND P0, PT, R12, R9, PT ;  /* 0x000000090c00720c */ /* 0x000fda0003f04070 */
[----:B------:R-:W-:-:S04]  /*20e0*/  @!P0 IMAD.IADD R9, R9, 0x1, -R12 ;  /* 0x0000000109098824 */ /* 0x000fc800078e0a0c */
[----:B------:R-:W-:Y:S01]  /*20f0*/  @!P1 IMAD.MOV R9, RZ, RZ, -R9 ;  /* 0x000000ffff099224 */ /* 0x000fe200078e0a09 */
[----:B------:R-:W-:-:S04]  /*2100*/  @!P2 LOP3.LUT R9, RZ, R21, RZ, 0x33, !PT ;  /* 0x00000015ff09a212 */ /* 0x000fc800078e33ff */
[----:B------:R-:W-:-:S13]  /*2110*/  ISETP.EQ.AND P1, PT, R9, RZ, PT ;  /* 0x000000ff0900720c */ /* 0x000fda0003f22270 */
.L_x_83:
[----:B------:R-:W-:Y:S05]  /*2120*/  BSYNC.RECONVERGENT B0 ;  /* 0x0000000000007941 */ /* 0x000fea0003800200 */
.L_x_82:
[----:B------:R-:W-:-:S07]  /*2130*/  IMAD.MOV.U32 R11, RZ, RZ, R8 ;  /* 0x000000ffff0b7224 */ /* 0x000fce00078e0008 */
.L_x_79:
[----:B------:R-:W-:Y:S05]  /*2140*/  @!P1 BRA `(.L_x_84) ;  /* 0x0000000000609947 */ /* 0x000fea0003800000 */
[----:B------:R-:W2:Y:S04]  /*2150*/  LDG.E.64.CONSTANT R14, desc[UR4][R2.64+0x48] ;  /* 0x00004804020e7981 */ /* 0x000ea8000c1e9b00 */
[----:B------:R-:W3:Y:S04]  /*2160*/  LDG.E.64.CONSTANT R12, desc[UR4][R2.64+0x50] ;  /* 0x00005004020c7981 */ /* 0x000ee8000c1e9b00 */
[----:B------:R-:W4:Y:S01]  /*2170*/  LDG.E.64.CONSTANT R8, desc[UR4][R2.64+0x58] ;  /* 0x0000580402087981 */ /* 0x000f22000c1e9b00 */
[----:B------:R-:W-:Y:S01]  /*2180*/  SHF.R.S32.HI R17, RZ, 0x1f, R6 ;  /* 0x0000001fff117819 */ /* 0x000fe20000011406 */
[----:B------:R-:W0:Y:S01]  /*2190*/  LDCU.64 UR6, c[0x0][0x388] ;  /* 0x00007100ff0677ac */ /* 0x000e220008000a00 */
[----:B--2---:R-:W-:-:S02]  /*21a0*/  IMAD R19, R15, R0, RZ ;  /* 0x000000000f137224 */ /* 0x004fc400078e02ff */
[----:B------:R-:W-:-:S04]  /*21b0*/  IMAD.WIDE.U32 R14, R14, R0, RZ ;  /* 0x000000000e0e7225 */ /* 0x000fc800078e00ff */
[----:B---3--:R-:W-:Y:S01]  /*21c0*/  IMAD R0, R13, R6, RZ ;  /* 0x000000060d007224 */ /* 0x008fe200078e02ff */
[----:B------:R-:W-:-:S03]  /*21d0*/  IADD3 R15, PT, PT, R15, R19, RZ ;  /* 0x000000130f0f7210 */ /* 0x000fc60007ffe0ff */
[C---:B------:R-:W-:Y:S02]  /*21e0*/  IMAD R17, R12.reuse, R17, R0 ;  /* 0x000000110c117224 */ /* 0x040fe400078e0200 */
[----:B------:R-:W-:Y:S01]  /*21f0*/  IMAD.WIDE.U32 R12, R12, R6, R14 ;  /* 0x000000060c0c7225 */ /* 0x000fe200078e000e */
[----:B------:R-:W-:-:S03]  /*2200*/  SHF.R.S32.HI R15, RZ, 0x1f, R11 ;  /* 0x0000001fff0f7819 */ /* 0x000fc6000001140b */
[----:B------:R-:W-:Y:S02]  /*2210*/  IMAD.IADD R13, R13, 0x1, R17 ;  /* 0x000000010d0d7824 */ /* 0x000fe400078e0211 */
[----:B----4-:R-:W-:-:S04]  /*2220*/  IMAD.WIDE.U32 R2, R8, R11, R12 ;  /* 0x0000000b08027225 */ /* 0x010fc800078e000c */
[----:B------:R-:W-:Y:S01]  /*2230*/  IMAD R11, R9, R11, RZ ;  /* 0x0000000b090b7224 */ /* 0x000fe200078e02ff */
[----:B------:R-:W-:-:S03]  /*2240*/  IADD3 R0, P0, PT, R7, R2, RZ ;  /* 0x0000000207007210 */ /* 0x000fc60007f1e0ff */
[----:B------:R-:W-:-:S04]  /*2250*/  IMAD R11, R8, R15, R11 ;  /* 0x0000000f080b7224 */ /* 0x000fc800078e020b */
[----:B------:R-:W-:Y:S01]  /*2260*/  IMAD.X R3, R3, 0x1, R11, P0 ;  /* 0x0000000103037824 */ /* 0x000fe200000e060b */
[----:B0-----:R-:W-:-:S04]  /*2270*/  LEA R2, P0, R0, UR6, 0x2 ;  /* 0x0000000600027c11 */ /* 0x001fc8000f8010ff */
[----:B------:R-:W-:-:S06]  /*2280*/  LEA.HI.X R3, R0, UR7, R3, 0x2, P0 ;  /* 0x0000000700037c11 */ /* 0x000fcc00080f1403 */
[----:B------:R-:W2:Y:S01]  /*2290*/  LDG.E.CONSTANT R3, desc[UR4][R2.64] ;  /* 0x0000000402037981 */ /* 0x000ea2000c1e9900 */
[----:B------:R-:W-:-:S05]  /*22a0*/  IMAD.WIDE.U32 R4, R7, 0x4, R4 ;  /* 0x0000000407047825 */ /* 0x000fca00078e0004 */
[----:B--2---:R-:W-:Y:S01]  /*22b0*/  STG.E desc[UR4][R4.64], R3 ;  /* 0x0000000304007986 */ /* 0x004fe2000c101904 */
[----:B------:R-:W-:Y:S05]  /*22c0*/  EXIT ;  /* 0x000000000000794d */ /* 0x000fea0003800000 */
.L_x_84:
[----:B------:R-:W-:-:S05]  /*22d0*/  IMAD.WIDE.U32 R4, R7, 0x4, R4 ;  /* 0x0000000407047825 */ /* 0x000fca00078e0004 */
[----:B------:R-:W-:Y:S01]  /*22e0*/  STG.E desc[UR4][R4.64], RZ ;  /* 0x000000ff04007986 */ /* 0x000fe2000c101904 */
[----:B------:R-:W-:Y:S05]  /*22f0*/  EXIT ;  /* 0x000000000000794d */ /* 0x000fea0003800000 */
.L_x_85:
        /* <DEDUP_REMOVED lines=16> */
.L_x_95:


//--------------------- .text._Z20lux_unfold_nd_kernelIfLi1EEvPT_PKS0_PK10ConvParamsIXT0_EE --------------------------
	.section	.text._Z20lux_unfold_nd_kernelIfLi1EEvPT_PKS0_PK10ConvParamsIXT0_EE,"ax",@progbits
	.align	128
        .global         _Z20lux_unfold_nd_kernelIfLi1EEvPT_PKS0_PK10ConvParamsIXT0_EE
        .type           _Z20lux_unfold_nd_kernelIfLi1EEvPT_PKS0_PK10ConvParamsIXT0_EE,@function
        .size           _Z20lux_unfold_nd_kernelIfLi1EEvPT_PKS0_PK10ConvParamsIXT0_EE,(.L_x_96 - _Z20lux_unfold_nd_kernelIfLi1EEvPT_PKS0_PK10ConvParamsIXT0_EE)
        .other          _Z20lux_unfold_nd_kernelIfLi1EEvPT_PKS0_PK10ConvParamsIXT0_EE,@"STO_CUDA_ENTRY STV_DEFAULT"
_Z20lux_unfold_nd_kernelIfLi1EEvPT_PKS0_PK10ConvParamsIXT0_EE:
.text._Z20lux_unfold_nd_kernelIfLi1EEvPT_PKS0_PK10ConvParamsIXT0_EE:
[----:B------:R-:W-:Y:S08]  /*0000*/  LDC R1, c[0x0][0x37c] ;  /* 0x0000df00ff017b82 */ /* 0x000ff00000000800 */
[----:B------:R-:W0:Y:S01]  /*0010*/  LDC.64 R2, c[0x0][0x390] ;  /* 0x0000e400ff027b82 */ /* 0x000e220000000a00 */
[----:B------:R-:W0:Y:S02]  /*0020*/  LDCU.64 UR4, c[0x0][0x358] ;  /* 0x00006b00ff0477ac */ /* 0x000e240008000a00 */
[----:B0-----:R-:W2:Y:S05]  /*0030*/  LDG.E.CONSTANT R13, desc[UR4][R2.64+0x4] ;  /* 0x00000404020d7981 */ /* 0x001eaa000c1e9900 */
[----:B------:R-:W0:Y:S01]  /*0040*/  S2UR UR6, SR_CTAID.X ;  /* 0x00000000000679c3 */ /* 0x000e220000002500 */
[----:B------:R-:W0:Y:S07]  /*0050*/  S2R R5, SR_TID.X ;  /* 0x0000000000057919 */ /* 0x000e2e0000002100 */
[----:B------:R-:W0:Y:S02]  /*0060*/  LDC R0, c[0x0][0x360] ;  /* 0x0000d800ff007b82 */ /* 0x000e240000000800 */
[----:B0-----:R-:W-:-:S05]  /*0070*/  IMAD R0, R0, UR6, R5 ;  /* 0x0000000600007c24 */ /* 0x001fca000f8e0205 */
[----:B--2---:R-:W-:-:S13]  /*0080*/  ISETP.GE.U32.AND P0, PT, R0, R13, PT ;  /* 0x0000000d0000720c */ /* 0x004fda0003f06070 */
[----:B------:R-:W-:Y:S05]  /*0090*/  @P0 EXIT ;  /* 0x000000000000094d */ /* 0x000fea0003800000 */
[----:B------:R-:W2:Y:S04]  /*00a0*/  LDG.E.CONSTANT R19, desc[UR4][R2.64+0x10] ;  /* 0x0000100402137981 */ /* 0x000ea8000c1e9900 */
[----:B------:R-:W3:Y:S04]  /*00b0*/  LDG.E.CONSTANT R12, desc[UR4][R2.64+0x14] ;  /* 0x00001404020c7981 */ /* 0x000ee8000c1e9900 */
[----:B------:R-:W4:Y:S04]  /*00c0*/  LDG.E.U8.CONSTANT R18, desc[UR4][R2.64+0x70] ;  /* 0x0000700402127981 */ /* 0x000f28000c1e9100 */
[----:B------:R-:W5:Y:S04]  /*00d0*/  LDG.E.64.CONSTANT R6, desc[UR4][R2.64+0x18] ;  /* 0x0000180402067981 */ /* 0x000f68000c1e9b00 */
[----:B------:R-:W5:Y:S04]  /*00e0*/  LDG.E.64.CONSTANT R4, desc[UR4][R2.64+0x20] ;  /* 0x0000200402047981 */ /* 0x000f68000c1e9b00 */
[----:B------:R-:W5:Y:S04]  /*00f0*/  LDG.E.CONSTANT R15, desc[UR4][R2.64+0xc] ;  /* 0x00000c04020f7981 */ /* 0x000f68000c1e9900 */
[----:B------:R-:W5:Y:S01]  /*0100*/  LDG.E.CONSTANT R17, desc[UR4][R2.64] ;  /* 0x0000000402117981 */ /* 0x000f62000c1e9900 */
[----:B------:R-:W0:Y:S01]  /*0110*/  LDCU UR6, c[0x0][0x368] ;  /* 0x00006d00ff0677ac */ /* 0x000e220008000800 */
[----:B------:R-:W-:Y:S01]  /*0120*/  BSSY.RECONVERGENT B0, `(.L_x_86) ;  /* 0x000006d000007945 */ /* 0x000fe20003800200 */
[----:B------:R-:W0:Y:S01]  /*0130*/  S2R R14, SR_TID.Z ;  /* 0x00000000000e7919 */ /* 0x000e220000002300 */
[----:B------:R-:W0:Y:S01]  /*0140*/  S2R R11, SR_CTAID.Z ;  /* 0x00000000000b7919 */ /* 0x000e220000002700 */
[----:B------:R-:W1:Y:S01]  /*0150*/  S2R R16, SR_CTAID.Y ;  /* 0x0000000000107919 */ /* 0x000e620000002600 */
[----:B0-----:R-:W-:Y:S01]  /*0160*/  IMAD R14, R11, UR6, R14 ;  /* 0x000000060b0e7c24 */ /* 0x001fe2000f8e020e */
[----:B------:R-:W1:Y:S01]  /*0170*/  LDCU UR6, c[0x0][0x364] ;  /* 0x00006c80ff0677ac */ /* 0x000e620008000800 */
[----:B--2---:R-:W0:Y:S01]  /*0180*/  I2F.U32.RP R10, R19 ;  /* 0x00000013000a7306 */ /* 0x004e220000209000 */
[----:B------:R-:W-:Y:S01]  /*0190*/  IABS R20, R19 ;  /* 0x0000001300147213 */ /* 0x000fe20000000000 */
[----:B------:R-:W-:Y:S01]  /*01a0*/  IMAD.MOV R23, RZ, RZ, -R19 ;  /* 0x000000ffff177224 */ /* 0x000fe200078e0a13 */
[----:B------:R-:W-:-:S02]  /*01b0*/  ISETP.NE.U32.AND P2, PT, R19, RZ, PT ;  /* 0x000000ff1300720c */ /* 0x000fc40003f45070 */
[----:B---3--:R-:W-:-:S04]  /*01c0*/  IABS R21, R12 ;  /* 0x0000000c00157213 */ /* 0x008fc80000000000 */
[----:B------:R-:W2:Y:S08]  /*01d0*/  I2F.RP R24, R21 ;  /* 0x0000001500187306 */ /* 0x000eb00000209400 */
[----:B0-----:R-:W0:Y:S08]  /*01e0*/  MUFU.RCP R10, R10 ;  /* 0x0000000a000a7308 */ /* 0x001e300000001000 */
[----:B--2---:R-:W-:Y:S01]  /*01f0*/  MUFU.RCP R24, R24 ;  /* 0x0000001800187308 */ /* 0x004fe20000001000 */
[----:B0-----:R-:W-:-:S07]  /*0200*/  VIADD R8, R10, 0xffffffe ;  /* 0x0ffffffe0a087836 */ /* 0x001fce0000000000 */
[----:B------:R-:W0:Y:S08]  /*0210*/  I2F.RP R10, R20 ;  /* 0x00000014000a7306 */ /* 0x000e300000209400 */
[----:B------:R2:W3:Y:S08]  /*0220*/  F2I.FTZ.U32.TRUNC.NTZ R9, R8 ;  /* 0x0000000800097305 */ /* 0x0004f0000021f000 */
[----:B0-----:R-:W0:Y:S01]  /*0230*/  MUFU.RCP R10, R10 ;  /* 0x0000000a000a7308 */ /* 0x001e220000001000 */
[----:B--2---:R-:W-:-:S02]  /*0240*/  HFMA2 R8, -RZ, RZ, 0, 0 ;  /* 0x00000000ff087431 */ /* 0x004fc400000001ff */
[----:B---3--:R-:W-:-:S04]  /*0250*/  IMAD R23, R23, R9, RZ ;  /* 0x0000000917177224 */ /* 0x008fc800078e02ff */
[----:B------:R-:W-:Y:S02]  /*0260*/  IMAD.HI.U32 R9, R9, R23, R8 ;  /* 0x0000001709097227 */ /* 0x000fe400078e0008 */
[----:B------:R-:W1:Y:S04]  /*0270*/  S2R R23, SR_TID.Y ;  /* 0x0000000000177919 */ /* 0x000e680000002200 */
[----:B------:R-:W-:Y:S01]  /*0280*/  IMAD.HI.U32 R22, R9, R14, RZ ;  /* 0x0000000e09167227 */ /* 0x000fe200078e00ff */
[----:B0-----:R-:W-:-:S03]  /*0290*/  IADD3 R11, PT, PT, R10, 0xffffffe, RZ ;  /* 0x0ffffffe0a0b7810 */ /* 0x001fc60007ffe0ff */
[----:B------:R-:W-:Y:S02]  /*02a0*/  IMAD.MOV R8, RZ, RZ, -R22 ;  /* 0x000000ffff087224 */ /* 0x000fe400078e0a16 */
[----:B------:R-:W-:Y:S01]  /*02b0*/  VIADD R9, R24, 0xffffffe ;  /* 0x0ffffffe18097836 */ /* 0x000fe20000000000 */
[----:B------:R-:W0:Y:S01]  /*02c0*/  F2I.FTZ.U32.TRUNC.NTZ R11, R11 ;  /* 0x0000000b000b7305 */ /* 0x000e22000021f000 */
[----:B------:R-:W-:Y:S01]  /*02d0*/  IMAD R8, R19, R8, R14 ;  /* 0x0000000813087224 */ /* 0x000fe200078e020e */
[----:B------:R-:W-:-:S04]  /*02e0*/  IABS R24, R12 ;  /* 0x0000000c00187213 */ /* 0x000fc80000000000 */
[----:B------:R-:W-:Y:S01]  /*02f0*/  ISETP.GE.U32.AND P0, PT, R8, R19, PT ;  /* 0x000000130800720c */ /* 0x000fe20003f06070 */
[----:B------:R-:W-:Y:S01]  /*0300*/  IMAD.MOV R24, RZ, RZ, -R24 ;  /* 0x000000ffff187224 */ /* 0x000fe200078e0a18 */
[----:B------:R-:W2:Y:S01]  /*0310*/  F2I.FTZ.U32.TRUNC.NTZ R9, R9 ;  /* 0x0000000900097305 */ /* 0x000ea2000021f000 */
[----:B0-----:R-:W-:-:S10]  /*0320*/  IADD3 R27, PT, PT, RZ, -R11, RZ ;  /* 0x8000000bff1b7210 */ /* 0x001fd40007ffe0ff */
[----:B------:R-:W-:Y:S02]  /*0330*/  @P0 IMAD.IADD R8, R8, 0x1, -R19 ;  /* 0x0000000108080824 */ /* 0x000fe400078e0a13 */
[----:B------:R-:W-:Y:S02]  /*0340*/  @P0 VIADD R22, R22, 0x1 ;  /* 0x0000000116160836 */ /* 0x000fe40000000000 */
[----:B--2---:R-:W-:Y:S01]  /*0350*/  IMAD.MOV R10, RZ, RZ, -R9 ;  /* 0x000000ffff0a7224 */ /* 0x004fe200078e0a09 */
[----:B------:R-:W-:Y:S01]  /*0360*/  ISETP.GE.U32.AND P1, PT, R8, R19, PT ;  /* 0x000000130800720c */ /* 0x000fe20003f26070 */
[----:B------:R-:W-:Y:S02]  /*0370*/  IMAD.MOV.U32 R8, RZ, RZ, RZ ;  /* 0x000000ffff087224 */ /* 0x000fe400078e00ff */
[----:B------:R-:W-:Y:S01]  /*0380*/  IMAD R25, R10, R21, RZ ;  /* 0x000000150a197224 */ /* 0x000fe200078e02ff */
[----:B------:R-:W-:Y:S01]  /*0390*/  MOV R10, RZ ;  /* 0x000000ff000a7202 */ /* 0x000fe20000000f00 */
[----:B-1----:R-:W-:-:S02]  /*03a0*/  IMAD R16, R16, UR6, R23 ;  /* 0x0000000610107c24 */ /* 0x002fc4000f8e0217 */
[----:B------:R-:W-:Y:S01]  /*03b0*/  IMAD.HI.U32 R23, R9, R25, R8 ;  /* 0x0000001909177227 */ /* 0x000fe200078e0008 */
[----:B------:R-:W-:-:S03]  /*03c0*/  LOP3.LUT R9, RZ, R19, RZ, 0x33, !PT ;  /* 0x00000013ff097212 */ /* 0x000fc600078e33ff */
[----:B------:R-:W-:Y:S02]  /*03d0*/  IMAD R25, R27, R20, RZ ;  /* 0x000000141b197224 */ /* 0x000fe400078e02ff */
[----:B------:R-:W-:Y:S02]  /*03e0*/  @P1 VIADD R22, R22, 0x1 ;  /* 0x0000000116161836 */ /* 0x000fe40000000000 */
[----:B------:R-:W-:Y:S01]  /*03f0*/  IMAD.HI.U32 R10, R11, R25, R10 ;  /* 0x000000190b0a7227 */ /* 0x000fe200078e000a */
[----:B------:R-:W-:Y:S02]  /*0400*/  IABS R11, R16 ;  /* 0x00000010000b7213 */ /* 0x000fe40000000000 */
[----:B------:R-:W-:Y:S02]  /*0410*/  SEL R8, R9, R22, !P2 ;  /* 0x0000001609087207 */ /* 0x000fe40005000000 */
[----:B------:R-:W-:Y:S02]  /*0420*/  MOV R22, R11 ;  /* 0x0000000b00167202 */ /* 0x000fe40000000f00 */
[----:B------:R-:W-:Y:S01]  /*0430*/  ISETP.GE.AND P2, PT, R16, RZ, PT ;  /* 0x000000ff1000720c */ /* 0x000fe20003f46270 */
[----:B------:R-:W-:-:S02]  /*0440*/  IMAD.MOV R11, RZ, RZ, -R8 ;  /* 0x000000ffff0b7224 */ /* 0x000fc400078e0a08 */
[----:B------:R-:W-:-:S04]  /*0450*/  IMAD.HI.U32 R23, R23, R22, RZ ;  /* 0x0000001617177227 */ /* 0x000fc800078e00ff */
[----:B------:R-:W-:Y:S02]  /*0460*/  IMAD R11, R19, R11, R14 ;  /* 0x0000000b130b7224 */ /* 0x000fe400078e020e */
[----:B------:R-:W-:Y:S01]  /*0470*/  IMAD R22, R23, R24, R22 ;  /* 0x0000001817167224 */ /* 0x000fe200078e0216 */
[----:B------:R-:W-:Y:S02]  /*0480*/  IABS R24, R19 ;  /* 0x0000001300187213 */ /* 0x000fe40000000000 */
[----:B------:R-:W-:Y:S02]  /*0490*/  IABS R23, R11 ;  /* 0x0000000b00177213 */ /* 0x000fe40000000000 */
[----:B------:R-:W-:Y:S01]  /*04a0*/  ISETP.GT.U32.AND P1, PT, R21, R22, PT ;  /* 0x000000161500720c */ /* 0x000fe20003f24070 */
[----:B------:R-:W-:Y:S02]  /*04b0*/  IMAD.MOV R24, RZ, RZ, -R24 ;  /* 0x000000ffff187224 */ /* 0x000fe400078e0a18 */
[----:B------:R-:W-:-:S04]  /*04c0*/  IMAD.HI.U32 R10, R10, R23, RZ ;  /* 0x000000170a0a7227 */ /* 0x000fc800078e00ff */
[----:B------:R-:W-:-:S05]  /*04d0*/  IMAD R23, R10, R24, R23 ;  /* 0x000000180a177224 */ /* 0x000fca00078e0217 */
[----:B------:R-:W-:Y:S02]  /*04e0*/  ISETP.GT.U32.AND P0, PT, R20, R23, PT ;  /* 0x000000171400720c */ /* 0x000fe40003f04070 */
[----:B------:R-:W-:Y:S02]  /*04f0*/  @!P1 IADD3 R22, PT, PT, R22, -R21, RZ ;  /* 0x8000001516169210 */ /* 0x000fe40007ffe0ff */
[----:B------:R-:W-:Y:S02]  /*0500*/  ISETP.NE.AND P1, PT, R12, RZ, PT ;  /* 0x000000ff0c00720c */ /* 0x000fe40003f25270 */
[----:B------:R-:W-:-:S07]  /*0510*/  ISETP.GT.U32.AND P4, PT, R21, R22, PT ;  /* 0x000000161500720c */ /* 0x000fce0003f84070 */
[----:B------:R-:W-:Y:S01]  /*0520*/  @!P0 IMAD.IADD R23, R23, 0x1, -R20 ;  /* 0x0000000117178824 */ /* 0x000fe200078e0a14 */
[----:B------:R-:W-:-:S04]  /*0530*/  ISETP.GE.AND P0, PT, R11, RZ, PT ;  /* 0x000000ff0b00720c */ /* 0x000fc80003f06270 */
[----:B------:R-:W-:Y:S01]  /*0540*/  ISETP.GT.U32.AND P3, PT, R20, R23, PT ;  /* 0x000000171400720c */ /* 0x000fe20003f64070 */
[----:B------:R-:W-:-:S04]  /*0550*/  @!P4 IMAD.IADD R22, R22, 0x1, -R21 ;  /* 0x000000011616c824 */ /* 0x000fc800078e0a15 */
[----:B------:R-:W-:Y:S01]  /*0560*/  @!P2 IMAD.MOV R22, RZ, RZ, -R22 ;  /* 0x000000ffff16a224 */ /* 0x000fe200078e0a16 */
[----:B------:R-:W-:Y:S02]  /*0570*/  ISETP.NE.AND P2, PT, R19, RZ, PT ;  /* 0x000000ff1300720c */ /* 0x000fe40003f45270 */
[----:B------:R-:W-:Y:S02]  /*0580*/  @!P1 LOP3.LUT R22, RZ, R12, RZ, 0x33, !PT ;  /* 0x0000000cff169212 */ /* 0x000fe400078e33ff */
[----:B------:R-:W-:-:S03]  /*0590*/  PLOP3.LUT P1, PT, PT, PT, PT, 0x8, 0x80 ;  /* 0x000000000080781c */ /* 0x000fc60003f2e170 */
[----:B------:R-:W-:Y:S02]  /*05a0*/  @!P3 IADD3 R23, PT, PT, R23, -R20, RZ ;  /* 0x800000141717b210 */ /* 0x000fe40007ffe0ff */
[----:B----4-:R-:W-:-:S03]  /*05b0*/  ISETP.NE.AND P3, PT, R18, RZ, PT ;  /* 0x000000ff1200720c */ /* 0x010fc60003f65270 */
[----:B------:R-:W-:-:S05]  /*05c0*/  @!P0 IMAD.MOV R23, RZ, RZ, -R23 ;  /* 0x000000ffff178224 */ /* 0x000fca00078e0a17 */
[----:B------:R-:W-:Y:S02]  /*05d0*/  SEL R23, R9, R23, !P2 ;  /* 0x0000001709177207 */ /* 0x000fe40005000000 */
[----:B------:R-:W-:-:S03]  /*05e0*/  LOP3.LUT R9, RZ, R22, RZ, 0x33, !PT ;  /* 0x00000016ff097212 */ /* 0x000fc600078e33ff */
[----:B-----5:R-:W-:Y:S01]  /*05f0*/  IMAD R7, R23, R6, -R7 ;  /* 0x0000000617077224 */ /* 0x020fe200078e0a07 */
[----:B------:R-:W-:Y:S01]  /*0600*/  @P3 IADD3 R22, PT, PT, R12, R9, RZ ;  /* 0x000000090c163210 */ /* 0x000fe20007ffe0ff */
[----:B------:R-:W-:-:S04]  /*0610*/  VIADD R6, R15, 0xffffffff ;  /* 0xffffffff0f067836 */ /* 0x000fc80000000000 */
[----:B------:R-:W-:Y:S02]  /*0620*/  IMAD R4, R22, R4, R7 ;  /* 0x0000000416047224 */ /* 0x000fe400078e0207 */
[----:B------:R-:W-:-:S03]  /*0630*/  IMAD R7, R5, R6, RZ ;  /* 0x0000000605077224 */ /* 0x000fc600078e02ff */
[----:B------:R-:W-:-:S04]  /*0640*/  ISETP.GE.AND P0, PT, R4, RZ, PT ;  /* 0x000000ff0400720c */ /* 0x000fc80003f06270 */
[----:B------:R-:W-:-:S04]  /*0650*/  ISETP.GE.OR P0, PT, R8, R17, !P0 ;  /* 0x000000110800720c */ /* 0x000fc80004706670 */
[----:B------:R-:W-:-:S13]  /*0660*/  ISETP.GT.OR P0, PT, R4, R7, P0 ;  /* 0x000000070400720c */ /* 0x000fda0000704670 */
[----:B------:R-:W-:Y:S05]  /*0670*/  @P0 BRA `(.L_x_87) ;  /* 0x00000000005c0947 */ /* 0x000fea0003800000 */
[-C--:B------:R-:W-:Y:S02]  /*0680*/  IABS R10, R5.reuse ;  /* 0x00000005000a7213 */ /* 0x080fe40000000000 */
[----:B------:R-:W-:Y:S02]  /*0690*/  IABS R15, R5 ;  /* 0x00000005000f7213 */ /* 0x000fe40000000000 */
[----:B------:R-:W0:Y:S01]  /*06a0*/  I2F.RP R9, R10 ;  /* 0x0000000a00097306 */ /* 0x000e220000209400 */
[----:B------:R-:W-:Y:S02]  /*06b0*/  IABS R18, R4 ;  /* 0x0000000400127213 */ /* 0x000fe40000000000 */
[----:B------:R-:W-:-:S05]  /*06c0*/  ISETP.GE.AND P2, PT, R4, RZ, PT ;  /* 0x000000ff0400720c */ /* 0x000fca0003f46270 */
[----:B0-----:R-:W0:Y:S02]  /*06d0*/  MUFU.RCP R9, R9 ;  /* 0x0000000900097308 */ /* 0x001e240000001000 */
[----:B0-----:R-:W-:Y:S02]  /*06e0*/  VIADD R6, R9, 0xffffffe ;  /* 0x0ffffffe09067836 */ /* 0x001fe40000000000 */
[----:B------:R-:W-:-:S04]  /*06f0*/  IMAD.MOV R9, RZ, RZ, -R15 ;  /* 0x000000ffff097224 */ /* 0x000fc800078e0a0f */
[----:B------:R0:W1:Y:S02]  /*0700*/  F2I.FTZ.U32.TRUNC.NTZ R7, R6 ;  /* 0x0000000600077305 */ /* 0x000064000021f000 */
[----:B0-----:R-:W-:Y:S01]  /*0710*/  IMAD.MOV.U32 R6, RZ, RZ, RZ ;  /* 0x000000ffff067224 */ /* 0x001fe200078e00ff */
[----:B-1----:R-:W-:-:S05]  /*0720*/  IADD3 R11, PT, PT, RZ, -R7, RZ ;  /* 0x80000007ff0b7210 */ /* 0x002fca0007ffe0ff */
[----:B------:R-:W-:-:S04]  /*0730*/  IMAD R11, R11, R10, RZ ;  /* 0x0000000a0b0b7224 */ /* 0x000fc800078e02ff */
[----:B------:R-:W-:-:S06]  /*0740*/  IMAD.HI.U32 R7, R7, R11, R6 ;  /* 0x0000000b07077227 */ /* 0x000fcc00078e0006 */
[----:B------:R-:W-:-:S04]  /*0750*/  IMAD.HI.U32 R7, R7, R18, RZ ;  /* 0x0000001207077227 */ /* 0x000fc800078e00ff */
[----:B------:R-:W-:-:S05]  /*0760*/  IMAD R7, R7, R9, R18 ;  /* 0x0000000907077224 */ /* 0x000fca00078e0212 */
[----:B------:R-:W-:-:S13]  /*0770*/  ISETP.GT.U32.AND P0, PT, R10, R7, PT ;  /* 0x000000070a00720c */ /* 0x000fda0003f04070 */
[----:B------:R-:W-:Y:S02]  /*0780*/  @!P0 IADD3 R7, PT, PT, R7, -R10, RZ ;  /* 0x8000000a07078210 */ /* 0x000fe40007ffe0ff */
[----:B------:R-:W-:Y:S02]  /*0790*/  ISETP.NE.AND P0, PT, R5, RZ, PT ;  /* 0x000000ff0500720c */ /* 0x000fe40003f05270 */
[----:B------:R-:W-:-:S13]  /*07a0*/  ISETP.GT.U32.AND P1, PT, R10, R7, PT ;  /* 0x000000070a00720c */ /* 0x000fda0003f24070 */
[----:B------:R-:W-:-:S05]  /*07b0*/  @!P1 IMAD.IADD R7, R7, 0x1, -R10 ;  /* 0x0000000107079824 */ /* 0x000fca00078e0a0a */
[----:B------:R-:W-:Y:S02]  /*07c0*/  @!P2 IADD3 R7, PT, PT, -R7, RZ, RZ ;  /* 0x000000ff0707a210 */ /* 0x000fe40007ffe1ff */
[----:B------:R-:W-:-:S04]  /*07d0*/  @!P0 LOP3.LUT R7, RZ, R5, RZ, 0x33, !PT ;  /* 0x00000005ff078212 */ /* 0x000fc800078e33ff */
[----:B------:R-:W-:-:S13]  /*07e0*/  ISETP.EQ.AND P1, PT, R7, RZ, PT ;  /* 0x000000ff0700720c */ /* 0x000fda0003f22270 */
.L_x_87:
[----:B------:R-:W-:Y:S05]  /*07f0*/  BSYNC.RECONVERGENT B0 ;  /* 0x0000000000007941 */ /* 0x000fea0003800200 */
.L_x_86:
[----:B------:R-:W2:Y:S04]  /*0800*/  @P1 LDG.E.64.CONSTANT R10, desc[UR4][R2.64+0x28] ;  /* 0x00002804020a1981 */ /* 0x000ea8000c1e9b00 */
[----:B------:R0:W3:Y:S01]  /*0810*/  @P1 LDG.E.64.CONSTANT R6, desc[UR4][R2.64+0x30] ;  /* 0x0000300402061981 */ /* 0x0000e2000c1e9b00 */
[----:B------:R-:W-:-:S04]  /*0820*/  IABS R9, R5 ;  /* 0x0000000500097213 */ /* 0x000fc80000000000 */
[----:B------:R-:W1:Y:S01]  /*0830*/  I2F.RP R15, R9 ;  /* 0x00000009000f7306 */ /* 0x000e620000209400 */
[----:B0-----:R-:W-:Y:S02]  /*0840*/  IABS R2, R4 ;  /* 0x0000000400027213 */ /* 0x001fe40000000000 */
[----:B------:R-:W-:-:S04]  /*0850*/  LOP3.LUT R4, R4, R5, RZ, 0x3c, !PT ;  /* 0x0000000504047212 */ /* 0x000fc800078e3cff */
[----:B------:R-:W-:Y:S01]  /*0860*/  ISETP.GE.AND P2, PT, R4, RZ, PT ;  /* 0x000000ff0400720c */ /* 0x000fe20003f46270 */
[----:B-1----:R-:W0:Y:S02]  /*0870*/  MUFU.RCP R15, R15 ;  /* 0x0000000f000f7308 */ /* 0x002e240000001000 */
[----:B0-----:R-:W-:-:S06]  /*0880*/  VIADD R18, R15, 0xffffffe ;  /* 0x0ffffffe0f127836 */ /* 0x001fcc0000000000 */
[----:B------:R0:W1:Y:S02]  /*0890*/  F2I.FTZ.U32.TRUNC.NTZ R19, R18 ;  /* 0x0000001200137305 */ /* 0x000064000021f000 */
[----:B0-----:R-:W-:Y:S01]  /*08a0*/  IMAD.MOV.U32 R18, RZ, RZ, RZ ;  /* 0x000000ffff127224 */ /* 0x001fe200078e00ff */
[----:B-1----:R-:W-:-:S05]  /*08b0*/  IADD3 R20, PT, PT, RZ, -R19, RZ ;  /* 0x80000013ff147210 */ /* 0x002fca0007ffe0ff */
[----:B------:R-:W-:Y:S01]  /*08c0*/  IMAD R17, R20, R9, RZ ;  /* 0x0000000914117224 */ /* 0x000fe200078e02ff */
[----:B------:R-:W-:-:S03]  /*08d0*/  IABS R20, R5 ;  /* 0x0000000500147213 */ /* 0x000fc60000000000 */
[----:B------:R-:W-:Y:S01]  /*08e0*/  IMAD.HI.U32 R17, R19, R17, R18 ;  /* 0x0000001113117227 */ /* 0x000fe200078e0012 */
[----:B------:R-:W-:-:S05]  /*08f0*/  IADD3 R3, PT, PT, RZ, -R20, RZ ;  /* 0x80000014ff037210 */ /* 0x000fca0007ffe0ff */
[----:B------:R-:W-:-:S04]  /*0900*/  IMAD.HI.U32 R15, R17, R2, RZ ;  /* 0x00000002110f7227 */ /* 0x000fc800078e00ff */
[----:B------:R-:W-:-:S05]  /*0910*/  IMAD R2, R15, R3, R2 ;  /* 0x000000030f027224 */ /* 0x000fca00078e0202 */
[----:B------:R-:W-:-:S13]  /*0920*/  ISETP.GT.U32.AND P3, PT, R9, R2, PT ;  /* 0x000000020900720c */ /* 0x000fda0003f64070 */
[----:B------:R-:W-:Y:S01]  /*0930*/  @!P3 IMAD.IADD R2, R2, 0x1, -R9 ;  /* 0x000000010202b824 */ /* 0x000fe200078e0a09 */
[----:B------:R-:W-:Y:S02]  /*0940*/  @!P3 IADD3 R15, PT, PT, R15, 0x1, RZ ;  /* 0x000000010f0fb810 */ /* 0x000fe40007ffe0ff */
[----:B------:R-:W-:Y:S02]  /*0950*/  ISETP.NE.AND P3, PT, R5, RZ, PT ;  /* 0x000000ff0500720c */ /* 0x000fe40003f65270 */
[----:B------:R-:W-:Y:S02]  /*0960*/  ISETP.GE.U32.AND P0, PT, R2, R9, PT ;  /* 0x000000090200720c */ /* 0x000fe40003f06070 */
[----:B------:R-:W0:Y:S11]  /*0970*/  @P1 LDC.64 R2, c[0x0][0x388] ;  /* 0x0000e200ff021b82 */ /* 0x000e360000000a00 */
[----:B------:R-:W-:-:S05]  /*0980*/  @P0 VIADD R15, R15, 0x1 ;  /* 0x000000010f0f0836 */ /* 0x000fca0000000000 */
[----:B------:R-:W-:Y:S02]  /*0990*/  @!P2 IADD3 R15, PT, PT, -R15, RZ, RZ ;  /* 0x000000ff0f0fa210 */ /* 0x000fe40007ffe1ff */
[----:B------:R-:W-:Y:S01]  /*09a0*/  @!P3 LOP3.LUT R15, RZ, R5, RZ, 0x33, !PT ;  /* 0x00000005ff0fb212 */ /* 0x000fe200078e33ff */
[-C--:B--2---:R-:W-:Y:S02]  /*09b0*/  @P1 IMAD R11, R11, R8.reuse, RZ ;  /* 0x000000080b0b1224 */ /* 0x084fe400078e02ff */
[----:B------:R-:W-:-:S04]  /*09c0*/  @P1 IMAD.WIDE.U32 R8, R10, R8, RZ ;  /* 0x000000080a081225 */ /* 0x000fc800078e00ff */
[----:B------:R-:W-:Y:S01]  /*09d0*/  @P1 IMAD.IADD R9, R9, 0x1, R11 ;  /* 0x0000000109091824 */ /* 0x000fe200078e020b */
[----:B------:R-:W-:Y:S01]  /*09e0*/  @P1 MOV R4, R8 ;  /* 0x0000000800041202 */ /* 0x000fe20000000f00 */
[----:B---3--:R-:W-:Y:S02]  /*09f0*/  @P1 IMAD R7, R7, R15, RZ ;  /* 0x0000000f07071224 */ /* 0x008fe400078e02ff */
[----:B------:R-:W-:Y:S01]  /*0a00*/  @P1 IMAD.MOV.U32 R5, RZ, RZ, R9 ;  /* 0x000000ffff051224 */ /* 0x000fe200078e0009 */
[----:B------:R-:W-:Y:S01]  /*0a10*/  @P1 SHF.R.S32.HI R9, RZ, 0x1f, R15 ;  /* 0x0000001fff091819 */ /* 0x000fe2000001140f */
[----:B------:R-:W-:-:S04]  /*0a20*/  @P1 IMAD.WIDE.U32 R4, R15, R6, R4 ;  /* 0x000000060f041225 */ /* 0x000fc800078e0004 */
[----:B------:R-:W-:Y:S01]  /*0a30*/  @P1 IMAD R9, R6, R9, R7 ;  /* 0x0000000906091224 */ /* 0x000fe200078e0207 */
[----:B------:R-:W-:-:S04]  /*0a40*/  @P1 IADD3 R7, P0, PT, R0, R4, RZ ;  /* 0x0000000400071210 */ /* 0x000fc80007f1e0ff */
[----:B------:R-:W-:Y:S02]  /*0a50*/  @P1 IADD3.X R4, PT, PT, R5, R9, RZ, P0, !PT ;  /* 0x0000000905041210 */ /* 0x000fe400007fe4ff */
[----:B0-----:R-:W-:-:S04]  /*0a60*/  @P1 LEA R6, P0, R7, R2, 0x2 ;  /* 0x0000000207061211 */ /* 0x001fc800078010ff */
[----:B------:R-:W-:Y:S02]  /*0a70*/  @P1 LEA.HI.X R7, R7, R3, R4, 0x2, P0 ;  /* 0x0000000307071211 */ /* 0x000fe400000f1404 */
[----:B------:R-:W0:Y:S04]  /*0a80*/  LDC.64 R2, c[0x0][0x380] ;  /* 0x0000e000ff027b82 */ /* 0x000e280000000a00 */
[----:B------:R-:W2:Y:S01]  /*0a90*/  @P1 LDG.E.CONSTANT R7, desc[UR4][R6.64] ;  /* 0x0000000406071981 */ /* 0x000ea2000c1e9900 */
[----:B------:R-:W-:-:S04]  /*0aa0*/  IMAD R5, R13, R12, RZ ;  /* 0x0000000c0d057224 */ /* 0x000fc800078e02ff */
[----:B------:R-:W-:-:S04]  /*0ab0*/  IMAD R5, R14, R5, RZ ;  /* 0x000000050e057224 */ /* 0x000fc800078e02ff */
[----:B------:R-:W-:-:S04]  /*0ac0*/  IMAD R5, R13, R16, R5 ;  /* 0x000000100d057224 */ /* 0x000fc800078e0205 */
[----:B0-----:R-:W-:-:S04]  /*0ad0*/  IMAD.WIDE.U32 R2, R5, 0x4, R2 ;  /* 0x0000000405027825 */ /* 0x001fc800078e0002 */
[----:B------:R-:W-:-:S05]  /*0ae0*/  @P1 IMAD.WIDE.U32 R4, R0, 0x4, R2 ;  /* 0x0000000400041825 */ /* 0x000fca00078e0002 */
[----:B--2---:R0:W-:Y:S01]  /*0af0*/  @P1 STG.E desc[UR4][R4.64], R7 ;  /* 0x0000000704001986 */ /* 0x0041e2000c101904 */
[----:B------:R-:W-:Y:S05]  /*0b00*/  @P1 EXIT ;  /* 0x000000000000194d */ /* 0x000fea0003800000 */
[----:B------:R-:W-:-:S05]  /*0b10*/  IMAD.WIDE.U32 R2, R0, 0x4, R2 ;  /* 0x0000000400027825 */ /* 0x000fca00078e0002 */
[----:B------:R-:W-:Y:S01]  /*0b20*/  STG.E desc[UR4][R2.64], RZ ;  /* 0x000000ff02007986 */ /* 0x000fe2000c101904 */
[----:B------:R-:W-:Y:S05]  /*0b30*/  EXIT ;  /* 0x000000000000794d */ /* 0x000fea0003800000 */
.L_x_88:
        /* <DEDUP_REMOVED lines=12> */
.L_x_96:


//--------------------- .nv.shared.reserved.0     --------------------------
	.section	.nv.shared.reserved.0,"aw",@nobits
	.weak		__nv_reservedSMEM_offset_0_alias
	.size		__nv_reservedSMEM_offset_0_alias, 0, 64
	.other		__nv_reservedSMEM_offset_0_alias,@"STO_CUDA_RESERVED_SHARED STV_DEFAULT"
__nv_reservedSMEM_offset_0_alias:
	.zero		0
	.zero		64


//--------------------- .nv.shared._Z36lux_winograd_output_transform_kernelIfLi32EEvPT_PKS0_PK10ConvParamsILi2EEii --------------------------
	.section	.nv.shared._Z36lux_winograd_output_transform_kernelIfLi32EEvPT_PKS0_PK10ConvParamsILi2EEii,"aw",@nobits
	.sectionflags	@""
	.align	4
.nv.shared._Z36lux_winograd_output_transform_kernelIfLi32EEvPT_PKS0_PK10ConvParamsILi2EEii:
	.zero		9216


//--------------------- .nv.shared._Z35lux_winograd_input_transform_kernelIfLi32EEvPT_PKS0_PK10ConvParamsILi2EEii --------------------------
	.section	.nv.shared._Z35lux_winograd_input_transform_kernelIfLi32EEvPT_PKS0_PK10ConvParamsILi2EEii,"aw",@nobits
	.sectionflags	@""
	.align	4
.nv.shared._Z35lux_winograd_input_transform_kernelIfLi32EEvPT_PKS0_PK10ConvParamsILi2EEii:
	.zero		9216


//--------------------- .nv.shared._Z36lux_winograd_weight_transform_kernelIfLi32EEvPT_PKS0_ii --------------------------
	.section	.nv.shared._Z36lux_winograd_weight_transform_kernelIfLi32EEvPT_PKS0_ii,"aw",@nobits
	.sectionflags	@""
	.align	4
.nv.shared._Z36lux_winograd_weight_transform_kernelIfLi32EEvPT_PKS0_ii:
	.zero		2176


//--------------------- .nv.shared._Z27lux_depthwise_conv2d_kernelIfLi4ELi8ELi8EEvPT_PKS0_S3_PK10ConvParamsILi2EEiiiib --------------------------
	.section	.nv.shared._Z27lux_depthwise_conv2d_kernelIfLi4ELi8ELi8EEvPT_PKS0_S3_PK10ConvParamsILi2EEiiiib,"aw",@nobits
	.sectionflags	@""
	.align	4
.nv.shared._Z27lux_depthwise_conv2d_kernelIfLi4ELi8ELi8EEvPT_PKS0_S3_PK10ConvParamsILi2EEiiiib:
	.zero		10880


//--------------------- .nv.constant0._Z24lux_conv2d_direct_kernelIfEvPT_PKS0_S3_PK10ConvParamsILi2EE --------------------------
	.section	.nv.constant0._Z24lux_conv2d_direct_kernelIfEvPT_PKS0_S3_PK10ConvParamsILi2EE,"a",@progbits
	.sectionflags	@""
	.align	4
.nv.constant0._Z24lux_conv2d_direct_kernelIfEvPT_PKS0_S3_PK10ConvParamsILi2EE:
	.zero		928


//--------------------- .nv.constant0._Z36lux_winograd_output_transform_kernelIfLi32EEvPT_PKS0_PK10ConvParamsILi2EEii --------------------------
	.section	.nv.constant0._Z36lux_winograd_output_transform_kernelIfLi32EEvPT_PKS0_PK10ConvParamsILi2EEii,"a",@progbits
	.sectionflags	@""
	.align	4
.nv.constant0._Z36lux_winograd_output_transform_kernelIfLi32EEvPT_PKS0_PK10ConvParamsILi2EEii:
	.zero		928


//--------------------- .nv.constant0._Z35lux_winograd_input_transform_kernelIfLi32EEvPT_PKS0_PK10ConvParamsILi2EEii --------------------------
	.section	.nv.constant0._Z35lux_winograd_input_transform_kernelIfLi32EEvPT_PKS0_PK10ConvParamsILi2EEii,"a",@progbits
	.sectionflags	@""
	.align	4
.nv.constant0._Z35lux_winograd_input_transform_kernelIfLi32EEvPT_PKS0_PK10ConvParamsILi2EEii:
	.zero		928


//--------------------- .nv.constant0._Z36lux_winograd_weight_transform_kernelIfLi32EEvPT_PKS0_ii --------------------------
	.section	.nv.constant0._Z36lux_winograd_weight_transform_kernelIfLi32EEvPT_PKS0_ii,"a",@progbits
	.sectionflags	@""
	.align	4
.nv.constant0._Z36lux_winograd_weight_transform_kernelIfLi32EEvPT_PKS0_ii:
	.zero		920


//--------------------- .nv.constant0._Z27lux_depthwise_conv2d_kernelIfLi4ELi8ELi8EEvPT_PKS0_S3_PK10ConvParamsILi2EEiiiib --------------------------
	.section	.nv.constant0._Z27lux_depthwise_conv2d_kernelIfLi4ELi8ELi8EEvPT_PKS0_S3_PK10ConvParamsILi2EEiiiib,"a",@progbits
	.sectionflags	@""
	.align	4
.nv.constant0._Z27lux_depthwise_conv2d_kernelIfLi4ELi8ELi8EEvPT_PKS0_S3_PK10ConvParamsILi2EEiiiib:
	.zero		945


//--------------------- .nv.constant0._Z27lux_depthwise_conv1d_kernelIfEvPT_PKS0_S3_PKliii --------------------------
	.section	.nv.constant0._Z27lux_depthwise_conv1d_kernelIfEvPT_PKS0_S3_PKliii,"a",@progbits
	.sectionflags	@""
	.align	4
.nv.constant0._Z27lux_depthwise_conv1d_kernelIfEvPT_PKS0_S3_PKliii:
	.zero		940


//--------------------- .nv.constant0._Z20lux_unfold_nd_kernelIfLi2EEvPT_PKS0_PK10ConvParamsIXT0_EE --------------------------
	.section	.nv.constant0._Z20lux_unfold_nd_kernelIfLi2EEvPT_PKS0_PK10ConvParamsIXT0_EE,"a",@progbits
	.sectionflags	@""
	.align	4
.nv.constant0._Z20lux_unfold_nd_kernelIfLi2EEvPT_PKS0_PK10ConvParamsIXT0_EE:
	.zero		920


//--------------------- .nv.constant0._Z20lux_unfold_nd_kernelIfLi1EEvPT_PKS0_PK10ConvParamsIXT0_EE --------------------------
	.section	.nv.constant0._Z20lux_unfold_nd_kernelIfLi1EEvPT_PKS0_PK10ConvParamsIXT0_EE,"a",@progbits
	.sectionflags	@""
	.align	4
.nv.constant0._Z20lux_unfold_nd_kernelIfLi1EEvPT_PKS0_PK10ConvParamsIXT0_EE:
	.zero		920


//--------------------- SYMBOLS --------------------------

	.type		.nv.reservedSmem.offset0,@object
	.size		.nv.reservedSmem.offset0,0x4
	.type		.nv.reservedSmem.cap,@object
	.size		.nv.reservedSmem.cap,0x4
